def matmul_kernel(
    a_ptr,
    b_ptr,
    c_ptr,
    M,
    N,
    K,
    stride_am,
    stride_ak,
    stride_bk,
    stride_bn,
    stride_cm,
    stride_cn,
    BLOCK_M: tl.constexpr,
    BLOCK_N: tl.constexpr,
    BLOCK_K: tl.constexpr,
    GROUP_M: tl.constexpr,
):
    pid = tl.program_id(axis=0)
    num_pid_m = tl.cdiv(M, BLOCK_M)
    num_pid_n = tl.cdiv(N, BLOCK_N)
    num_pid_in_group = GROUP_M * num_pid_n
    group_id = pid // num_pid_in_group
    first_pid_m = group_id * GROUP_M
    group_size_m = min(num_pid_m - first_pid_m, GROUP_M)
    pid_m = first_pid_m + ((pid % num_pid_in_group) % group_size_m)
    pid_n = (pid % num_pid_in_group) // group_size_m

    offs_am = (pid_m * BLOCK_M + tl.arange(0, BLOCK_M)) % M
    offs_bn = (pid_n * BLOCK_N + tl.arange(0, BLOCK_N)) % N
    offs_k = tl.arange(0, BLOCK_K)
    a_ptrs = a_ptr + offs_am[:, None] * stride_am + offs_k[None, :] * stride_ak
    b_ptrs = b_ptr + offs_k[:, None] * stride_bk + offs_bn[None, :] * stride_bn

    acc = tl.zeros((BLOCK_M, BLOCK_N), dtype=tl.float32)
    for kk in range(0, tl.cdiv(K, BLOCK_K)):
        a = tl.load(a_ptrs, mask=offs_k[None, :] < K - kk * BLOCK_K, other=0.0)
        b = tl.load(b_ptrs, mask=offs_k[:, None] < K - kk * BLOCK_K, other=0.0)
        acc = tl.dot(a, b, acc)
        a_ptrs += BLOCK_K * stride_ak
        b_ptrs += BLOCK_K * stride_bk

    c = acc.to(c_ptr.dtype.element_ty)
    offs_cm = pid_m * BLOCK_M + tl.arange(0, BLOCK_M)
    offs_cn = pid_n * BLOCK_N + tl.arange(0, BLOCK_N)
    c_ptrs = c_ptr + offs_cm[:, None] * stride_cm + offs_cn[None, :] * stride_cn
    mask = (offs_cm[:, None] < M) & (offs_cn[None, :] < N)
    tl.store(c_ptrs, c, mask=mask)

# config = {"BLOCK_K": 64, "BLOCK_M": 64, "BLOCK_N": 256, "GROUP_M": 1, "arch": "sm_100", "dtype": "fp32", "num_ctas": 1, "num_stages": 3, "num_warps": 4}
# arch = sm_100


// ===== COMPILED SASS (sm_100a) =====

	.target	sm_100a

	.elftype	@"ET_EXEC"


//--------------------- .note.nv.tkinfo           --------------------------
	.section	.note.nv.tkinfo,"",@"SHT_NOTE"
	.sectionflags	@"SHF_NOTE_NV_TKINFO"
	.tkinfo
        /*0018*/ 	.word	0x00000081
        /*0030*/ 	.string	""
        /*0030*/ 	.string	"ptxas-blackwell"
        /*0030*/ 	.string	"Cuda compilation tools, release 12.9, V12.9.86"
        /*0030*/ 	.string	"Build cuda_12.9.r12.9/compiler.36037853_0"
        /*0030*/ 	.string	"-v  -suppress-debug-info  -lineinfo  -arch sm_100a "



//--------------------- .note.nv.cuver            --------------------------
	.section	.note.nv.cuver,"",@"SHT_NOTE"
	.sectionflags	@"SHF_NOTE_NV_CUVER"
        /*0018*/ 	.short	0x0001
        /*001a*/ 	.short	0x0064
        /*001c*/ 	.short	0x0001
        /*001e*/ 	.short	0x0000
        /*0020*/ 	.short	0x0001
        /*0022*/ 	.short	0x0000


//--------------------- .nv.info                  --------------------------
	.section	.nv.info,"",@"SHT_CUDA_INFO"
	.align	4


	//----- nvinfo : EIATTR_REGCOUNT
	.align		4
        /*0000*/ 	.byte	0x04, 0x2f
        /*0002*/ 	.short	(.L_4 - .L_3)
	.align		4
.L_3:
        /*0004*/ 	.word	index@(matmul_kernel)
        /*0008*/ 	.word	0x000000ff


	//----- nvinfo : EIATTR_FRAME_SIZE
	.align		4
.L_4:
        /*000c*/ 	.byte	0x04, 0x11
        /*000e*/ 	.short	(.L_6 - .L_5)
	.align		4
.L_5:
        /*0010*/ 	.word	index@($__internal_2_$__cuda_sm10x_tcgen05_guardrail_trap_unallocated_columns_being_dealloced)
        /*0014*/ 	.word	0x00000978


	//----- nvinfo : EIATTR_FRAME_SIZE
	.align		4
.L_6:
        /*0018*/ 	.byte	0x04, 0x11
        /*001a*/ 	.short	(.L_8 - .L_7)
	.align		4
.L_7:
        /*001c*/ 	.word	index@($__internal_1_$__cuda_sm10x_tcgen05_guardrail_trap_phase_invalid_during_alloc)
        /*0020*/ 	.word	0x00000978


	//----- nvinfo : EIATTR_FRAME_SIZE
	.align		4
.L_8:
        /*0024*/ 	.byte	0x04, 0x11
        /*0026*/ 	.short	(.L_10 - .L_9)
	.align		4
.L_9:
        /*0028*/ 	.word	index@($__internal_0_$__cuda_sm10x_tcgen05_guardrail_trap_col_being_dealloced_not_returned_by_alloc)
        /*002c*/ 	.word	0x00000978


	//----- nvinfo : EIATTR_FRAME_SIZE
	.align		4
.L_10:
        /*0030*/ 	.byte	0x04, 0x11
        /*0032*/ 	.short	(.L_12 - .L_11)
	.align		4
.L_11:
        /*0034*/ 	.word	index@(matmul_kernel)
        /*0038*/ 	.word	0x00000978


	//----- nvinfo : EIATTR_MIN_STACK_SIZE
	.align		4
.L_12:
        /*003c*/ 	.byte	0x04, 0x12
        /*003e*/ 	.short	(.L_14 - .L_13)
	.align		4
.L_13:
        /*0040*/ 	.word	index@(matmul_kernel)
        /*0044*/ 	.word	0x00000978
.L_14:


//--------------------- .nv.info.matmul_kernel    --------------------------
	.section	.nv.info.matmul_kernel,"",@"SHT_CUDA_INFO"
	.sectionflags	@""
	.align	4


	//----- nvinfo : EIATTR_CUDA_API_VERSION
	.align		4
        /*0000*/ 	.byte	0x04, 0x37
        /*0002*/ 	.short	(.L_16 - .L_15)
.L_15:
        /*0004*/ 	.word	0x00000081


	//----- nvinfo : EIATTR_KPARAM_INFO
	.align		4
.L_16:
        /*0008*/ 	.byte	0x04, 0x17
        /*000a*/ 	.short	(.L_18 - .L_17)
.L_17:
        /*000c*/ 	.word	0x00000000
        /*0010*/ 	.short	0x000d
        /*0012*/ 	.short	0x0048
        /*0014*/ 	.byte	0x00, 0xf4, 0x21, 0x00


	//----- nvinfo : EIATTR_KPARAM_INFO
	.align		4
.L_18:
        /*0018*/ 	.byte	0x04, 0x17
        /*001a*/ 	.short	(.L_20 - .L_19)
.L_19:
        /*001c*/ 	.word	0x00000000
        /*0020*/ 	.short	0x000c
        /*0022*/ 	.short	0x0040
        /*0024*/ 	.byte	0x00, 0xf4, 0x21, 0x00


	//----- nvinfo : EIATTR_KPARAM_INFO
	.align		4
.L_20:
        /*0028*/ 	.byte	0x04, 0x17
        /*002a*/ 	.short	(.L_22 - .L_21)
.L_21:
        /*002c*/ 	.word	0x00000000
        /*0030*/ 	.short	0x000b
        /*0032*/ 	.short	0x0038
        /*0034*/ 	.byte	0x00, 0xf0, 0x11, 0x00


	//----- nvinfo : EIATTR_KPARAM_INFO
	.align		4
.L_22:
        /*0038*/ 	.byte	0x04, 0x17
        /*003a*/ 	.short	(.L_24 - .L_23)
.L_23:
        /*003c*/ 	.word	0x00000000
        /*0040*/ 	.short	0x000a
        /*0042*/ 	.short	0x0034
        /*0044*/ 	.byte	0x00, 0xf0, 0x11, 0x00


	//----- nvinfo : EIATTR_KPARAM_INFO
	.align		4
.L_24:
        /*0048*/ 	.byte	0x04, 0x17
        /*004a*/ 	.short	(.L_26 - .L_25)
.L_25:
        /*004c*/ 	.word	0x00000000
        /*0050*/ 	.short	0x0009
        /*0052*/ 	.short	0x0030
        /*0054*/ 	.byte	0x00, 0xf0, 0x11, 0x00


	//----- nvinfo : EIATTR_KPARAM_INFO
	.align		4
.L_26:
        /*0058*/ 	.byte	0x04, 0x17
        /*005a*/ 	.short	(.L_28 - .L_27)
.L_27:
        /*005c*/ 	.word	0x00000000
        /*0060*/ 	.short	0x0008
        /*0062*/ 	.short	0x002c
        /*0064*/ 	.byte	0x00, 0xf0, 0x11, 0x00


	//----- nvinfo : EIATTR_KPARAM_INFO
	.align		4
.L_28:
        /*0068*/ 	.byte	0x04, 0x17
        /*006a*/ 	.short	(.L_30 - .L_29)
.L_29:
        /*006c*/ 	.word	0x00000000
        /*0070*/ 	.short	0x0007
        /*0072*/ 	.short	0x0028
        /*0074*/ 	.byte	0x00, 0xf0, 0x11, 0x00


	//----- nvinfo : EIATTR_KPARAM_INFO
	.align		4
.L_30:
        /*0078*/ 	.byte	0x04, 0x17
        /*007a*/ 	.short	(.L_32 - .L_31)
.L_31:
        /*007c*/ 	.word	0x00000000
        /*0080*/ 	.short	0x0006
        /*0082*/ 	.short	0x0024
        /*0084*/ 	.byte	0x00, 0xf0, 0x11, 0x00


	//----- nvinfo : EIATTR_KPARAM_INFO
	.align		4
.L_32:
        /*0088*/ 	.byte	0x04, 0x17
        /*008a*/ 	.short	(.L_34 - .L_33)
.L_33:
        /*008c*/ 	.word	0x00000000
        /*0090*/ 	.short	0x0005
        /*0092*/ 	.short	0x0020
        /*0094*/ 	.byte	0x00, 0xf0, 0x11, 0x00


	//----- nvinfo : EIATTR_KPARAM_INFO
	.align		4
.L_34:
        /*0098*/ 	.byte	0x04, 0x17
        /*009a*/ 	.short	(.L_36 - .L_35)
.L_35:
        /*009c*/ 	.word	0x00000000
        /*00a0*/ 	.short	0x0004
        /*00a2*/ 	.short	0x001c
        /*00a4*/ 	.byte	0x00, 0xf0, 0x11, 0x00


	//----- nvinfo : EIATTR_KPARAM_INFO
	.align		4
.L_36:
        /*00a8*/ 	.byte	0x04, 0x17
        /*00aa*/ 	.short	(.L_38 - .L_37)
.L_37:
        /*00ac*/ 	.word	0x00000000
        /*00b0*/ 	.short	0x0003
        /*00b2*/ 	.short	0x0018
        /*00b4*/ 	.byte	0x00, 0xf0, 0x11, 0x00


	//----- nvinfo : EIATTR_KPARAM_INFO
	.align		4
.L_38:
        /*00b8*/ 	.byte	0x04, 0x17
        /*00ba*/ 	.short	(.L_40 - .L_39)
.L_39:
        /*00bc*/ 	.word	0x00000000
        /*00c0*/ 	.short	0x0002
        /*00c2*/ 	.short	0x0010
        /*00c4*/ 	.byte	0x00, 0xf4, 0x21, 0x00


	//----- nvinfo : EIATTR_KPARAM_INFO
	.align		4
.L_40:
        /*00c8*/ 	.byte	0x04, 0x17
        /*00ca*/ 	.short	(.L_42 - .L_41)
.L_41:
        /*00cc*/ 	.word	0x00000000
        /*00d0*/ 	.short	0x0001
        /*00d2*/ 	.short	0x0008
        /*00d4*/ 	.byte	0x00, 0xf4, 0x21, 0x00


	//----- nvinfo : EIATTR_KPARAM_INFO
	.align		4
.L_42:
        /*00d8*/ 	.byte	0x04, 0x17
        /*00da*/ 	.short	(.L_44 - .L_43)
.L_43:
        /*00dc*/ 	.word	0x00000000
        /*00e0*/ 	.short	0x0000
        /*00e2*/ 	.short	0x0000
        /*00e4*/ 	.byte	0x00, 0xf4, 0x21, 0x00


	//----- nvinfo : EIATTR_AT_ENTRY_FRAGMENTS
	.align		4
.L_44:
        /*00e8*/ 	.byte	0x04, 0x4f
        /*00ea*/ 	.short	(.L_46 - .L_45)


	//   ....[0]....
.L_45:
        /*00ec*/ 	.word	0x00000004


	//----- nvinfo : EIATTR_RESERVED_SMEM_USED
	.align		4
.L_46:
        /*00f0*/ 	.byte	0x01, 0x41
	.zero		2


	//----- nvinfo : EIATTR_SPARSE_MMA_MASK
	.align		4
        /*00f4*/ 	.byte	0x03, 0x50
        /*00f6*/ 	.short	0x0000


	//----- nvinfo : EIATTR_TCGEN05_1CTA_USED
	.align		4
        /*00f8*/ 	.byte	0x01, 0x51
	.zero		2


	//----- nvinfo : EIATTR_MAXREG_COUNT
	.align		4
        /*00fc*/ 	.byte	0x03, 0x1b
        /*00fe*/ 	.short	0x00ff


	//----- nvinfo : EIATTR_NUM_BARRIERS
	.align		4
        /*0100*/ 	.byte	0x02, 0x4c
        /*0102*/ 	.byte	0x01
	.zero		1


	//----- nvinfo : EIATTR_ANNOTATIONS
	.align		4
        /*0104*/ 	.byte	0x04, 0x55
        /*0106*/ 	.short	(.L_48 - .L_47)


	//   ....[0]....
.L_47:
        /*0108*/ 	.word	0x00000001
        /*010c*/ 	.byte	0x50, 0x09, 0x00, 0x00, 0x01, 0x00, 0x00, 0x00, 0x30, 0x0a, 0x00, 0x00, 0x01, 0x00, 0x00, 0x00
        /* <DEDUP_REMOVED lines=635> */
        /*28cc*/ 	.byte	0x80, 0xe3, 0x01, 0x00


	//----- nvinfo : EIATTR_INT_WARP_WIDE_INSTR_OFFSETS
	.align		4
.L_48:
        /*28d0*/ 	.byte	0x04, 0x31
        /*28d2*/ 	.short	(.L_50 - .L_49)


	//   ....[0]....
.L_49:
        /*28d4*/ 	.word	0x00008200


	//   ....[1]....
        /*28d8*/ 	.word	0x00008220


	//   ....[2]....
        /*28dc*/ 	.word	0x00008350


	//   ....[3]....
        /*28e0*/ 	.word	0x0001e810


	//   ....[4]....
        /*28e4*/ 	.word	0x0001e860


	//----- nvinfo : EIATTR_COOP_GROUP_MASK_REGIDS
	.align		4
.L_50:
        /*28e8*/ 	.byte	0x04, 0x29
        /*28ea*/ 	.short	(.L_52 - .L_51)


	//   ....[0]....
.L_51:
        /*28ec*/ 	.word	0xffffffff


	//   ....[1]....
        /*28f0*/ 	.word	0xffffffff


	//   ....[2]....
        /*28f4*/ 	.word	0xffffffff


	//   ....[3]....
        /*28f8*/ 	.word	0xffffffff


	//----- nvinfo : EIATTR_COOP_GROUP_INSTR_OFFSETS
	.align		4
.L_52:
        /*28fc*/ 	.byte	0x04, 0x28
        /*28fe*/ 	.short	(.L_54 - .L_53)


	//   ....[0]....
.L_53:
        /*2900*/ 	.word	0x00000070


	//   ....[1]....
        /*2904*/ 	.word	0x00000330


	//   ....[2]....
        /*2908*/ 	.word	0x0001e6a0


	//   ....[3]....
        /*290c*/ 	.word	0x0001e910


	//----- nvinfo : EIATTR_VRC_CTA_INIT_COUNT
	.align		4
.L_54:
        /*2910*/ 	.byte	0x02, 0x4a
        /*2912*/ 	.byte	0x80
	.zero		1


	//----- nvinfo : EIATTR_MBARRIER_INSTR_OFFSETS
	.align		4
        /*2914*/ 	.byte	0x04, 0x39
        /*2916*/ 	.short	(.L_56 - .L_55)


	//   ....[0]....
.L_55:
        /*2918*/ 	.word	0x00008470
        /*291c*/ 	.word	0x000000ff
        /*2920*/ 	.word	0x00000000
        /*2924*/ 	.short	0x0100
        /*2926*/ 	.byte	0x1f
	.zero		1


	//   ....[1]....
        /*2928*/ 	.word	0x00008560
        /*292c*/ 	.word	0x000000ff
        /*2930*/ 	.word	0x0003c008
        /*2934*/ 	.short	0x0100
        /*2936*/ 	.byte	0x21
	.zero		1


	//   ....[2]....
        /*2938*/ 	.word	0x00016f10
        /*293c*/ 	.word	0x000000ff
        /*2940*/ 	.word	0x00000000
        /*2944*/ 	.short	0x010a
        /*2946*/ 	.byte	0x28
	.zero		1


	//   ....[3]....
        /*2948*/ 	.word	0x00019ff0
        /*294c*/ 	.word	0x000000ff
        /*2950*/ 	.word	0x00000000
        /*2954*/ 	.short	0x010a
        /*2956*/ 	.byte	0x1f
	.zero		1


	//   ....[4]....
        /*2958*/ 	.word	0x0001a0d0
        /*295c*/ 	.word	0x000000ff
        /*2960*/ 	.word	0x0003c000
        /*2964*/ 	.short	0x0108
        /*2966*/ 	.byte	0x21
	.zero		1


	//   ....[5]....
        /*2968*/ 	.word	0x0001a1b0
        /*296c*/ 	.word	0x000000ff
        /*2970*/ 	.word	0x0003c008
        /*2974*/ 	.short	0x0108
        /*2976*/ 	.byte	0x21
	.zero		1


	//   ....[6]....
        /*2978*/ 	.word	0x0001e930
        /*297c*/ 	.word	0x000000ff
        /*2980*/ 	.word	0x00000000
        /*2984*/ 	.short	0x010a
        /*2986*/ 	.byte	0x28
	.zero		1


	//   ....[7]....
        /*2988*/ 	.word	0x0001e960
        /*298c*/ 	.word	0x000000ff
        /*2990*/ 	.word	0x00000000
        /*2994*/ 	.short	0x010a
        /*2996*/ 	.byte	0x1f
	.zero		1


	//----- nvinfo : EIATTR_NUM_MBARRIERS
	.align		4
.L_56:
        /*2998*/ 	.byte	0x03, 0x38
        /*299a*/ 	.short	0x0002


	//----- nvinfo : EIATTR_EXIT_INSTR_OFFSETS
	.align		4
        /*299c*/ 	.byte	0x04, 0x1c
        /*299e*/ 	.short	(.L_58 - .L_57)


	//   ....[0]....
.L_57:
        /*29a0*/ 	.word	0x0001e920


	//----- nvinfo : EIATTR_REQNTID
	.align		4
.L_58:
        /*29a4*/ 	.byte	0x04, 0x10
        /*29a6*/ 	.short	(.L_60 - .L_59)
.L_59:
        /*29a8*/ 	.word	0x00000080
        /*29ac*/ 	.word	0x00000001
        /*29b0*/ 	.word	0x00000001


	//----- nvinfo : EIATTR_CRS_STACK_SIZE
	.align		4
.L_60:
        /*29b4*/ 	.byte	0x04, 0x1e
        /*29b6*/ 	.short	(.L_62 - .L_61)
.L_61:
        /*29b8*/ 	.word	0x00000000


	//----- nvinfo : EIATTR_CBANK_PARAM_SIZE
	.align		4
.L_62:
        /*29bc*/ 	.byte	0x03, 0x19
        /*29be*/ 	.short	0x0050


	//----- nvinfo : EIATTR_PARAM_CBANK
	.align		4
        /*29c0*/ 	.byte	0x04, 0x0a
        /*29c2*/ 	.short	(.L_64 - .L_63)
	.align		4
.L_63:
        /*29c4*/ 	.word	index@(.nv.constant0.matmul_kernel)
        /*29c8*/ 	.short	0x0380
        /*29ca*/ 	.short	0x0050


	//----- nvinfo : EIATTR_SW_WAR
	.align		4
.L_64:
        /*29cc*/ 	.byte	0x04, 0x36
        /*29ce*/ 	.short	(.L_66 - .L_65)
.L_65:
        /*29d0*/ 	.word	0x00000008
.L_66:


//--------------------- .nv.compat                --------------------------
	.section	.nv.compat,"",@"SHT_CUDA_COMPAT_INFO"
	.align	4
        /*0000*/ 	.byte	0x02, 0x02, 0x02, 0x00, 0x02, 0x05, 0x05, 0x00, 0x02, 0x03, 0x00, 0x00, 0x02, 0x06, 0x01, 0x00


//--------------------- .nv.callgraph             --------------------------
	.section	.nv.callgraph,"",@"SHT_CUDA_CALLGRAPH"
	.align	4
	.sectionentsize	8
	.align		4
        /*0000*/ 	.word	0x00000000
	.align		4
        /*0004*/ 	.word	0xffffffff
	.align		4
        /*0008*/ 	.word	0x00000000
	.align		4
        /*000c*/ 	.word	0xfffffffe
	.align		4
        /*0010*/ 	.word	0x00000000
	.align		4
        /*0014*/ 	.word	0xfffffffd
	.align		4
        /*0018*/ 	.word	0x00000000
	.align		4
        /*001c*/ 	.word	0xfffffffc


//--------------------- .text.matmul_kernel       --------------------------
	.section	.text.matmul_kernel,"ax",@progbits
	.align	128
        .global         matmul_kernel
        .type           matmul_kernel,@function
        .size           matmul_kernel,(.L_x_20 - matmul_kernel)
        .other          matmul_kernel,@"STO_CUDA_ENTRY STV_DEFAULT"
matmul_kernel:
.text.matmul_kernel:
[----:B------:R-:W1:Y:S01]  /*0000*/  LDC R1, c[0x0][0x37c] ;  /* 0x0000df00ff017b82 */ /* 0x000e620000000800 */
[----:B------:R-:W2:Y:S01]  /*0010*/  S2R R0, SR_TID.X ;  /* 0x0000000000007919 */ /* 0x000ea20000002100 */
[----:B-1----:R-:W-:Y:S01]  /*0020*/  VIADD R1, R1, 0xfffff688 ;  /* 0xfffff68801017836 */ /* 0x002fe20000000000 */
[----:B--2---:R-:W-:-:S13]  /*0030*/  ISETP.GE.U32.AND P0, PT, R0, 0x20, PT ;  /* 0x000000200000780c */ /* 0x004fda0003f06070 */
[----:B------:R-:W-:Y:S02]  /*0040*/  VOTEU.ANY UP0, P0 ;  /* 0x0000000000ff7886 */ /* 0x000fe40000000100 */
[----:B------:R-:W-:Y:S05]  /*0050*/  BRA.U UP0, `(.L_x_0) ;  /* 0x0000000100b87547 */ /* 0x000fea000b800000 */
[----:B------:R-:W1:Y:S01]  /*0060*/  S2UR UR6, SR_CgaCtaId ;  /* 0x00000000000679c3 */ /* 0x000e620000008800 */
[----:B------:R-:W-:Y:S01]  /*0070*/  NOP ;  /* 0x0000000000007918 */ /* 0x000fe20000000000 */
[----:B------:R-:W-:Y:S02]  /*0080*/  UMOV UR4, 0x40 ;  /* 0x0000004000047882 */ /* 0x000fe40000000000 */
[----:B-1----:R-:W-:-:S09]  /*0090*/  ULEA UR4, UR6, UR4, 0x18 ;  /* 0x0000000406047291 */ /* 0x002fd2000f8ec0ff */
[----:B------:R-:W1:Y:S01]  /*00a0*/  LDS.U8 R0, [UR4] ;  /* 0x00000004ff007984 */ /* 0x000e620008000000 */
[----:B------:R-:W-:Y:S02]  /*00b0*/  UMOV UR4, 0x400 ;  /* 0x0000040000047882 */ /* 0x000fe40000000000 */
[----:B------:R-:W-:Y:S01]  /*00c0*/  ULEA UR4, UR6, UR4, 0x18 ;  /* 0x0000000406047291 */ /* 0x000fe2000f8ec0ff */
[----:B-1----:R-:W-:-:S13]  /*00d0*/  ISETP.NE.AND P0, PT, R0, RZ, PT ;  /* 0x000000ff0000720c */ /* 0x002fda0003f05270 */
[----:B------:R-:W-:Y:S05]  /*00e0*/  @P0 BRA `(.L_x_1) ;  /* 0x00000000007c0947 */ /* 0x000fea0003800000 */
[----:B------:R-:W-:-:S13]  /*00f0*/  ELECT P0, URZ, PT ;  /* 0x0000000000ff782f */ /* 0x000fda0003800000 */
[----:B------:R-:W-:Y:S05]  /*0100*/  @!P0 BRA `(.L_x_2) ;  /* 0x0000000000848947 */ /* 0x000fea0003800000 */
[----:B------:R-:W-:Y:S01]  /*0110*/  UMOV UR5, 0x8 ;  /* 0x0000000800057882 */ /* 0x000fe20000000000 */
[----:B------:R-:W-:Y:S02]  /*0120*/  IMAD.MOV.U32 R4, RZ, RZ, 0x1 ;  /* 0x00000001ff047424 */ /* 0x000fe400078e00ff */
[----:B------:R-:W-:Y:S02]  /*0130*/  IMAD.MOV.U32 R5, RZ, RZ, 0xff ;  /* 0x000000ffff057424 */ /* 0x000fe400078e00ff */
[----:B------:R-:W-:Y:S04]  /*0140*/  DEPBAR.LE SB1, 0x36 ;  /* 0x00009d800000791a */ /* 0x000fe80000000000 */
[----:B------:R-:W1:Y:S02]  /*0150*/  UTCATOMSWS.FIND_AND_SET.ALIGN UP1, UR5, UR5 ;  /* 0x00000005000575e3 */ /* 0x000e640008020800 */
[----:B-1----:R-:W-:-:S04]  /*0160*/  PLOP3.LUT P0, PT, PT, PT, UP1, 0x80, 0x8 ;  /* 0x000000000008781c */ /* 0x002fc80003f0f018 */
[----:B------:R-:W-:-:S04]  /*0170*/  SEL R0, RZ, 0xffffffff, !P0 ;  /* 0xffffffffff007807 */ /* 0x000fc80004000000 */
[----:B------:R-:W-:Y:S01]  /*0180*/  ISETP.NE.AND P0, PT, R0, RZ, PT ;  /* 0x000000ff0000720c */ /* 0x000fe20003f05270 */
[----:B------:R-:W-:-:S12]  /*0190*/  IMAD.U32 R0, RZ, RZ, UR5 ;  /* 0x00000005ff007e24 */ /* 0x000fd8000f8e00ff */
[----:B------:R-:W-:Y:S05]  /*01a0*/  @P0 BRA `(.L_x_3) ;  /* 0x0000000000240947 */ /* 0x000fea0003800000 */
.L_x_4:
[----:B------:R-:W-:Y:S05]  /*01b0*/  NANOSLEEP 0x64 ;  /* 0x000000640000795d */ /* 0x000fea0003800000 */
[----:B------:R-:W-:-:S05]  /*01c0*/  UMOV UR5, 0x8 ;  /* 0x0000000800057882 */ /* 0x000fca0000000000 */
[----:B------:R-:W-:Y:S04]  /*01d0*/  DEPBAR.LE SB1, 0x36 ;  /* 0x00009d800000791a */ /* 0x000fe80000000000 */
[----:B------:R-:W1:Y:S02]  /*01e0*/  UTCATOMSWS.FIND_AND_SET.ALIGN UP1, UR5, UR5 ;  /* 0x00000005000575e3 */ /* 0x000e640008020800 */
[----:B-1----:R-:W-:-:S04]  /*01f0*/  PLOP3.LUT P0, PT, PT, PT, UP1, 0x80, 0x8 ;  /* 0x000000000008781c */ /* 0x002fc80003f0f018 */
[----:B------:R-:W-:-:S04]  /*0200*/  SEL R0, RZ, 0xffffffff, !P0 ;  /* 0xffffffffff007807 */ /* 0x000fc80004000000 */
[----:B------:R-:W-:Y:S01]  /*0210*/  ISETP.NE.AND P0, PT, R0, RZ, PT ;  /* 0x000000ff0000720c */ /* 0x000fe20003f05270 */
[----:B------:R-:W-:-:S12]  /*0220*/  IMAD.U32 R0, RZ, RZ, UR5 ;  /* 0x00000005ff007e24 */ /* 0x000fd8000f8e00ff */
[----:B------:R-:W-:Y:S05]  /*0230*/  @!P0 BRA `(.L_x_4) ;  /* 0xfffffffc00dc8947 */ /* 0x000fea000383ffff */
.L_x_3:
[C---:B------:R-:W-:Y:S01]  /*0240*/  VIADD R3, R0.reuse, 0x10 ;  /* 0x0000001000037836 */ /* 0x040fe20000000000 */
[----:B------:R-:W-:Y:S01]  /*0250*/  UMOV UR5, 0x50 ;  /* 0x0000005000057882 */ /* 0x000fe20000000000 */
[----:B------:R-:W-:Y:S01]  /*0260*/  SHF.L.U32 R2, R5, R0, RZ ;  /* 0x0000000005027219 */ /* 0x000fe200000006ff */
[----:B------:R-:W-:Y:S01]  /*0270*/  ULEA UR5, UR6, UR5, 0x18 ;  /* 0x0000000506057291 */ /* 0x000fe2000f8ec0ff */
[----:B------:R-:W-:Y:S01]  /*0280*/  IMAD.SHL.U32 R0, R0, 0x20, RZ ;  /* 0x0000002000007824 */ /* 0x000fe200078e00ff */
[----:B------:R-:W-:-:S04]  /*0290*/  SHF.L.U32 R3, R4, R3, RZ ;  /* 0x0000000304037219 */ /* 0x000fc800000006ff */
[----:B------:R-:W-:-:S05]  /*02a0*/  LOP3.LUT R2, R3, R2, RZ, 0xfc, !PT ;  /* 0x0000000203027212 */ /* 0x000fca00078efcff */
[----:B------:R1:W-:Y:S04]  /*02b0*/  ATOMS.OR RZ, [UR5], R2 ;  /* 0x00000002ffff798c */ /* 0x0003e8000b000005 */
[----:B------:R1:W-:Y:S01]  /*02c0*/  STS [UR4], R0 ;  /* 0x00000000ff007988 */ /* 0x0003e20008000804 */
[----:B------:R-:W-:Y:S05]  /*02d0*/  BRA `(.L_x_2) ;  /* 0x0000000000107947 */ /* 0x000fea0003800000 */
.L_x_1:
[----:B------:R-:W-:Y:S01]  /*02e0*/  IMAD.MOV.U32 R0, RZ, RZ, -0x1 ;  /* 0xffffffffff007424 */ /* 0x000fe200078e00ff */
[----:B------:R-:W-:-:S04]  /*02f0*/  MOV R2, 0x320 ;  /* 0x0000032000027802 */ /* 0x000fc80000000f00 */
[----:B------:R1:W-:Y:S03]  /*0300*/  STS [UR4], R0 ;  /* 0x00000000ff007988 */ /* 0x0003e60008000804 */
[----:B-1----:R-:W-:Y:S05]  /*0310*/  CALL.REL.NOINC `($__internal_1_$__cuda_sm10x_tcgen05_guardrail_trap_phase_invalid_during_alloc) ;  /* 0x000001e400a87944 */ /* 0x002fea0003c00000 */
.L_x_2:
[----:B------:R-:W-:Y:S05]  /*0320*/  WARPSYNC.ALL ;  /* 0x0000000000007948 */ /* 0x000fea0003800000 */
[----:B------:R-:W-:Y:S01]  /*0330*/  NOP ;  /* 0x0000000000007918 */ /* 0x000fe20000000000 */
.L_x_0:
[----:B------:R-:W2:Y:S01]  /*0340*/  LDC.64 R6, c[0x0][0x398] ;  /* 0x0000e600ff067b82 */ /* 0x000ea20000000a00 */
[----:B------:R-:W3:Y:S01]  /*0350*/  S2R R5, SR_CTAID.X ;  /* 0x0000000000057919 */ /* 0x000ee20000002500 */
[----:B------:R-:W4:Y:S01]  /*0360*/  LDCU.64 UR16, c[0x0][0x3a8] ;  /* 0x00007500ff1077ac */ /* 0x000f220008000a00 */
[----:B------:R-:W5:Y:S01]  /*0370*/  S2R R167, SR_TID.X ;  /* 0x0000000000a77919 */ /* 0x000f620000002100 */
[----:B------:R-:W-:Y:S01]  /*0380*/  UMOV UR33, 0x400 ;  /* 0x0000040000217882 */ /* 0x000fe20000000000 */
[----:B------:R-:W1:Y:S03]  /*0390*/  LDCU UR4, c[0x0][0x3a4] ;  /* 0x00007480ff0477ac */ /* 0x000e660008000800 */
[----:B------:R-:W1:Y:S01]  /*03a0*/  S2UR UR5, SR_CgaCtaId ;  /* 0x00000000000579c3 */ /* 0x000e620000008800 */
[----:B------:R-:W1:Y:S01]  /*03b0*/  LDCU.128 UR12, c[0x0][0x380] ;  /* 0x00007000ff0c77ac */ /* 0x000e620008000c00 */
[----:B------:R-:W1:Y:S06]  /*03c0*/  LDCU UR9, c[0x0][0x3b0] ;  /* 0x00007600ff0977ac */ /* 0x000e6c0008000800 */
[----:B------:R-:W4:Y:S01]  /*03d0*/  LDC R164, c[0x0][0x3a0] ;  /* 0x0000e800ffa47b82 */ /* 0x000f220000000800 */
[----:B-12---:R-:W-:-:S05]  /*03e0*/  VIADD R0, R7, 0xff ;  /* 0x000000ff07007836 */ /* 0x006fca0000000000 */
[----:B------:R-:W-:Y:S02]  /*03f0*/  SHF.R.S32.HI R3, RZ, 0x1f, R0 ;  /* 0x0000001fff037819 */ /* 0x000fe40000011400 */
[----:B------:R-:W-:Y:S01]  /*0400*/  LOP3.LUT R250, RZ, R7, RZ, 0x33, !PT ;  /* 0x00000007fffa7212 */ /* 0x000fe200078e33ff */
[----:B------:R-:W-:Y:S01]  /*0410*/  ULEA UR33, UR5, UR33, 0x18 ;  /* 0x0000002105217291 */ /* 0x000fe2000f8ec0ff */
[----:B------:R-:W-:Y:S02]  /*0420*/  LEA.HI R3, R3, R0, RZ, 0x8 ;  /* 0x0000000003037211 */ /* 0x000fe400078f40ff */
[----:B---3--:R-:W-:Y:S02]  /*0430*/  IABS R10, R5 ;  /* 0x00000005000a7213 */ /* 0x008fe40000000000 */
[----:B------:R-:W-:Y:S02]  /*0440*/  SHF.R.S32.HI R4, RZ, 0x8, R3 ;  /* 0x00000008ff047819 */ /* 0x000fe40000011403 */
[----:B-----5:R-:W-:-:S02]  /*0450*/  LOP3.LUT R166, R167, 0x3f, RZ, 0xc0, !PT ;  /* 0x0000003fa7a67812 */ /* 0x020fc400078ec0ff */
[-C--:B------:R-:W-:Y:S02]  /*0460*/  IABS R9, R4.reuse ;  /* 0x0000000400097213 */ /* 0x080fe40000000000 */
[----:B------:R-:W-:Y:S02]  /*0470*/  IABS R12, R4 ;  /* 0x00000004000c7213 */ /* 0x000fe40000000000 */
[----:B------:R-:W1:Y:S08]  /*0480*/  I2F.RP R0, R9 ;  /* 0x0000000900007306 */ /* 0x000e700000209400 */
[----:B-1----:R-:W1:Y:S02]  /*0490*/  MUFU.RCP R0, R0 ;  /* 0x0000000000007308 */ /* 0x002e640000001000 */
[----:B-1----:R-:W-:-:S02]  /*04a0*/  VIADD R2, R0, 0xffffffe ;  /* 0x0ffffffe00027836 */ /* 0x002fc40000000000 */
[----:B------:R-:W-:-:S04]  /*04b0*/  IMAD.MOV R0, RZ, RZ, -R12 ;  /* 0x000000ffff007224 */ /* 0x000fc800078e0a0c */
[----:B------:R1:W2:Y:S02]  /*04c0*/  F2I.FTZ.U32.TRUNC.NTZ R3, R2 ;  /* 0x0000000200037305 */ /* 0x0002a4000021f000 */
[----:B-1----:R-:W-:Y:S02]  /*04d0*/  IMAD.MOV.U32 R2, RZ, RZ, RZ ;  /* 0x000000ffff027224 */ /* 0x002fe400078e00ff */
[----:B--2---:R-:W-:-:S04]  /*04e0*/  IMAD.MOV R8, RZ, RZ, -R3 ;  /* 0x000000ffff087224 */ /* 0x004fc800078e0a03 */
[----:B------:R-:W-:Y:S02]  /*04f0*/  IMAD R11, R8, R9, RZ ;  /* 0x00000009080b7224 */ /* 0x000fe400078e02ff */
[----:B------:R-:W-:Y:S01]  /*0500*/  IMAD.MOV.U32 R8, RZ, RZ, R10 ;  /* 0x000000ffff087224 */ /* 0x000fe200078e000a */
[----:B------:R-:W-:Y:S01]  /*0510*/  IABS R10, R7 ;  /* 0x00000007000a7213 */ /* 0x000fe20000000000 */
[----:B------:R-:W-:-:S06]  /*0520*/  IMAD.HI.U32 R3, R3, R11, R2 ;  /* 0x0000000b03037227 */ /* 0x000fcc00078e0002 */
[----:B------:R-:W-:-:S04]  /*0530*/  IMAD.HI.U32 R3, R3, R8, RZ ;  /* 0x0000000803037227 */ /* 0x000fc800078e00ff */
[----:B------:R-:W-:Y:S01]  /*0540*/  IMAD R0, R3, R0, R8 ;  /* 0x0000000003007224 */ /* 0x000fe200078e0208 */
[----:B------:R-:W-:Y:S04]  /*0550*/  BAR.SYNC.DEFER_BLOCKING 0x0 ;  /* 0x0000000000007b1d */ /* 0x000fe80000010000 */
[----:B------:R-:W-:-:S13]  /*0560*/  ISETP.GT.U32.AND P1, PT, R9, R0, PT ;  /* 0x000000000900720c */ /* 0x000fda0003f24070 */
[----:B------:R-:W-:Y:S02]  /*0570*/  @!P1 IMAD.IADD R0, R0, 0x1, -R9 ;  /* 0x0000000100009824 */ /* 0x000fe400078e0a09 */
[----:B------:R-:W-:Y:S01]  /*0580*/  @!P1 VIADD R3, R3, 0x1 ;  /* 0x0000000103039836 */ /* 0x000fe20000000000 */
[----:B------:R-:W-:Y:S02]  /*0590*/  ISETP.NE.AND P1, PT, R4, RZ, PT ;  /* 0x000000ff0400720c */ /* 0x000fe40003f25270 */
[----:B------:R-:W-:Y:S02]  /*05a0*/  ISETP.GE.U32.AND P0, PT, R0, R9, PT ;  /* 0x000000090000720c */ /* 0x000fe40003f06070 */
[----:B------:R-:W-:Y:S02]  /*05b0*/  LOP3.LUT R0, R5, R4, RZ, 0x3c, !PT ;  /* 0x0000000405007212 */ /* 0x000fe400078e3cff */
[----:B------:R-:W-:Y:S02]  /*05c0*/  IABS R9, R6 ;  /* 0x0000000600097213 */ /* 0x000fe40000000000 */
[----:B------:R-:W-:Y:S01]  /*05d0*/  ISETP.GE.AND P2, PT, R0, RZ, PT ;  /* 0x000000ff0000720c */ /* 0x000fe20003f46270 */
[----:B------:R-:W-:Y:S01]  /*05e0*/  VIADD R0, R6, 0x3f ;  /* 0x0000003f06007836 */ /* 0x000fe20000000000 */
[----:B------:R-:W1:Y:S05]  /*05f0*/  I2F.RP R8, R9 ;  /* 0x0000000900087306 */ /* 0x000e6a0000209400 */
[----:B------:R-:W-:-:S04]  /*0600*/  @P0 VIADD R3, R3, 0x1 ;  /* 0x0000000103030836 */ /* 0x000fc80000000000 */
[----:B------:R-:W-:Y:S01]  /*0610*/  IMAD.MOV.U32 R18, RZ, RZ, R3 ;  /* 0x000000ffff127224 */ /* 0x000fe200078e0003 */
[----:B------:R-:W-:-:S03]  /*0620*/  SHF.R.S32.HI R3, RZ, 0x1f, R0 ;  /* 0x0000001fff037819 */ /* 0x000fc60000011400 */
[----:B------:R-:W-:Y:S01]  /*0630*/  @!P2 IMAD.MOV R18, RZ, RZ, -R18 ;  /* 0x000000ffff12a224 */ /* 0x000fe200078e0a12 */
[----:B------:R-:W-:Y:S01]  /*0640*/  LEA.HI R3, R3, R0, RZ, 0x6 ;  /* 0x0000000003037211 */ /* 0x000fe200078f30ff */
[----:B-1----:R-:W-:Y:S01]  /*0650*/  MUFU.RCP R8, R8 ;  /* 0x0000000800087308 */ /* 0x002fe20000001000 */
[----:B------:R-:W-:-:S04]  /*0660*/  @!P1 LOP3.LUT R18, RZ, R4, RZ, 0x33, !PT ;  /* 0x00000004ff129212 */ /* 0x000fc800078e33ff */
[----:B------:R-:W-:Y:S01]  /*0670*/  LEA.HI.SX32 R3, R3, -R18, 0x1a ;  /* 0x8000001203037211 */ /* 0x000fe200078fd2ff */
[----:B------:R-:W-:-:S03]  /*0680*/  IMAD.MOV R11, RZ, RZ, -R18 ;  /* 0x000000ffff0b7224 */ /* 0x000fc600078e0a12 */
[----:B------:R-:W-:Y:S01]  /*0690*/  VIMNMX R20, PT, PT, R3, 0x1, PT ;  /* 0x0000000103147848 */ /* 0x000fe20003fe0100 */
[----:B------:R-:W-:Y:S02]  /*06a0*/  IMAD R17, R4, R11, R5 ;  /* 0x0000000b04117224 */ /* 0x000fe400078e0205 */
[----:B------:R-:W1:Y:S01]  /*06b0*/  I2F.RP R11, R10 ;  /* 0x0000000a000b7306 */ /* 0x000e620000209400 */
[-C--:B------:R-:W-:Y:S02]  /*06c0*/  IABS R13, R20.reuse ;  /* 0x00000014000d7213 */ /* 0x080fe40000000000 */
[----:B------:R-:W-:-:S05]  /*06d0*/  IABS R4, R20 ;  /* 0x0000001400047213 */ /* 0x000fca0000000000 */
[----:B------:R-:W2:Y:S08]  /*06e0*/  I2F.RP R0, R13 ;  /* 0x0000000d00007306 */ /* 0x000eb00000209400 */
[----:B-1----:R-:W-:Y:S08]  /*06f0*/  MUFU.RCP R11, R11 ;  /* 0x0000000b000b7308 */ /* 0x002ff00000001000 */
[----:B--2---:R-:W1:Y:S02]  /*0700*/  MUFU.RCP R0, R0 ;  /* 0x0000000000007308 */ /* 0x004e640000001000 */
[----:B-1----:R-:W-:Y:S01]  /*0710*/  VIADD R2, R0, 0xffffffe ;  /* 0x0ffffffe00027836 */ /* 0x002fe20000000000 */
[----:B------:R-:W-:-:S05]  /*0720*/  IABS R0, R17 ;  /* 0x0000001100007213 */ /* 0x000fca0000000000 */
[----:B------:R1:W2:Y:S02]  /*0730*/  F2I.FTZ.U32.TRUNC.NTZ R3, R2 ;  /* 0x0000000200037305 */ /* 0x0002a4000021f000 */
[----:B-1----:R-:W-:Y:S02]  /*0740*/  IMAD.MOV.U32 R2, RZ, RZ, RZ ;  /* 0x000000ffff027224 */ /* 0x002fe400078e00ff */
[----:B--2---:R-:W-:-:S04]  /*0750*/  IMAD.MOV R12, RZ, RZ, -R3 ;  /* 0x000000ffff0c7224 */ /* 0x004fc800078e0a03 */
[----:B------:R-:W-:Y:S02]  /*0760*/  IMAD R5, R12, R13, RZ ;  /* 0x0000000d0c057224 */ /* 0x000fe400078e02ff */
[----:B------:R-:W-:Y:S02]  /*0770*/  VIADD R12, R11, 0xffffffe ;  /* 0x0ffffffe0b0c7836 */ /* 0x000fe40000000000 */
[----:B------:R-:W-:-:S04]  /*0780*/  IMAD.HI.U32 R2, R3, R5, R2 ;  /* 0x0000000503027227 */ /* 0x000fc800078e0002 */
[----:B------:R-:W-:Y:S02]  /*0790*/  IMAD.MOV.U32 R3, RZ, RZ, R0 ;  /* 0x000000ffff037224 */ /* 0x000fe400078e0000 */
[----:B------:R-:W-:Y:S02]  /*07a0*/  IMAD.MOV R0, RZ, RZ, -R4 ;  /* 0x000000ffff007224 */ /* 0x000fe400078e0a04 */
[----:B------:R-:W-:-:S04]  /*07b0*/  IMAD.HI.U32 R2, R2, R3, RZ ;  /* 0x0000000302027227 */ /* 0x000fc800078e00ff */
[----:B------:R-:W-:Y:S01]  /*07c0*/  IMAD R0, R2, R0, R3 ;  /* 0x0000000002007224 */ /* 0x000fe200078e0203 */
[----:B------:R-:W-:Y:S01]  /*07d0*/  SHF.R.U32.HI R3, RZ, 0x5, R167 ;  /* 0x00000005ff037819 */ /* 0x000fe200000116a7 */
[----:B------:R-:W-:-:S03]  /*07e0*/  VIADD R4, R8, 0xffffffe ;  /* 0x0ffffffe08047836 */ /* 0x000fc60000000000 */
[----:B------:R-:W-:Y:S01]  /*07f0*/  ISETP.GT.U32.AND P1, PT, R13, R0, PT ;  /* 0x000000000d00720c */ /* 0x000fe20003f24070 */
[----:B------:R-:W1:Y:S01]  /*0800*/  F2I.FTZ.U32.TRUNC.NTZ R5, R4 ;  /* 0x0000000400057305 */ /* 0x000e62000021f000 */
[----:B------:R-:W-:Y:S02]  /*0810*/  R2UR UR8, R3 ;  /* 0x00000000030872ca */ /* 0x000fe400000e0000 */
[----:B------:R-:W-:-:S09]  /*0820*/  LOP3.LUT R3, R167, 0x40, RZ, 0xc0, !PT ;  /* 0x00000040a7037812 */ /* 0x000fd200078ec0ff */
[----:B------:R-:W-:Y:S02]  /*0830*/  @!P1 IMAD.IADD R0, R0, 0x1, -R13 ;  /* 0x0000000100009824 */ /* 0x000fe400078e0a0d */
[----:B------:R-:W-:Y:S01]  /*0840*/  @!P1 VIADD R2, R2, 0x1 ;  /* 0x0000000102029836 */ /* 0x000fe20000000000 */
[----:B------:R-:W-:Y:S01]  /*0850*/  ISETP.NE.AND P1, PT, R20, RZ, PT ;  /* 0x000000ff1400720c */ /* 0x000fe20003f25270 */
[----:B-1----:R-:W-:Y:S01]  /*0860*/  IMAD.MOV R4, RZ, RZ, -R5 ;  /* 0x000000ffff047224 */ /* 0x002fe200078e0a05 */
[----:B------:R-:W-:Y:S02]  /*0870*/  ISETP.GE.U32.AND P0, PT, R0, R13, PT ;  /* 0x0000000d0000720c */ /* 0x000fe40003f06070 */
[----:B------:R-:W-:Y:S01]  /*0880*/  LOP3.LUT R0, R17, R20, RZ, 0x3c, !PT ;  /* 0x0000001411007212 */ /* 0x000fe200078e3cff */
[----:B------:R-:W1:Y:S01]  /*0890*/  F2I.FTZ.U32.TRUNC.NTZ R13, R12 ;  /* 0x0000000c000d7305 */ /* 0x000e62000021f000 */
[----:B------:R-:W-:Y:S02]  /*08a0*/  IMAD R11, R4, R9, RZ ;  /* 0x00000009040b7224 */ /* 0x000fe400078e02ff */
[----:B------:R-:W-:Y:S01]  /*08b0*/  ISETP.GE.AND P2, PT, R0, RZ, PT ;  /* 0x000000ff0000720c */ /* 0x000fe20003f46270 */
[----:B------:R-:W-:-:S02]  /*08c0*/  IMAD.SHL.U32 R0, R167, 0x10, RZ ;  /* 0x00000010a7007824 */ /* 0x000fc400078e00ff */
[----:B------:R-:W-:-:S03]  /*08d0*/  IMAD.MOV.U32 R4, RZ, RZ, RZ ;  /* 0x000000ffff047224 */ /* 0x000fc600078e00ff */
[----:B------:R-:W-:Y:S01]  /*08e0*/  LOP3.LUT R0, R0, 0x70, RZ, 0xc0, !PT ;  /* 0x0000007000007812 */ /* 0x000fe200078ec0ff */
[----:B------:R-:W-:Y:S02]  /*08f0*/  @P0 VIADD R2, R2, 0x1 ;  /* 0x0000000102020836 */ /* 0x000fe40000000000 */
[----:B------:R-:W-:Y:S01]  /*0900*/  IMAD.HI.U32 R4, R5, R11, R4 ;  /* 0x0000000b05047227 */ /* 0x000fe200078e0004 */
[----:B------:R-:W-:-:S03]  /*0910*/  LEA.HI R3, R3, R0, RZ, 0x1c ;  /* 0x0000000003037211 */ /* 0x000fc600078fe0ff */
[----:B------:R-:W-:Y:S01]  /*0920*/  IMAD.MOV.U32 R19, RZ, RZ, R2 ;  /* 0x000000ffff137224 */ /* 0x000fe200078e0002 */
[----:B------:R-:W-:Y:S01]  /*0930*/  SHF.R.U32.HI R2, RZ, 0x6, R167 ;  /* 0x00000006ff027819 */ /* 0x000fe200000116a7 */
[----:B-1----:R-:W-:Y:S01]  /*0940*/  IMAD.MOV R15, RZ, RZ, -R13 ;  /* 0x000000ffff0f7224 */ /* 0x002fe200078e0a0d */
[----:B------:R1:W-:Y:S01]  /*0950*/  STL [R1+0x768], R3 ;  /* 0x0007680301007387 */ /* 0x0003e20000100800 */
[----:B------:R-:W-:Y:S01]  /*0960*/  @!P2 IMAD.MOV R19, RZ, RZ, -R19 ;  /* 0x000000ffff13a224 */ /* 0x000fe200078e0a13 */
[----:B------:R-:W-:Y:S01]  /*0970*/  SGXT.U32 R2, R2, 0x1 ;  /* 0x000000010202781a */ /* 0x000fe20000000000 */
[----:B------:R-:W-:Y:S01]  /*0980*/  IMAD R11, R15, R10, RZ ;  /* 0x0000000a0f0b7224 */ /* 0x000fe200078e02ff */
[----:B------:R-:W-:Y:S01]  /*0990*/  @!P1 LOP3.LUT R19, RZ, R20, RZ, 0x33, !PT ;  /* 0x00000014ff139212 */ /* 0x000fe200078e33ff */
[----:B------:R-:W-:Y:S02]  /*09a0*/  IMAD.MOV.U32 R12, RZ, RZ, RZ ;  /* 0x000000ffff0c7224 */ /* 0x000fe400078e00ff */
[C---:B----4-:R-:W-:Y:S01]  /*09b0*/  IMAD R171, R2.reuse, UR16, RZ ;  /* 0x0000001002ab7c24 */ /* 0x050fe2000f8e02ff */
[----:B------:R-:W-:Y:S01]  /*09c0*/  PRMT R0, R2, 0x6540, R19 ;  /* 0x0000654002007816 */ /* 0x000fe20000000013 */
[----:B------:R-:W-:-:S03]  /*09d0*/  IMAD.HI.U32 R11, R13, R11, R12 ;  /* 0x0000000b0d0b7227 */ /* 0x000fc600078e000c */
[----:B------:R-:W-:Y:S01]  /*09e0*/  LOP3.LUT R24, R0, 0xfe, RZ, 0xfc, !PT ;  /* 0x000000fe00187812 */ /* 0x000fe200078efcff */
[----:B------:R-:W-:Y:S01]  /*09f0*/  IMAD.SHL.U32 R15, R19, 0x100, RZ ;  /* 0x00000100130f7824 */ /* 0x000fe200078e00ff */
[----:B------:R-:W-:Y:S01]  /*0a00*/  IABS R152, R0 ;  /* 0x0000000000987213 */ /* 0x000fe20000000000 */
[----:B------:R-:W-:Y:S01]  /*0a10*/  IMAD.MOV R5, RZ, RZ, -R19 ;  /* 0x000000ffff057224 */ /* 0x000fe200078e0a13 */
[----:B------:R-:W-:Y:S01]  /*0a20*/  IABS R16, R24 ;  /* 0x0000001800107213 */ /* 0x000fe20000000000 */
[----:B------:R-:W-:Y:S01]  /*0a30*/  STL [R1+0x540], R24 ;  /* 0x0005401801007387 */ /* 0x000fe20000100800 */
[C-C-:B------:R-:W-:Y:S01]  /*0a40*/  LOP3.LUT R23, R15.reuse, 0xc, R2.reuse, 0xfe, !PT ;  /* 0x0000000c0f177812 */ /* 0x140fe200078efe02 */
[----:B------:R-:W-:Y:S01]  /*0a50*/  IMAD R5, R20, R5, R17 ;  /* 0x0000000514057224 */ /* 0x000fe200078e0211 */
[--C-:B------:R-:W-:Y:S01]  /*0a60*/  LOP3.LUT R25, R15, 0x4, R2.reuse, 0xfe, !PT ;  /* 0x000000040f197812 */ /* 0x100fe200078efe02 */
[----:B------:R-:W-:Y:S01]  /*0a70*/  IMAD.HI.U32 R14, R11, R16, RZ ;  /* 0x000000100b0e7227 */ /* 0x000fe200078e00ff */
[----:B------:R-:W-:-:S02]  /*0a80*/  LOP3.LUT R22, R15, 0x2, R2, 0xfe, !PT ;  /* 0x000000020f167812 */ /* 0x000fc400078efe02 */
[--C-:B------:R-:W-:Y:S01]  /*0a90*/  LOP3.LUT R28, R15, 0xa, R2.reuse, 0xfe, !PT ;  /* 0x0000000a0f1c7812 */ /* 0x100fe200078efe02 */
[----:B------:R-:W-:Y:S01]  /*0aa0*/  IMAD.HI.U32 R8, R11, R152, RZ ;  /* 0x000000980b087227 */ /* 0x000fe200078e00ff */
[C-C-:B------:R-:W-:Y:S01]  /*0ab0*/  LOP3.LUT R26, R15.reuse, 0x6, R2.reuse, 0xfe, !PT ;  /* 0x000000060f1a7812 */ /* 0x140fe200078efe02 */
[----:B------:R-:W-:Y:S01]  /*0ac0*/  STL [R1+0x534], R25 ;  /* 0x0005341901007387 */ /* 0x000fe20000100800 */
[C---:B------:R-:W-:Y:S01]  /*0ad0*/  LOP3.LUT R27, R15.reuse, 0x8, R2, 0xfe, !PT ;  /* 0x000000080f1b7812 */ /* 0x040fe200078efe02 */
[----:B------:R-:W-:Y:S01]  /*0ae0*/  IMAD.MOV R19, RZ, RZ, -R14 ;  /* 0x000000ffff137224 */ /* 0x000fe200078e0a0e */
[----:B------:R-:W-:Y:S01]  /*0af0*/  IABS R144, R23 ;  /* 0x0000001700907213 */ /* 0x000fe20000000000 */
[----:B------:R-:W-:Y:S01]  /*0b00*/  IMAD.IADD R5, R18, 0x1, R5 ;  /* 0x0000000112057824 */ /* 0x000fe200078e0205 */
[----:B------:R-:W-:Y:S01]  /*0b10*/  IABS R146, R28 ;  /* 0x0000001c00927213 */ /* 0x000fe20000000000 */
[----:B------:R-:W-:Y:S01]  /*0b20*/  STL [R1+0x538], R22 ;  /* 0x0005381601007387 */ /* 0x000fe20000100800 */
[----:B------:R-:W-:Y:S01]  /*0b30*/  IMAD.MOV R17, RZ, RZ, -R8 ;  /* 0x000000ffff117224 */ /* 0x000fe200078e0a08 */
[C---:B------:R-:W-:Y:S01]  /*0b40*/  LOP3.LUT R21, R15.reuse, 0xe, R2, 0xfe, !PT ;  /* 0x0000000e0f157812 */ /* 0x040fe200078efe02 */
[C---:B------:R-:W-:Y:S01]  /*0b50*/  IMAD R8, R10.reuse, R19, R16 ;  /* 0x000000130a087224 */ /* 0x040fe200078e0210 */
[--C-:B------:R-:W-:Y:S01]  /*0b60*/  LOP3.LUT R18, R15, 0x16, R2.reuse, 0xfe, !PT ;  /* 0x000000160f127812 */ /* 0x100fe200078efe02 */
[----:B------:R-:W-:Y:S01]  /*0b70*/  STL [R1+0x530], R26 ;  /* 0x0005301a01007387 */ /* 0x000fe20000100800 */
[----:B------:R-:W-:Y:S01]  /*0b80*/  IABS R151, R22 ;  /* 0x0000001600977213 */ /* 0x000fe20000000000 */
[----:B------:R-:W-:Y:S01]  /*0b90*/  IMAD.HI.U32 R16, R11, R144, RZ ;  /* 0x000000900b107227 */ /* 0x000fe200078e00ff */
[C-C-:B------:R-:W-:Y:S01]  /*0ba0*/  LOP3.LUT R30, R15.reuse, 0x10, R2.reuse, 0xfe, !PT ;  /* 0x000000100f1e7812 */ /* 0x140fe200078efe02 */
[----:B------:R-:W-:Y:S01]  /*0bb0*/  STL [R1+0x4d4], R27 ;  /* 0x0004d41b01007387 */ /* 0x000fe20000100800 */
[--C-:B------:R-:W-:Y:S01]  /*0bc0*/  LOP3.LUT R29, R15, 0x12, R2.reuse, 0xfe, !PT ;  /* 0x000000120f1d7812 */ /* 0x100fe200078efe02 */
[----:B------:R-:W-:Y:S01]  /*0bd0*/  IMAD.HI.U32 R14, R11, R146, RZ ;  /* 0x000000920b0e7227 */ /* 0x000fe200078e00ff */
[--C-:B------:R-:W-:Y:S01]  /*0be0*/  LOP3.LUT R20, R15, 0x14, R2.reuse, 0xfe, !PT ;  /* 0x000000140f147812 */ /* 0x100fe200078efe02 */
[----:B------:R-:W-:Y:S01]  /*0bf0*/  STL [R1+0x4d0], R28 ;  /* 0x0004d01c01007387 */ /* 0x000fe20000100800 */
[----:B------:R-:W-:Y:S01]  /*0c00*/  IABS R138, R18 ;  /* 0x00000012008a7213 */ /* 0x000fe20000000000 */
[----:B------:R-:W-:Y:S01]  /*0c10*/  IMAD.HI.U32 R12, R11, R151, RZ ;  /* 0x000000970b0c7227 */ /* 0x000fe200078e00ff */
[----:B------:R-:W-:Y:S01]  /*0c20*/  IABS R143, R21 ;  /* 0x00000015008f7213 */ /* 0x000fe20000000000 */
[----:B------:R2:W-:Y:S01]  /*0c30*/  STL [R1+0x4cc], R23 ;  /* 0x0004cc1701007387 */ /* 0x0005e20000100800 */
[----:B-1----:R-:W-:Y:S01]  /*0c40*/  LOP3.LUT R3, R15, 0x18, R2, 0xfe, !PT ;  /* 0x000000180f037812 */ /* 0x002fe200078efe02 */
[----:B------:R-:W-:Y:S01]  /*0c50*/  IMAD.MOV R12, RZ, RZ, -R12 ;  /* 0x000000ffff0c7224 */ /* 0x000fe200078e0a0c */
[----:B------:R-:W-:Y:S01]  /*0c60*/  IABS R140, R29 ;  /* 0x0000001d008c7213 */ /* 0x000fe20000000000 */
[----:B------:R1:W-:Y:S01]  /*0c70*/  STL [R1+0x4c8], R21 ;  /* 0x0004c81501007387 */ /* 0x0003e20000100800 */
[----:B------:R-:W-:Y:S01]  /*0c80*/  IABS R148, R26 ;  /* 0x0000001a00947213 */ /* 0x000fe20000000000 */
[----:B------:R-:W-:Y:S01]  /*0c90*/  IMAD R151, R10, R12, R151 ;  /* 0x0000000c0a977224 */ /* 0x000fe200078e0297 */
[----:B------:R-:W-:Y:S01]  /*0ca0*/  IABS R139, R20 ;  /* 0x00000014008b7213 */ /* 0x000fe20000000000 */
[----:B------:R3:W-:Y:S01]  /*0cb0*/  STL [R1+0x4c4], R30 ;  /* 0x0004c41e01007387 */ /* 0x0007e20000100800 */
[----:B------:R-:W-:Y:S01]  /*0cc0*/  IABS R142, R30 ;  /* 0x0000001e008e7213 */ /* 0x000fe20000000000 */
[----:B--2---:R-:W-:Y:S01]  /*0cd0*/  IMAD.MOV R23, RZ, RZ, -R16 ;  /* 0x000000ffff177224 */ /* 0x004fe200078e0a10 */
[----:B------:R-:W-:Y:S01]  /*0ce0*/  IABS R136, R3 ;  /* 0x0000000300887213 */ /* 0x000fe20000000000 */
[----:B------:R2:W-:Y:S01]  /*0cf0*/  STL [R1+0x4c0], R29 ;  /* 0x0004c01d01007387 */ /* 0x0005e20000100800 */
[----:B------:R-:W-:Y:S01]  /*0d00*/  IMAD.HI.U32 R16, R11, R138, RZ ;  /* 0x0000008a0b107227 */ /* 0x000fe200078e00ff */
[----:B------:R-:W-:-:S02]  /*0d10*/  IABS R150, R25 ;  /* 0x0000001900967213 */ /* 0x000fc40000000000 */
[----:B------:R4:W-:Y:S01]  /*0d20*/  STL [R1+0x4bc], R20 ;  /* 0x0004bc1401007387 */ /* 0x0009e20000100800 */
[----:B-1----:R-:W-:Y:S01]  /*0d30*/  IMAD.MOV R21, RZ, RZ, -R14 ;  /* 0x000000ffff157224 */ /* 0x002fe200078e0a0e */
[C---:B---3--:R-:W-:Y:S01]  /*0d40*/  LOP3.LUT R30, R15.reuse, 0x2e, R2, 0xfe, !PT ;  /* 0x0000002e0f1e7812 */ /* 0x048fe200078efe02 */
[C---:B------:R-:W-:Y:S01]  /*0d50*/  IMAD R144, R10.reuse, R23, R144 ;  /* 0x000000170a907224 */ /* 0x040fe200078e0290 */
[----:B------:R1:W-:Y:S01]  /*0d60*/  STL [R1+0x4b8], R18 ;  /* 0x0004b81201007387 */ /* 0x0003e20000100800 */
[C---:B------:R-:W-:Y:S01]  /*0d70*/  LOP3.LUT R23, R15.reuse, 0x1c, R2, 0xfe, !PT ;  /* 0x0000001c0f177812 */ /* 0x040fe200078efe02 */
[C---:B------:R-:W-:Y:S01]  /*0d80*/  IMAD R146, R10.reuse, R21, R146 ;  /* 0x000000150a927224 */ /* 0x040fe200078e0292 */
[C---:B--2---:R-:W-:Y:S01]  /*0d90*/  LOP3.LUT R29, R15.reuse, 0x1a, R2, 0xfe, !PT ;  /* 0x0000001a0f1d7812 */ /* 0x044fe200078efe02 */
[----:B------:R-:W-:Y:S01]  /*0da0*/  IMAD.MOV R21, RZ, RZ, -R16 ;  /* 0x000000ffff157224 */ /* 0x000fe200078e0a10 */
[----:B------:R2:W-:Y:S01]  /*0db0*/  STL [R1+0x52c], R3 ;  /* 0x00052c0301007387 */ /* 0x0005e20000100800 */
[--C-:B----4-:R-:W-:Y:S01]  /*0dc0*/  LOP3.LUT R20, R15, 0x1e, R2.reuse, 0xfe, !PT ;  /* 0x0000001e0f147812 */ /* 0x110fe200078efe02 */
[----:B------:R-:W-:Y:S01]  /*0dd0*/  IMAD.HI.U32 R12, R11, R148, RZ ;  /* 0x000000940b0c7227 */ /* 0x000fe200078e00ff */
[----:B------:R-:W-:Y:S01]  /*0de0*/  IABS R134, R23 ;  /* 0x0000001700867213 */ /* 0x000fe20000000000 */
[----:B------:R-:W-:Y:S01]  /*0df0*/  STL [R1+0x528], R29 ;  /* 0x0005281d01007387 */ /* 0x000fe20000100800 */
[----:B-1----:R-:W-:Y:S01]  /*0e00*/  LOP3.LUT R18, R15, 0x20, R2, 0xfe, !PT ;  /* 0x000000200f127812 */ /* 0x002fe200078efe02 */
[----:B------:R-:W-:Y:S01]  /*0e10*/  IMAD.HI.U32 R14, R11, R139, RZ ;  /* 0x0000008b0b0e7227 */ /* 0x000fe200078e00ff */
[----:B------:R-:W-:Y:S01]  /*0e20*/  IABS R132, R20 ;  /* 0x0000001400847213 */ /* 0x000fe20000000000 */
[----:B------:R1:W-:Y:S01]  /*0e30*/  STL [R1+0x520], R23 ;  /* 0x0005201701007387 */ /* 0x0003e20000100800 */
[----:B------:R-:W-:Y:S01]  /*0e40*/  IABS R131, R18 ;  /* 0x0000001200837213 */ /* 0x000fe20000000000 */
[----:B------:R-:W-:Y:S01]  /*0e50*/  IMAD R138, R10, R21, R138 ;  /* 0x000000150a8a7224 */ /* 0x000fe200078e028a */
[C-C-:B--2---:R-:W-:Y:S01]  /*0e60*/  LOP3.LUT R3, R15.reuse, 0x22, R2.reuse, 0xfe, !PT ;  /* 0x000000220f037812 */ /* 0x144fe200078efe02 */
[----:B------:R2:W-:Y:S01]  /*0e70*/  STL [R1+0x51c], R20 ;  /* 0x00051c1401007387 */ /* 0x0005e20000100800 */
[----:B------:R-:W-:Y:S01]  /*0e80*/  LOP3.LUT R21, R15, 0x26, R2, 0xfe, !PT ;  /* 0x000000260f157812 */ /* 0x000fe200078efe02 */
[----:B------:R-:W-:Y:S01]  /*0e90*/  IMAD.MOV R19, RZ, RZ, -R12 ;  /* 0x000000ffff137224 */ /* 0x000fe200078e0a0c */
[----:B------:R-:W-:Y:S01]  /*0ea0*/  IABS R130, R3 ;  /* 0x0000000300827213 */ /* 0x000fe20000000000 */
[----:B------:R3:W-:Y:S01]  /*0eb0*/  STL [R1+0x518], R18 ;  /* 0x0005181201007387 */ /* 0x0007e20000100800 */
[----:B------:R-:W-:Y:S01]  /*0ec0*/  IMAD.HI.U32 R16, R11, R131, RZ ;  /* 0x000000830b107227 */ /* 0x000fe200078e00ff */
[----:B-1----:R-:W-:-:S02]  /*0ed0*/  LOP3.LUT R23, R15, 0x24, R2, 0xfe, !PT ;  /* 0x000000240f177812 */ /* 0x002fc400078efe02 */
[----:B------:R1:W-:Y:S01]  /*0ee0*/  STL [R1+0x514], R3 ;  /* 0x0005140301007387 */ /* 0x0003e20000100800 */
[----:B------:R-:W-:Y:S01]  /*0ef0*/  IMAD.HI.U32 R12, R11, R142, RZ ;  /* 0x0000008e0b0c7227 */ /* 0x000fe200078e00ff */
[C---:B--2---:R-:W-:Y:S02]  /*0f00*/  LOP3.LUT R20, R15.reuse, 0x28, R2, 0xfe, !PT ;  /* 0x000000280f147812 */ /* 0x044fe400078efe02 */
[----:B------:R-:W-:Y:S01]  /*0f10*/  STL [R1+0x510], R23 ;  /* 0x0005101701007387 */ /* 0x000fe20000100800 */
[----:B------:R-:W-:Y:S01]  /*0f20*/  IMAD.MOV R14, RZ, RZ, -R14 ;  /* 0x000000ffff0e7224 */ /* 0x000fe200078e0a0e */
[----:B---3--:R-:W-:Y:S01]  /*0f30*/  LOP3.LUT R18, R15, 0x2a, R2, 0xfe, !PT ;  /* 0x0000002a0f127812 */ /* 0x008fe200078efe02 */
[C---:B------:R-:W-:Y:S01]  /*0f40*/  IMAD R148, R10.reuse, R19, R148 ;  /* 0x000000130a947224 */ /* 0x040fe200078e0294 */
[----:B------:R-:W-:Y:S01]  /*0f50*/  STL [R1+0x50c], R21 ;  /* 0x00050c1501007387 */ /* 0x000fe20000100800 */
[----:B------:R-:W-:Y:S01]  /*0f60*/  IMAD.MOV R16, RZ, RZ, -R16 ;  /* 0x000000ffff107224 */ /* 0x000fe200078e0a10 */
[----:B------:R-:W-:Y:S01]  /*0f70*/  IABS R124, R18 ;  /* 0x00000012007c7213 */ /* 0x000fe20000000000 */
[----:B------:R-:W-:Y:S01]  /*0f80*/  IMAD.MOV R19, RZ, RZ, -R12 ;  /* 0x000000ffff137224 */ /* 0x000fe200078e0a0c */
[----:B------:R-:W-:Y:S01]  /*0f90*/  STL [R1+0x508], R20 ;  /* 0x0005081401007387 */ /* 0x000fe20000100800 */
[----:B------:R-:W-:Y:S01]  /*0fa0*/  IMAD R139, R10, R14, R139 ;  /* 0x0000000e0a8b7224 */ /* 0x000fe200078e028b */
[----:B------:R-:W-:Y:S01]  /*0fb0*/  IABS R126, R20 ;  /* 0x00000014007e7213 */ /* 0x000fe20000000000 */
[----:B------:R-:W-:Y:S01]  /*0fc0*/  IMAD.HI.U32 R14, R11, R132, RZ ;  /* 0x000000840b0e7227 */ /* 0x000fe200078e00ff */
[----:B------:R2:W-:Y:S01]  /*0fd0*/  STL [R1+0x504], R18 ;  /* 0x0005041201007387 */ /* 0x0005e20000100800 */
[----:B-1----:R-:W-:-:S02]  /*0fe0*/  LOP3.LUT R3, R15, 0x2c, R2, 0xfe, !PT ;  /* 0x0000002c0f037812 */ /* 0x002fc400078efe02 */
[C---:B------:R-:W-:Y:S01]  /*0ff0*/  IMAD R131, R10.reuse, R16, R131 ;  /* 0x000000100a837224 */ /* 0x040fe200078e0283 */
[----:B------:R-:W-:Y:S01]  /*1000*/  IABS R135, R29 ;  /* 0x0000001d00877213 */ /* 0x000fe20000000000 */
[C---:B------:R-:W-:Y:S01]  /*1010*/  IMAD R142, R10.reuse, R19, R142 ;  /* 0x000000130a8e7224 */ /* 0x040fe200078e028e */
[--C-:B------:R-:W-:Y:S01]  /*1020*/  LOP3.LUT R29, R15, 0x30, R2.reuse, 0xfe, !PT ;  /* 0x000000300f1d7812 */ /* 0x100fe200078efe02 */
[----:B------:R-:W-:Y:S01]  /*1030*/  IMAD.HI.U32 R16, R11, R124, RZ ;  /* 0x0000007c0b107227 */ /* 0x000fe200078e00ff */
[----:B------:R-:W-:Y:S01]  /*1040*/  IABS R128, R23 ;  /* 0x0000001700807213 */ /* 0x000fe20000000000 */
[----:B------:R1:W-:Y:S01]  /*1050*/  STL [R1+0x500], R3 ;  /* 0x0005000301007387 */ /* 0x0003e20000100800 */
[----:B--2---:R-:W-:Y:S01]  /*1060*/  LOP3.LUT R18, R15, 0x34, R2, 0xfe, !PT ;  /* 0x000000340f127812 */ /* 0x004fe200078efe02 */
[----:B------:R-:W-:Y:S01]  /*1070*/  IMAD.MOV R19, RZ, RZ, -R14 ;  /* 0x000000ffff137224 */ /* 0x000fe200078e0a0e */
[----:B------:R-:W-:Y:S01]  /*1080*/  IABS R127, R21 ;  /* 0x00000015007f7213 */ /* 0x000fe20000000000 */
[----:B------:R-:W-:Y:S01]  /*1090*/  IMAD.HI.U32 R14, R11, R126, RZ ;  /* 0x0000007e0b0e7227 */ /* 0x000fe200078e00ff */
[----:B------:R-:W-:Y:S01]  /*10a0*/  IABS R118, R18 ;  /* 0x0000001200767213 */ /* 0x000fe20000000000 */
[----:B------:R-:W-:Y:S01]  /*10b0*/  STL [R1+0x4fc], R30 ;  /* 0x0004fc1e01007387 */ /* 0x000fe20000100800 */
[C---:B------:R-:W-:Y:S01]  /*10c0*/  LOP3.LUT R20, R15.reuse, 0x32, R2, 0xfe, !PT ;  /* 0x000000320f147812 */ /* 0x040fe200078efe02 */
[----:B------:R-:W-:Y:S01]  /*10d0*/  IMAD.MOV R23, RZ, RZ, -R16 ;  /* 0x000000ffff177224 */ /* 0x000fe200078e0a10 */
[----:B------:R-:W-:Y:S01]  /*10e0*/  IABS R123, R3 ;  /* 0x00000003007b7213 */ /* 0x000fe20000000000 */
[----:B------:R-:W-:Y:S01]  /*10f0*/  IMAD.MOV R21, RZ, RZ, -R14 ;  /* 0x000000ffff157224 */ /* 0x000fe200078e0a0e */
[----:B-1----:R-:W-:Y:S01]  /*1100*/  LOP3.LUT R3, R15, 0x36, R2, 0xfe, !PT ;  /* 0x000000360f037812 */ /* 0x002fe200078efe02 */
[----:B------:R1:W-:Y:S01]  /*1110*/  STL [R1+0x4f8], R29 ;  /* 0x0004f81d01007387 */ /* 0x0003e20000100800 */
[----:B------:R-:W-:Y:S01]  /*1120*/  IABS R120, R29 ;  /* 0x0000001d00787213 */ /* 0x000fe20000000000 */
[----:B------:R-:W-:Y:S01]  /*1130*/  IMAD.HI.U32 R16, R11, R118, RZ ;  /* 0x000000760b107227 */ /* 0x000fe200078e00ff */
[----:B------:R-:W-:Y:S01]  /*1140*/  IABS R119, R20 ;  /* 0x0000001400777213 */ /* 0x000fe20000000000 */
[----:B------:R2:W-:Y:S01]  /*1150*/  STL [R1+0x4f4], R20 ;  /* 0x0004f41401007387 */ /* 0x0005e20000100800 */
[----:B------:R-:W-:Y:S01]  /*1160*/  IABS R116, R3 ;  /* 0x0000000300747213 */ /* 0x000fe20000000000 */
[C---:B------:R-:W-:Y:S01]  /*1170*/  IMAD R124, R10.reuse, R23, R124 ;  /* 0x000000170a7c7224 */ /* 0x040fe200078e027c */
[C---:B------:R-:W-:Y:S01]  /*1180*/  LOP3.LUT R23, R15.reuse, 0x3a, R2, 0xfe, !PT ;  /* 0x0000003a0f177812 */ /* 0x040fe200078efe02 */
[C---:B------:R-:W-:Y:S01]  /*1190*/  IMAD R126, R10.reuse, R21, R126 ;  /* 0x000000150a7e7224 */ /* 0x040fe200078e027e */
[----:B------:R3:W-:Y:S01]  /*11a0*/  STL [R1+0x4f0], R18 ;  /* 0x0004f01201007387 */ /* 0x0007e20000100800 */
[C---:B-1----:R-:W-:Y:S01]  /*11b0*/  LOP3.LUT R29, R15.reuse, 0x38, R2, 0xfe, !PT ;  /* 0x000000380f1d7812 */ /* 0x042fe200078efe02 */
[----:B------:R-:W-:Y:S01]  /*11c0*/  IMAD.MOV R21, RZ, RZ, -R16 ;  /* 0x000000ffff157224 */ /* 0x000fe200078e0a10 */
[----:B------:R-:W-:Y:S01]  /*11d0*/  IABS R114, R23 ;  /* 0x0000001700727213 */ /* 0x000fe20000000000 */
[----:B------:R1:W-:Y:S01]  /*11e0*/  STL [R1+0x4ec], R3 ;  /* 0x0004ec0301007387 */ /* 0x0003e20000100800 */
[----:B--2---:R-:W-:Y:S01]  /*11f0*/  LOP3.LUT R20, R15, 0x3c, R2, 0xfe, !PT ;  /* 0x0000003c0f147812 */ /* 0x004fe200078efe02 */
[----:B------:R-:W-:Y:S01]  /*1200*/  IMAD R118, R10, R21, R118 ;  /* 0x000000150a767224 */ /* 0x000fe200078e0276 */
[C---:B------:R-:W-:Y:S01]  /*1210*/  LOP3.LUT R21, R0.reuse, 0x44, RZ, 0xfc, !PT ;  /* 0x0000004400157812 */ /* 0x040fe200078efcff */
[----:B------:R2:W-:Y:S01]  /*1220*/  STL [R1+0x4e8], R29 ;  /* 0x0004e81d01007387 */ /* 0x0005e20000100800 */
[----:B------:R-:W-:Y:S01]  /*1230*/  IABS R112, R20 ;  /* 0x0000001400707213 */ /* 0x000fe20000000000 */
[----:B------:R-:W-:Y:S01]  /*1240*/  IMAD.HI.U32 R13, R11, R150, RZ ;  /* 0x000000960b0d7227 */ /* 0x000fe200078e00ff */
[----:B---3--:R-:W-:Y:S01]  /*1250*/  LOP3.LUT R18, R15, 0x3e, R2, 0xfe, !PT ;  /* 0x0000003e0f127812 */ /* 0x008fe200078efe02 */
[----:B------:R3:W-:Y:S01]  /*1260*/  STL [R1+0x4e4], R23 ;  /* 0x0004e41701007387 */ /* 0x0007e20000100800 */
[----:B------:R-:W-:Y:S01]  /*1270*/  IABS R115, R29 ;  /* 0x0000001d00737213 */ /* 0x000fe20000000000 */
[----:B------:R-:W-:Y:S01]  /*1280*/  IMAD.MOV R13, RZ, RZ, -R13 ;  /* 0x000000ffff0d7224 */ /* 0x000fe200078e0a0d */
[----:B-1----:R-:W-:Y:S01]  /*1290*/  LOP3.LUT R3, R0, 0x40, RZ, 0xfc, !PT ;  /* 0x0000004000037812 */ /* 0x002fe200078efcff */
[----:B------:R1:W-:Y:S01]  /*12a0*/  STL [R1+0x4e0], R20 ;  /* 0x0004e01401007387 */ /* 0x0003e20000100800 */
[----:B------:R-:W-:Y:S01]  /*12b0*/  IABS R111, R18 ;  /* 0x00000012006f7213 */ /* 0x000fe20000000000 */
[----:B------:R-:W-:Y:S01]  /*12c0*/  IMAD R152, R10, R17, R152 ;  /* 0x000000110a987224 */ /* 0x000fe200078e0298 */
[----:B------:R-:W-:Y:S01]  /*12d0*/  IABS R110, R3 ;  /* 0x00000003006e7213 */ /* 0x000fe20000000000 */
[----:B------:R4:W-:Y:S01]  /*12e0*/  STL [R1+0x4dc], R18 ;  /* 0x0004dc1201007387 */ /* 0x0009e20000100800 */
[----:B--2---:R-:W-:Y:S01]  /*12f0*/  LOP3.LUT R29, R0, 0x4c, RZ, 0xfc, !PT ;  /* 0x0000004c001d7812 */ /* 0x004fe200078efcff */
[----:B------:R-:W-:Y:S01]  /*1300*/  IMAD R150, R10, R13, R150 ;  /* 0x0000000d0a967224 */ /* 0x000fe200078e0296 */
[----:B---3--:R-:W-:Y:S01]  /*1310*/  LOP3.LUT R23, R0, 0x42, RZ, 0xfc, !PT ;  /* 0x0000004200177812 */ /* 0x008fe200078efcff */
[----:B------:R2:W-:Y:S01]  /*1320*/  STL [R1+0x4d8], R3 ;  /* 0x0004d80301007387 */ /* 0x0005e20000100800 */
[----:B------:R-:W-:Y:S01]  /*1330*/  ISETP.GT.U32.AND P3, PT, R10, R8, PT ;  /* 0x000000080a00720c */ /* 0x000fe20003f64070 */
[C---:B------:R-:W-:Y:S01]  /*1340*/  IMAD.HI.U32 R17, R11.reuse, R143, RZ ;  /* 0x0000008f0b117227 */ /* 0x040fe200078e00ff */
[C---:B-1----:R-:W-:Y:S01]  /*1350*/  LOP3.LUT R20, R0.reuse, 0x46, RZ, 0xfc, !PT ;  /* 0x0000004600147812 */ /* 0x042fe200078efcff */
[----:B------:R1:W-:Y:S01]  /*1360*/  STL [R1+0x600], R23 ;  /* 0x0006001701007387 */ /* 0x0003e20000100800 */
[----:B------:R-:W-:Y:S01]  /*1370*/  IABS R108, R23 ;  /* 0x00000017006c7213 */ /* 0x000fe20000000000 */
[----:B------:R-:W-:Y:S01]  /*1380*/  IMAD.MOV R17, RZ, RZ, -R17 ;  /* 0x000000ffff117224 */ /* 0x000fe200078e0a11 */
[----:B----4-:R-:W-:Y:S01]  /*1390*/  LOP3.LUT R18, R0, 0x48, RZ, 0xfc, !PT ;  /* 0x0000004800127812 */ /* 0x010fe200078efcff */
[----:B------:R-:W-:Y:S01]  /*13a0*/  STL [R1+0x660], R21 ;  /* 0x0006601501007387 */ /* 0x000fe20000100800 */
[----:B------:R-:W-:Y:S01]  /*13b0*/  IABS R147, R27 ;  /* 0x0000001b00937213 */ /* 0x000fe20000000000 */
[----:B------:R-:W-:Y:S01]  /*13c0*/  IMAD R143, R10, R17, R143 ;  /* 0x000000110a8f7224 */ /* 0x000fe200078e028f */
[----:B--2---:R-:W-:Y:S01]  /*13d0*/  LOP3.LUT R3, R0, 0x4a, RZ, 0xfc, !PT ;  /* 0x0000004a00037812 */ /* 0x004fe200078efcff */
[----:B------:R-:W-:Y:S01]  /*13e0*/  STL [R1+0x65c], R20 ;  /* 0x00065c1401007387 */ /* 0x000fe20000100800 */
[----:B------:R-:W-:Y:S01]  /*13f0*/  ISETP.GT.U32.AND P4, PT, R10, R152, PT ;  /* 0x000000980a00720c */ /* 0x000fe20003f84070 */
[C---:B------:R-:W-:Y:S01]  /*1400*/  IMAD.HI.U32 R13, R11.reuse, R147, RZ ;  /* 0x000000930b0d7227 */ /* 0x040fe200078e00ff */
[----:B-1----:R-:W-:Y:S01]  /*1410*/  LOP3.LUT R23, R0, 0x4e, RZ, 0xfc, !PT ;  /* 0x0000004e00177812 */ /* 0x002fe200078efcff */
[----:B------:R-:W-:Y:S01]  /*1420*/  STL [R1+0x658], R18 ;  /* 0x0006581201007387 */ /* 0x000fe20000100800 */
[----:B------:R-:W-:Y:S01]  /*1430*/  ISETP.GT.U32.AND P5, PT, R10, R151, PT ;  /* 0x000000970a00720c */ /* 0x000fe20003fa4070 */
[----:B------:R-:W-:Y:S01]  /*1440*/  IMAD.MOV R13, RZ, RZ, -R13 ;  /* 0x000000ffff0d7224 */ /* 0x000fe200078e0a0d */
[----:B------:R-:W-:Y:S01]  /*1450*/  IABS R98, R23 ;  /* 0x0000001700627213 */ /* 0x000fe20000000000 */
[----:B------:R-:W-:Y:S01]  /*1460*/  STL [R1+0x654], R3 ;  /* 0x0006540301007387 */ /* 0x000fe20000100800 */
[--C-:B------:R-:W-:Y:S01]  /*1470*/  @!P3 IMAD.IADD R8, R8, 0x1, -R10.reuse ;  /* 0x000000010808b824 */ /* 0x100fe200078e0a0a */
[C---:B------:R-:W-:Y:S01]  /*1480*/  ISETP.GT.U32.AND P3, PT, R10.reuse, R144, PT ;  /* 0x000000900a00720c */ /* 0x040fe20003f64070 */
[C---:B------:R-:W-:Y:S01]  /*1490*/  IMAD R147, R10.reuse, R13, R147 ;  /* 0x0000000d0a937224 */ /* 0x040fe200078e0293 */
[----:B------:R-:W-:Y:S01]  /*14a0*/  STL [R1+0x634], R29 ;  /* 0x0006341d01007387 */ /* 0x000fe20000100800 */
[C---:B------:R-:W-:Y:S01]  /*14b0*/  ISETP.GT.U32.AND P1, PT, R10.reuse, R150, PT ;  /* 0x000000960a00720c */ /* 0x040fe20003f24070 */
[----:B------:R-:W-:Y:S01]  /*14c0*/  IMAD.HI.U32 R13, R11, R140, RZ ;  /* 0x0000008c0b0d7227 */ /* 0x000fe200078e00ff */
[C---:B------:R-:W-:Y:S01]  /*14d0*/  ISETP.GT.U32.AND P6, PT, R10.reuse, R148, PT ;  /* 0x000000940a00720c */ /* 0x040fe20003fc4070 */
[----:B------:R1:W-:Y:S01]  /*14e0*/  STL [R1+0x630], R23 ;  /* 0x0006301701007387 */ /* 0x0003e20000100800 */
[----:B------:R-:W-:Y:S01]  /*14f0*/  ISETP.GT.U32.AND P2, PT, R10, R146, PT ;  /* 0x000000920a00720c */ /* 0x000fe20003f44070 */
[--C-:B------:R-:W-:Y:S01]  /*1500*/  @!P4 IMAD.IADD R152, R152, 0x1, -R10.reuse ;  /* 0x000000019898c824 */ /* 0x100fe200078e0a0a */
[C---:B------:R-:W-:Y:S01]  /*1510*/  ISETP.GT.U32.AND P4, PT, R10.reuse, R143, PT ;  /* 0x0000008f0a00720c */ /* 0x040fe20003f84070 */
[--C-:B------:R-:W-:Y:S01]  /*1520*/  @!P5 IMAD.IADD R151, R151, 0x1, -R10.reuse ;  /* 0x000000019797d824 */ /* 0x100fe200078e0a0a */
[----:B------:R-:W-:Y:S01]  /*1530*/  ISETP.GT.U32.AND P5, PT, R10, R142, PT ;  /* 0x0000008e0a00720c */ /* 0x000fe20003fa4070 */
[----:B------:R-:W-:Y:S01]  /*1540*/  IMAD.MOV R13, RZ, RZ, -R13 ;  /* 0x000000ffff0d7224 */ /* 0x000fe200078e0a0d */
[----:B------:R-:W-:Y:S01]  /*1550*/  IABS R122, R30 ;  /* 0x0000001e007a7213 */ /* 0x000fe20000000000 */
[----:B------:R-:W-:Y:S01]  /*1560*/  @!P3 IMAD.IADD R144, R144, 0x1, -R10 ;  /* 0x000000019090b824 */ /* 0x000fe200078e0a0a */
[C---:B------:R-:W-:Y:S01]  /*1570*/  ISETP.GT.U32.AND P3, PT, R10.reuse, R151, PT ;  /* 0x000000970a00720c */ /* 0x040fe20003f64070 */
[----:B-1----:R-:W-:Y:S01]  /*1580*/  IMAD R23, R5, 0x40, R166 ;  /* 0x0000004005177824 */ /* 0x002fe200078e02a6 */
[----:B------:R-:W-:Y:S01]  /*1590*/  IABS R106, R20 ;  /* 0x00000014006a7213 */ /* 0x000fe20000000000 */
[----:B------:R-:W-:Y:S01]  /*15a0*/  IMAD R140, R10, R13, R140 ;  /* 0x0000000d0a8c7224 */ /* 0x000fe200078e028c */
[----:B------:R-:W-:Y:S01]  /*15b0*/  IABS R103, R18 ;  /* 0x0000001200677213 */ /* 0x000fe20000000000 */
[--C-:B------:R-:W-:Y:S01]  /*15c0*/  @!P1 IMAD.IADD R150, R150, 0x1, -R10.reuse ;  /* 0x0000000196969824 */ /* 0x100fe200078e0a0a */
[----:B------:R-:W-:Y:S01]  /*15d0*/  IABS R5, R23 ;  /* 0x0000001700057213 */ /* 0x000fe20000000000 */
[--C-:B------:R-:W-:Y:S01]  /*15e0*/  @!P6 IMAD.IADD R148, R148, 0x1, -R10.reuse ;  /* 0x000000019494e824 */ /* 0x100fe200078e0a0a */
[C---:B------:R-:W-:Y:S01]  /*15f0*/  ISETP.GT.U32.AND P1, PT, R10.reuse, R140, PT ;  /* 0x0000008c0a00720c */ /* 0x040fe20003f24070 */
[----:B------:R-:W-:Y:S01]  /*1600*/  @!P4 IMAD.IADD R143, R143, 0x1, -R10 ;  /* 0x000000018f8fc824 */ /* 0x000fe200078e0a0a */
[----:B------:R-:W-:Y:S01]  /*1610*/  ISETP.GT.U32.AND P4, PT, R10, R150, PT ;  /* 0x000000960a00720c */ /* 0x000fe20003f84070 */
[----:B------:R-:W-:Y:S01]  /*1620*/  IMAD.HI.U32 R4, R4, R5, RZ ;  /* 0x0000000504047227 */ /* 0x000fe200078e00ff */
[----:B------:R-:W-:-:S02]  /*1630*/  ISETP.GT.U32.AND P6, PT, R10, R139, PT ;  /* 0x0000008b0a00720c */ /* 0x000fc40003fc4070 */
[----:B------:R-:W-:Y:S01]  /*1640*/  IABS R107, R21 ;  /* 0x00000015006b7213 */ /* 0x000fe20000000000 */
[----:B------:R-:W-:Y:S01]  /*1650*/  IMAD.MOV R4, RZ, RZ, -R4 ;  /* 0x000000ffff047224 */ /* 0x000fe200078e0a04 */
[----:B------:R-:W-:Y:S01]  /*1660*/  LOP3.LUT R20, R0, 0x50, RZ, 0xfc, !PT ;  /* 0x0000005000147812 */ /* 0x000fe200078efcff */
[--C-:B------:R-:W-:Y:S01]  /*1670*/  @!P5 IMAD.IADD R142, R142, 0x1, -R10.reuse ;  /* 0x000000018e8ed824 */ /* 0x100fe200078e0a0a */
[C---:B------:R-:W-:Y:S01]  /*1680*/  ISETP.GT.U32.AND P5, PT, R10.reuse, R148, PT ;  /* 0x000000940a00720c */ /* 0x040fe20003fa4070 */
[----:B------:R-:W-:Y:S01]  /*1690*/  IMAD R5, R9, R4, R5 ;  /* 0x0000000409057224 */ /* 0x000fe200078e0205 */
[----:B------:R-:W-:Y:S01]  /*16a0*/  IABS R102, R3 ;  /* 0x0000000300667213 */ /* 0x000fe20000000000 */
[--C-:B------:R-:W-:Y:S01]  /*16b0*/  @!P3 IMAD.IADD R151, R151, 0x1, -R10.reuse ;  /* 0x000000019797b824 */ /* 0x100fe200078e0a0a */
[----:B------:R-:W-:Y:S01]  /*16c0*/  ISETP.GT.U32.AND P3, PT, R10, R143, PT ;  /* 0x0000008f0a00720c */ /* 0x000fe20003f64070 */
[----:B------:R-:W-:Y:S01]  /*16d0*/  IMAD.HI.U32 R13, R11, R134, RZ ;  /* 0x000000860b0d7227 */ /* 0x000fe200078e00ff */
[----:B------:R-:W-:Y:S01]  /*16e0*/  ISETP.GT.U32.AND P0, PT, R9, R5, PT ;  /* 0x000000050900720c */ /* 0x000fe20003f04070 */
[----:B------:R-:W-:Y:S01]  /*16f0*/  STL [R1+0x62c], R20 ;  /* 0x00062c1401007387 */ /* 0x000fe20000100800 */
[----:B------:R-:W-:Y:S01]  /*1700*/  LOP3.LUT R18, R0, 0x52, RZ, 0xfc, !PT ;  /* 0x0000005200127812 */ /* 0x000fe200078efcff */
[--C-:B------:R-:W-:Y:S01]  /*1710*/  @!P2 IMAD.IADD R146, R146, 0x1, -R10.reuse ;  /* 0x000000019292a824 */ /* 0x100fe200078e0a0a */
[----:B------:R-:W-:Y:S01]  /*1720*/  ISETP.GT.U32.AND P2, PT, R10, R8, PT ;  /* 0x000000080a00720c */ /* 0x000fe20003f44070 */
[----:B------:R-:W-:Y:S01]  /*1730*/  IMAD.MOV R13, RZ, RZ, -R13 ;  /* 0x000000ffff0d7224 */ /* 0x000fe200078e0a0d */
[----:B------:R-:W-:Y:S01]  /*1740*/  LOP3.LUT R3, R0, 0x54, RZ, 0xfc, !PT ;  /* 0x0000005400037812 */ /* 0x000fe200078efcff */
[----:B------:R-:W-:Y:S01]  /*1750*/  @!P1 IMAD.IADD R140, R140, 0x1, -R10 ;  /* 0x000000018c8c9824 */ /* 0x000fe200078e0a0a */
[----:B------:R-:W-:Y:S01]  /*1760*/  IABS R99, R29 ;  /* 0x0000001d00637213 */ /* 0x000fe20000000000 */
[----:B------:R-:W-:Y:S01]  /*1770*/  IMAD.HI.U32 R17, R11, R136, RZ ;  /* 0x000000880b117227 */ /* 0x000fe200078e00ff */
[----:B------:R1:W-:Y:S01]  /*1780*/  STL [R1+0x628], R18 ;  /* 0x0006281201007387 */ /* 0x0003e20000100800 */
[----:B------:R-:W-:-:S02]  /*1790*/  IABS R94, R18 ;  /* 0x00000012005e7213 */ /* 0x000fc40000000000 */
[----:B------:R-:W-:Y:S01]  /*17a0*/  @!P0 IMAD.IADD R5, R5, 0x1, -R9 ;  /* 0x0000000105058824 */ /* 0x000fe200078e0a09 */
[----:B------:R-:W-:Y:S01]  /*17b0*/  IABS R91, R3 ;  /* 0x00000003005b7213 */ /* 0x000fe20000000000 */
[----:B------:R-:W-:Y:S01]  /*17c0*/  IMAD R134, R10, R13, R134 ;  /* 0x0000000d0a867224 */ /* 0x000fe200078e0286 */
[----:B------:R-:W-:Y:S01]  /*17d0*/  IABS R95, R20 ;  /* 0x00000014005f7213 */ /* 0x000fe20000000000 */
[--C-:B------:R-:W-:Y:S01]  /*17e0*/  @!P4 IMAD.IADD R150, R150, 0x1, -R10.reuse ;  /* 0x000000019696c824 */ /* 0x100fe200078e0a0a */
[----:B------:R-:W-:Y:S01]  /*17f0*/  ISETP.GT.U32.AND P0, PT, R9, R5, PT ;  /* 0x000000050900720c */ /* 0x000fe20003f04070 */
[--C-:B------:R-:W-:Y:S01]  /*1800*/  @!P5 IMAD.IADD R148, R148, 0x1, -R10.reuse ;  /* 0x000000019494d824 */ /* 0x100fe200078e0a0a */
[C---:B------:R-:W-:Y:S01]  /*1810*/  ISETP.GT.U32.AND P4, PT, R10.reuse, R142, PT ;  /* 0x0000008e0a00720c */ /* 0x040fe20003f84070 */
[----:B------:R-:W-:Y:S01]  /*1820*/  IMAD.MOV R17, RZ, RZ, -R17 ;  /* 0x000000ffff117224 */ /* 0x000fe200078e0a11 */
[----:B------:R-:W-:Y:S01]  /*1830*/  ISETP.GT.U32.AND P5, PT, R10, R140, PT ;  /* 0x0000008c0a00720c */ /* 0x000fe20003fa4070 */
[----:B------:R-:W-:Y:S01]  /*1840*/  IMAD.HI.U32 R12, R11, R135, RZ ;  /* 0x000000870b0c7227 */ /* 0x000fe200078e00ff */
[C---:B-1----:R-:W-:Y:S01]  /*1850*/  LOP3.LUT R18, R0.reuse, 0x58, RZ, 0xfc, !PT ;  /* 0x0000005800127812 */ /* 0x042fe200078efcff */
[----:B------:R1:W-:Y:S01]  /*1860*/  STL [R1+0x624], R3 ;  /* 0x0006240301007387 */ /* 0x0003e20000100800 */
[----:B------:R-:W-:Y:S01]  /*1870*/  LOP3.LUT R248, R0, 0x62, RZ, 0xfc, !PT ;  /* 0x0000006200f87812 */ /* 0x000fe200078efcff */
[----:B------:R-:W-:Y:S01]  /*1880*/  @!P3 IMAD.IADD R143, R143, 0x1, -R10 ;  /* 0x000000018f8fb824 */ /* 0x000fe200078e0a0a */
[C---:B------:R-:W-:Y:S01]  /*1890*/  ISETP.GT.U32.AND P3, PT, R10.reuse, R134, PT ;  /* 0x000000860a00720c */ /* 0x040fe20003f64070 */
[C---:B------:R-:W-:Y:S01]  /*18a0*/  IMAD R136, R10.reuse, R17, R136 ;  /* 0x000000110a887224 */ /* 0x040fe200078e0288 */
[----:B------:R-:W-:Y:S01]  /*18b0*/  IABS R87, R18 ;  /* 0x0000001200577213 */ /* 0x000fe20000000000 */
[----:B------:R-:W-:Y:S01]  /*18c0*/  @!P0 IMAD.IADD R5, R5, 0x1, -R9 ;  /* 0x0000000105058824 */ /* 0x000fe200078e0a09 */
[----:B------:R-:W-:Y:S01]  /*18d0*/  ISETP.GT.U32.AND P0, PT, R10, R147, PT ;  /* 0x000000930a00720c */ /* 0x000fe20003f04070 */
[----:B------:R-:W-:Y:S01]  /*18e0*/  IMAD.MOV R12, RZ, RZ, -R12 ;  /* 0x000000ffff0c7224 */ /* 0x000fe200078e0a0c */
[----:B------:R-:W-:Y:S01]  /*18f0*/  IABS R78, R248 ;  /* 0x000000f8004e7213 */ /* 0x000fe20000000000 */
[--C-:B------:R-:W-:Y:S01]  /*1900*/  @!P6 IMAD.IADD R139, R139, 0x1, -R10.reuse ;  /* 0x000000018b8be824 */ /* 0x100fe200078e0a0a */
[----:B-1----:R-:W-:Y:S01]  /*1910*/  LOP3.LUT R3, R0, 0x5c, RZ, 0xfc, !PT ;  /* 0x0000005c00037812 */ /* 0x002fe200078efcff */
[--C-:B------:R-:W-:Y:S01]  /*1920*/  @!P2 IMAD.IADD R8, R8, 0x1, -R10.reuse ;  /* 0x000000010808a824 */ /* 0x100fe200078e0a0a */
[C---:B------:R-:W-:Y:S01]  /*1930*/  ISETP.GT.U32.AND P2, PT, R10.reuse, R144, PT ;  /* 0x000000900a00720c */ /* 0x040fe20003f44070 */
[----:B------:R-:W-:Y:S01]  /*1940*/  IMAD.HI.U32 R17, R11, R130, RZ ;  /* 0x000000820b117227 */ /* 0x000fe200078e00ff */
[----:B------:R-:W-:Y:S01]  /*1950*/  ISETP.GT.U32.AND P6, PT, R10, R139, PT ;  /* 0x0000008b0a00720c */ /* 0x000fe20003fc4070 */
[----:B------:R-:W1:Y:S01]  /*1960*/  LDS R9, [UR33] ;  /* 0x00000021ff097984 */ /* 0x000e620008000800 */
[----:B------:R-:W-:Y:S01]  /*1970*/  LOP3.LUT R252, R0, 0x5e, RZ, 0xfc, !PT ;  /* 0x0000005e00fc7812 */ /* 0x000fe200078efcff */
[C---:B------:R-:W-:Y:S01]  /*1980*/  IMAD R135, R10.reuse, R12, R135 ;  /* 0x0000000c0a877224 */ /* 0x040fe200078e0287 */
[----:B------:R-:W-:Y:S01]  /*1990*/  IABS R83, R3 ;  /* 0x0000000300537213 */ /* 0x000fe20000000000 */
[----:B------:R-:W-:Y:S01]  /*19a0*/  @!P0 IMAD.IADD R147, R147, 0x1, -R10 ;  /* 0x0000000193938824 */ /* 0x000fe200078e0a0a */
[C---:B------:R-:W-:Y:S01]  /*19b0*/  ISETP.GT.U32.AND P0, PT, R10.reuse, R152, PT ;  /* 0x000000980a00720c */ /* 0x040fe20003f04070 */
[C---:B------:R-:W-:Y:S01]  /*19c0*/  IMAD R132, R10.reuse, R19, R132 ;  /* 0x000000130a847224 */ /* 0x040fe200078e0284 */
[----:B------:R-:W-:Y:S01]  /*19d0*/  IABS R82, R252 ;  /* 0x000000fc00527213 */ /* 0x000fe20000000000 */
[----:B------:R-:W-:Y:S01]  /*19e0*/  IMAD.MOV R17, RZ, RZ, -R17 ;  /* 0x000000ffff117224 */ /* 0x000fe200078e0a11 */
[----:B------:R-:W-:Y:S01]  /*19f0*/  ISETP.GT.U32.AND P1, PT, R10, R147, PT ;  /* 0x000000930a00720c */ /* 0x000fe20003f24070 */
[----:B------:R-:W-:Y:S01]  /*1a00*/  IMAD.HI.U32 R12, R11, R128, RZ ;  /* 0x000000800b0c7227 */ /* 0x000fe200078e00ff */
[----:B------:R-:W-:-:S02]  /*1a10*/  LOP3.LUT R251, R0, 0x60, RZ, 0xfc, !PT ;  /* 0x0000006000fb7812 */ /* 0x000fc400078efcff */
[----:B------:R-:W-:Y:S01]  /*1a20*/  LOP3.LUT R247, R0, 0x64, RZ, 0xfc, !PT ;  /* 0x0000006400f77812 */ /* 0x000fe200078efcff */
[----:B------:R-:W-:Y:S01]  /*1a30*/  IMAD.HI.U32 R13, R11, R127, RZ ;  /* 0x0000007f0b0d7227 */ /* 0x000fe200078e00ff */
[----:B------:R-:W-:Y:S02]  /*1a40*/  IABS R79, R251 ;  /* 0x000000fb004f7213 */ /* 0x000fe40000000000 */
[----:B------:R-:W-:Y:S01]  /*1a50*/  IABS R75, R247 ;  /* 0x000000f7004b7213 */ /* 0x000fe20000000000 */
[--C-:B------:R-:W-:Y:S01]  /*1a60*/  @!P0 IMAD.IADD R152, R152, 0x1, -R10.reuse ;  /* 0x0000000198988824 */ /* 0x100fe200078e0a0a */
[----:B------:R-:W-:Y:S01]  /*1a70*/  ISETP.GT.U32.AND P0, PT, R10, R146, PT ;  /* 0x000000920a00720c */ /* 0x000fe20003f04070 */
[--C-:B------:R-:W-:Y:S01]  /*1a80*/  @!P4 IMAD.IADD R142, R142, 0x1, -R10.reuse ;  /* 0x000000018e8ec824 */ /* 0x100fe200078e0a0a */
[C---:B------:R-:W-:Y:S01]  /*1a90*/  ISETP.GT.U32.AND P4, PT, R10.reuse, R132, PT ;  /* 0x000000840a00720c */ /* 0x040fe20003f84070 */
[--C-:B------:R-:W-:Y:S01]  /*1aa0*/  @!P1 IMAD.IADD R147, R147, 0x1, -R10.reuse ;  /* 0x0000000193939824 */ /* 0x100fe200078e0a0a */
[----:B------:R-:W-:Y:S01]  /*1ab0*/  ISETP.GT.U32.AND P1, PT, R10, R138, PT ;  /* 0x0000008a0a00720c */ /* 0x000fe20003f24070 */
[----:B------:R-:W-:Y:S01]  /*1ac0*/  @!P5 IMAD.IADD R140, R140, 0x1, -R10 ;  /* 0x000000018c8cd824 */ /* 0x000fe200078e0a0a */
[C---:B------:R-:W-:Y:S01]  /*1ad0*/  ISETP.GT.U32.AND P5, PT, R10.reuse, R131, PT ;  /* 0x000000830a00720c */ /* 0x040fe20003fa4070 */
[----:B------:R-:W-:Y:S01]  /*1ae0*/  IMAD R130, R10, R17, R130 ;  /* 0x000000110a827224 */ /* 0x000fe200078e0282 */
[C---:B------:R-:W-:Y:S01]  /*1af0*/  LOP3.LUT R244, R0.reuse, 0x68, RZ, 0xfc, !PT ;  /* 0x0000006800f47812 */ /* 0x040fe200078efcff */
[----:B------:R-:W-:Y:S01]  /*1b00*/  IMAD.MOV R19, RZ, RZ, -R12 ;  /* 0x000000ffff137224 */ /* 0x000fe200078e0a0c */
[----:B------:R-:W-:Y:S01]  /*1b10*/  LOP3.LUT R246, R0, 0x66, RZ, 0xfc, !PT ;  /* 0x0000006600f67812 */ /* 0x000fe200078efcff */
[----:B------:R-:W-:Y:S01]  /*1b20*/  IMAD.HI.U32 R17, R11, R123, RZ ;  /* 0x0000007b0b117227 */ /* 0x000fe200078e00ff */
[----:B------:R-:W-:-:S02]  /*1b30*/  IABS R71, R244 ;  /* 0x000000f400477213 */ /* 0x000fc40000000000 */
[----:B------:R-:W-:Y:S01]  /*1b40*/  IABS R74, R246 ;  /* 0x000000f6004a7213 */ /* 0x000fe20000000000 */
[--C-:B------:R-:W-:Y:S01]  /*1b50*/  @!P0 IMAD.IADD R146, R146, 0x1, -R10.reuse ;  /* 0x0000000192928824 */ /* 0x100fe200078e0a0a */
[----:B------:R-:W-:Y:S01]  /*1b60*/  ISETP.GT.U32.AND P0, PT, R10, R136, PT ;  /* 0x000000880a00720c */ /* 0x000fe20003f04070 */
[----:B------:R-:W-:Y:S01]  /*1b70*/  IMAD.MOV R13, RZ, RZ, -R13 ;  /* 0x000000ffff0d7224 */ /* 0x000fe200078e0a0d */
[C---:B------:R-:W-:Y:S01]  /*1b80*/  LOP3.LUT R234, R0.reuse, 0x72, RZ, 0xfc, !PT ;  /* 0x0000007200ea7812 */ /* 0x040fe200078efcff */
[----:B------:R-:W-:Y:S01]  /*1b90*/  IMAD.HI.U32 R12, R11, R122, RZ ;  /* 0x0000007a0b0c7227 */ /* 0x000fe200078e00ff */
[----:B------:R-:W-:Y:S02]  /*1ba0*/  LOP3.LUT R240, R0, 0x6c, RZ, 0xfc, !PT ;  /* 0x0000006c00f07812 */ /* 0x000fe400078efcff */
[----:B------:R-:W-:Y:S01]  /*1bb0*/  IABS R59, R234 ;  /* 0x000000ea003b7213 */ /* 0x000fe20000000000 */
[----:B------:R-:W-:Y:S01]  /*1bc0*/  @!P3 IMAD.IADD R134, R134, 0x1, -R10 ;  /* 0x000000018686b824 */ /* 0x000fe200078e0a0a */
[C---:B------:R-:W-:Y:S01]  /*1bd0*/  ISETP.GT.U32.AND P3, PT, R10.reuse, R124, PT ;  /* 0x0000007c0a00720c */ /* 0x040fe20003f64070 */
[----:B------:R-:W-:Y:S01]  /*1be0*/  IMAD R128, R10, R19, R128 ;  /* 0x000000130a807224 */ /* 0x000fe200078e0280 */
[----:B------:R-:W-:Y:S01]  /*1bf0*/  LOP3.LUT R242, R0, 0x6a, RZ, 0xfc, !PT ;  /* 0x0000006a00f27812 */ /* 0x000fe200078efcff */
[----:B------:R-:W-:Y:S01]  /*1c00*/  IMAD.MOV R17, RZ, RZ, -R17 ;  /* 0x000000ffff117224 */ /* 0x000fe200078e0a11 */
[----:B------:R-:W-:Y:S01]  /*1c10*/  IABS R67, R240 ;  /* 0x000000f000437213 */ /* 0x000fe20000000000 */
[----:B------:R-:W-:Y:S01]  /*1c20*/  IMAD R127, R10, R13, R127 ;  /* 0x0000000d0a7f7224 */ /* 0x000fe200078e027f */
[----:B------:R-:W-:Y:S01]  /*1c30*/  IABS R70, R242 ;  /* 0x000000f200467213 */ /* 0x000fe20000000000 */
[----:B------:R-:W-:Y:S01]  /*1c40*/  IMAD.MOV R19, RZ, RZ, -R12 ;  /* 0x000000ffff137224 */ /* 0x000fe200078e0a0c */
[----:B------:R-:W-:Y:S01]  /*1c50*/  LOP3.LUT R232, R0, 0x74, RZ, 0xfc, !PT ;  /* 0x0000007400e87812 */ /* 0x000fe200078efcff */
[----:B------:R-:W-:Y:S01]  /*1c60*/  @!P2 IMAD.IADD R144, R144, 0x1, -R10 ;  /* 0x000000019090a824 */ /* 0x000fe200078e0a0a */
[C---:B------:R-:W-:Y:S01]  /*1c70*/  ISETP.GT.U32.AND P2, PT, R10.reuse, R135, PT ;  /* 0x000000870a00720c */ /* 0x040fe20003f44070 */
[----:B------:R-:W-:Y:S01]  /*1c80*/  IMAD R123, R10, R17, R123 ;  /* 0x000000110a7b7224 */ /* 0x000fe200078e027b */
[----:B------:R-:W-:Y:S01]  /*1c90*/  LOP3.LUT R230, R0, 0x76, RZ, 0xfc, !PT ;  /* 0x0000007600e67812 */ /* 0x000fe200078efcff */
[----:B------:R-:W-:Y:S01]  /*1ca0*/  IMAD R122, R10, R19, R122 ;  /* 0x000000130a7a7224 */ /* 0x000fe200078e027a */
[----:B------:R-:W-:Y:S01]  /*1cb0*/  LOP3.LUT R236, R0, 0x70, RZ, 0xfc, !PT ;  /* 0x0000007000ec7812 */ /* 0x000fe200078efcff */
[--C-:B------:R-:W-:Y:S01]  /*1cc0*/  @!P6 IMAD.IADD R139, R139, 0x1, -R10.reuse ;  /* 0x000000018b8be824 */ /* 0x100fe200078e0a0a */
[----:B------:R-:W-:Y:S01]  /*1cd0*/  ISETP.GT.U32.AND P6, PT, R10, R130, PT ;  /* 0x000000820a00720c */ /* 0x000fe20003fc4070 */
[--C-:B------:R-:W-:Y:S01]  /*1ce0*/  @!P1 IMAD.IADD R138, R138, 0x1, -R10.reuse ;  /* 0x000000018a8a9824 */ /* 0x100fe200078e0a0a */
[----:B------:R-:W-:Y:S01]  /*1cf0*/  ISETP.GT.U32.AND P1, PT, R10, R128, PT ;  /* 0x000000800a00720c */ /* 0x000fe20003f24070 */
[--C-:B------:R-:W-:Y:S01]  /*1d00*/  @!P0 IMAD.IADD R136, R136, 0x1, -R10.reuse ;  /* 0x0000000188888824 */ /* 0x100fe200078e0a0a */
[----:B------:R-:W-:Y:S01]  /*1d10*/  ISETP.GT.U32.AND P0, PT, R10, R127, PT ;  /* 0x0000007f0a00720c */ /* 0x000fe20003f04070 */
[--C-:B------:R-:W-:Y:S01]  /*1d20*/  @!P4 IMAD.IADD R132, R132, 0x1, -R10.reuse ;  /* 0x000000018484c824 */ /* 0x100fe200078e0a0a */
[C---:B------:R-:W-:Y:S01]  /*1d30*/  ISETP.GT.U32.AND P4, PT, R10.reuse, R123, PT ;  /* 0x0000007b0a00720c */ /* 0x040fe20003f84070 */
[--C-:B------:R-:W-:Y:S01]  /*1d40*/  @!P5 IMAD.IADD R131, R131, 0x1, -R10.reuse ;  /* 0x000000018383d824 */ /* 0x100fe200078e0a0a */
[----:B------:R-:W-:Y:S01]  /*1d50*/  ISETP.GT.U32.AND P5, PT, R10, R122, PT ;  /* 0x0000007a0a00720c */ /* 0x000fe20003fa4070 */
[--C-:B------:R-:W-:Y:S01]  /*1d60*/  @!P3 IMAD.IADD R124, R124, 0x1, -R10.reuse ;  /* 0x000000017c7cb824 */ /* 0x100fe200078e0a0a */
[C---:B------:R-:W-:Y:S01]  /*1d70*/  ISETP.GT.U32.AND P3, PT, R10.reuse, R132, PT ;  /* 0x000000840a00720c */ /* 0x040fe20003f64070 */
[--C-:B------:R-:W-:Y:S01]  /*1d80*/  @!P2 IMAD.IADD R135, R135, 0x1, -R10.reuse ;  /* 0x000000018787a824 */ /* 0x100fe200078e0a0a */
[----:B------:R-:W-:Y:S01]  /*1d90*/  ISETP.GT.U32.AND P2, PT, R10, R126, PT ;  /* 0x0000007e0a00720c */ /* 0x000fe20003f44070 */
[--C-:B------:R-:W-:Y:S01]  /*1da0*/  @!P6 IMAD.IADD R130, R130, 0x1, -R10.reuse ;  /* 0x000000018282e824 */ /* 0x100fe200078e0a0a */
[----:B------:R-:W-:Y:S01]  /*1db0*/  ISETP.GT.U32.AND P6, PT, R10, R138, PT ;  /* 0x0000008a0a00720c */ /* 0x000fe20003fc4070 */
[--C-:B------:R-:W-:Y:S01]  /*1dc0*/  @!P1 IMAD.IADD R128, R128, 0x1, -R10.reuse ;  /* 0x0000000180809824 */ /* 0x100fe200078e0a0a */
[C---:B------:R-:W-:Y:S01]  /*1dd0*/  ISETP.GT.U32.AND P1, PT, R10.reuse, R136, PT ;  /* 0x000000880a00720c */ /* 0x040fe20003f24070 */
[--C-:B------:R-:W-:Y:S01]  /*1de0*/  @!P0 IMAD.IADD R127, R127, 0x1, -R10.reuse ;  /* 0x000000017f7f8824 */ /* 0x100fe200078e0a0a */
[C---:B------:R-:W-:Y:S01]  /*1df0*/  ISETP.GT.U32.AND P0, PT, R10.reuse, R135, PT ;  /* 0x000000870a00720c */ /* 0x040fe20003f04070 */
[--C-:B------:R-:W-:Y:S01]  /*1e00*/  @!P4 IMAD.IADD R123, R123, 0x1, -R10.reuse ;  /* 0x000000017b7bc824 */ /* 0x100fe200078e0a0a */
[----:B------:R-:W-:Y:S01]  /*1e10*/  ISETP.GT.U32.AND P4, PT, R10, R131, PT ;  /* 0x000000830a00720c */ /* 0x000fe20003f84070 */
[----:B------:R-:W-:Y:S01]  /*1e20*/  @!P5 IMAD.IADD R122, R122, 0x1, -R10 ;  /* 0x000000017a7ad824 */ /* 0x000fe200078e0a0a */
[----:B------:R-:W-:Y:S01]  /*1e30*/  ISETP.GT.U32.AND P5, PT, R10, R130, PT ;  /* 0x000000820a00720c */ /* 0x000fe20003fa4070 */
[----:B------:R-:W-:Y:S01]  /*1e40*/  IMAD.HI.U32 R13, R11, R120, RZ ;  /* 0x000000780b0d7227 */ /* 0x000fe200078e00ff */
[----:B------:R-:W-:-:S02]  /*1e50*/  IABS R60, R232 ;  /* 0x000000e8003c7213 */ /* 0x000fc40000000000 */
[----:B------:R-:W-:Y:S01]  /*1e60*/  IABS R61, R230 ;  /* 0x000000e6003d7213 */ /* 0x000fe20000000000 */
[----:B------:R-:W-:Y:S01]  /*1e70*/  @!P3 IMAD.IADD R132, R132, 0x1, -R10 ;  /* 0x000000018484b824 */ /* 0x000fe200078e0a0a */
[----:B------:R-:W-:Y:S01]  /*1e80*/  ISETP.GT.U32.AND P3, PT, R10, R124, PT ;  /* 0x0000007c0a00720c */ /* 0x000fe20003f64070 */
[C---:B------:R-:W-:Y:S01]  /*1e90*/  IMAD.HI.U32 R14, R11.reuse, R119, RZ ;  /* 0x000000770b0e7227 */ /* 0x040fe200078e00ff */
[----:B------:R-:W-:Y:S02]  /*1ea0*/  IABS R58, R236 ;  /* 0x000000ec003a7213 */ /* 0x000fe40000000000 */
[C---:B------:R-:W-:Y:S01]  /*1eb0*/  LOP3.LUT R238, R0.reuse, 0x6e, RZ, 0xfc, !PT ;  /* 0x0000006e00ee7812 */ /* 0x040fe200078efcff */
[----:B------:R-:W-:Y:S01]  /*1ec0*/  IMAD.MOV R13, RZ, RZ, -R13 ;  /* 0x000000ffff0d7224 */ /* 0x000fe200078e0a0d */
[----:B------:R-:W-:Y:S01]  /*1ed0*/  LOP3.LUT R226, R0, 0x7a, RZ, 0xfc, !PT ;  /* 0x0000007a00e27812 */ /* 0x000fe200078efcff */
[----:B------:R-:W-:Y:S01]  /*1ee0*/  IMAD.HI.U32 R12, R11, R115, RZ ;  /* 0x000000730b0c7227 */ /* 0x000fe200078e00ff */
[----:B------:R-:W-:-:S02]  /*1ef0*/  IABS R66, R238 ;  /* 0x000000ee00427213 */ /* 0x000fc40000000000 */
[----:B------:R-:W-:Y:S01]  /*1f00*/  IABS R63, R226 ;  /* 0x000000e2003f7213 */ /* 0x000fe20000000000 */
[----:B------:R-:W-:Y:S01]  /*1f10*/  @!P2 IMAD.IADD R126, R126, 0x1, -R10 ;  /* 0x000000017e7ea824 */ /* 0x000fe200078e0a0a */
[----:B------:R-:W-:Y:S01]  /*1f20*/  ISETP.GT.U32.AND P2, PT, R10, R134, PT ;  /* 0x000000860a00720c */ /* 0x000fe20003f44070 */
[----:B------:R-:W-:Y:S01]  /*1f30*/  IMAD.HI.U32 R17, R11, R116, RZ ;  /* 0x000000740b117227 */ /* 0x000fe200078e00ff */
[C---:B------:R-:W-:Y:S02]  /*1f40*/  LOP3.LUT R228, R0.reuse, 0x78, RZ, 0xfc, !PT ;  /* 0x0000007800e47812 */ /* 0x040fe400078efcff */
[----:B------:R-:W-:Y:S01]  /*1f50*/  LOP3.LUT R224, R0, 0x7c, RZ, 0xfc, !PT ;  /* 0x0000007c00e07812 */ /* 0x000fe200078efcff */
[----:B------:R-:W-:Y:S01]  /*1f60*/  IMAD.MOV R14, RZ, RZ, -R14 ;  /* 0x000000ffff0e7224 */ /* 0x000fe200078e0a0e */
[----:B------:R-:W-:Y:S01]  /*1f70*/  IABS R62, R228 ;  /* 0x000000e4003e7213 */ /* 0x000fe20000000000 */
[----:B------:R-:W-:Y:S01]  /*1f80*/  IMAD R120, R10, R13, R120 ;  /* 0x0000000d0a787224 */ /* 0x000fe200078e0278 */
[----:B------:R-:W-:Y:S01]  /*1f90*/  LOP3.LUT R220, R0, 0x80, RZ, 0xfc, !PT ;  /* 0x0000008000dc7812 */ /* 0x000fe200078efcff */
[----:B------:R-:W-:Y:S01]  /*1fa0*/  IMAD.MOV R12, RZ, RZ, -R12 ;  /* 0x000000ffff0c7224 */ /* 0x000fe200078e0a0c */
[----:B------:R-:W-:Y:S01]  /*1fb0*/  IABS R64, R224 ;  /* 0x000000e000407213 */ /* 0x000fe20000000000 */
[--C-:B------:R-:W-:Y:S01]  /*1fc0*/  @!P1 IMAD.IADD R136, R136, 0x1, -R10.reuse ;  /* 0x0000000188889824 */ /* 0x100fe200078e0a0a */
[C---:B------:R-:W-:Y:S01]  /*1fd0*/  ISETP.GT.U32.AND P1, PT, R10.reuse, R128, PT ;  /* 0x000000800a00720c */ /* 0x040fe20003f24070 */
[--C-:B------:R-:W-:Y:S01]  /*1fe0*/  @!P0 IMAD.IADD R135, R135, 0x1, -R10.reuse ;  /* 0x0000000187878824 */ /* 0x100fe200078e0a0a */
[C---:B------:R-:W-:Y:S01]  /*1ff0*/  ISETP.GT.U32.AND P0, PT, R10.reuse, R127, PT ;  /* 0x0000007f0a00720c */ /* 0x040fe20003f04070 */
[----:B------:R-:W-:Y:S01]  /*2000*/  IMAD.MOV R17, RZ, RZ, -R17 ;  /* 0x000000ffff117224 */ /* 0x000fe200078e0a11 */
[----:B------:R-:W-:Y:S01]  /*2010*/  IABS R68, R220 ;  /* 0x000000dc00447213 */ /* 0x000fe20000000000 */
[----:B------:R-:W-:Y:S01]  /*2020*/  IMAD R119, R10, R14, R119 ;  /* 0x0000000e0a777224 */ /* 0x000fe200078e0277 */
[----:B------:R-:W-:Y:S01]  /*2030*/  LOP3.LUT R218, R0, 0x84, RZ, 0xfc, !PT ;  /* 0x0000008400da7812 */ /* 0x000fe200078efcff */
[----:B------:R-:W-:Y:S01]  /*2040*/  IMAD R115, R10, R12, R115 ;  /* 0x0000000c0a737224 */ /* 0x000fe200078e0273 */
[----:B------:R-:W-:Y:S01]  /*2050*/  LOP3.LUT R222, R0, 0x7e, RZ, 0xfc, !PT ;  /* 0x0000007e00de7812 */ /* 0x000fe200078efcff */
[--C-:B------:R-:W-:Y:S01]  /*2060*/  @!P4 IMAD.IADD R131, R131, 0x1, -R10.reuse ;  /* 0x000000018383c824 */ /* 0x100fe200078e0a0a */
[----:B------:R-:W-:Y:S01]  /*2070*/  ISETP.GT.U32.AND P4, PT, R10, R123, PT ;  /* 0x0000007b0a00720c */ /* 0x000fe20003f84070 */
[----:B------:R-:W-:Y:S01]  /*2080*/  @!P5 IMAD.IADD R130, R130, 0x1, -R10 ;  /* 0x000000018282d824 */ /* 0x000fe200078e0a0a */
[----:B------:R-:W-:Y:S01]  /*2090*/  ISETP.GT.U32.AND P5, PT, R10, R120, PT ;  /* 0x000000780a00720c */ /* 0x000fe20003fa4070 */
[----:B------:R-:W-:Y:S01]  /*20a0*/  IMAD.HI.U32 R14, R11, R112, RZ ;  /* 0x000000700b0e7227 */ /* 0x000fe200078e00ff */
[----:B------:R-:W-:-:S02]  /*20b0*/  IABS R72, R218 ;  /* 0x000000da00487213 */ /* 0x000fc40000000000 */
[C---:B------:R-:W-:Y:S01]  /*20c0*/  LOP3.LUT R219, R0.reuse, 0x82, RZ, 0xfc, !PT ;  /* 0x0000008200db7812 */ /* 0x040fe200078efcff */
[C---:B------:R-:W-:Y:S01]  /*20d0*/  IMAD.HI.U32 R16, R11.reuse, R110, RZ ;  /* 0x0000006e0b107227 */ /* 0x040fe200078e00ff */
[----:B------:R-:W-:Y:S02]  /*20e0*/  IABS R65, R222 ;  /* 0x000000de00417213 */ /* 0x000fe40000000000 */
[----:B------:R-:W-:Y:S01]  /*20f0*/  IABS R69, R219 ;  /* 0x000000db00457213 */ /* 0x000fe20000000000 */
[C---:B------:R-:W-:Y:S01]  /*2100*/  IMAD.HI.U32 R13, R11.reuse, R114, RZ ;  /* 0x000000720b0d7227 */ /* 0x040fe200078e00ff */
[C---:B------:R-:W-:Y:S02]  /*2110*/  LOP3.LUT R211, R0.reuse, 0x8e, RZ, 0xfc, !PT ;  /* 0x0000008e00d37812 */ /* 0x040fe400078efcff */
[----:B------:R-:W-:Y:S01]  /*2120*/  LOP3.LUT R216, R0, 0x86, RZ, 0xfc, !PT ;  /* 0x0000008600d87812 */ /* 0x000fe200078efcff */
[----:B------:R-:W-:Y:S01]  /*2130*/  IMAD.HI.U32 R15, R11, R111, RZ ;  /* 0x0000006f0b0f7227 */ /* 0x000fe200078e00ff */
[----:B------:R-:W-:-:S02]  /*2140*/  IABS R81, R211 ;  /* 0x000000d300517213 */ /* 0x000fc40000000000 */
[----:B------:R-:W-:Y:S01]  /*2150*/  IABS R73, R216 ;  /* 0x000000d800497213 */ /* 0x000fe20000000000 */
[----:B------:R-:W-:Y:S01]  /*2160*/  IMAD R116, R10, R17, R116 ;  /* 0x000000110a747224 */ /* 0x000fe200078e0274 */
[----:B------:R-:W-:Y:S01]  /*2170*/  LOP3.LUT R215, R0, 0x88, RZ, 0xfc, !PT ;  /* 0x0000008800d77812 */ /* 0x000fe200078efcff */
[----:B------:R-:W-:Y:S01]  /*2180*/  @!P3 IMAD.IADD R124, R124, 0x1, -R10 ;  /* 0x000000017c7cb824 */ /* 0x000fe200078e0a0a */
[----:B------:R-:W-:Y:S01]  /*2190*/  ISETP.GT.U32.AND P3, PT, R10, R115, PT ;  /* 0x000000730a00720c */ /* 0x000fe20003f64070 */
[----:B------:R-:W-:Y:S01]  /*21a0*/  IMAD.MOV R17, RZ, RZ, -R14 ;  /* 0x000000ffff117224 */ /* 0x000fe200078e0a0e */
[----:B------:R-:W-:Y:S01]  /*21b0*/  IABS R76, R215 ;  /* 0x000000d7004c7213 */ /* 0x000fe20000000000 */
[----:B------:R-:W-:Y:S01]  /*21c0*/  IMAD.MOV R19, RZ, RZ, -R16 ;  /* 0x000000ffff137224 */ /* 0x000fe200078e0a10 */
[C---:B------:R-:W-:Y:S01]  /*21d0*/  LOP3.LUT R210, R0.reuse, 0x90, RZ, 0xfc, !PT ;  /* 0x0000009000d27812 */ /* 0x040fe200078efcff */
[----:B------:R-:W-:Y:S01]  /*21e0*/  IMAD.MOV R13, RZ, RZ, -R13 ;  /* 0x000000ffff0d7224 */ /* 0x000fe200078e0a0d */
[C---:B------:R-:W-:Y:S01]  /*21f0*/  LOP3.LUT R208, R0.reuse, 0x92, RZ, 0xfc, !PT ;  /* 0x0000009200d07812 */ /* 0x040fe200078efcff */
[----:B------:R-:W-:Y:S01]  /*2200*/  IMAD.MOV R15, RZ, RZ, -R15 ;  /* 0x000000ffff0f7224 */ /* 0x000fe200078e0a0f */
[----:B------:R-:W-:Y:S01]  /*2210*/  LOP3.LUT R214, R0, 0x8a, RZ, 0xfc, !PT ;  /* 0x0000008a00d67812 */ /* 0x000fe200078efcff */
[----:B------:R-:W-:Y:S01]  /*2220*/  IMAD.HI.U32 R14, R11, R106, RZ ;  /* 0x0000006a0b0e7227 */ /* 0x000fe200078e00ff */
[----:B------:R-:W-:-:S02]  /*2230*/  IABS R84, R210 ;  /* 0x000000d200547213 */ /* 0x000fc40000000000 */
[----:B------:R-:W-:Y:S01]  /*2240*/  IABS R85, R208 ;  /* 0x000000d000557213 */ /* 0x000fe20000000000 */
[----:B------:R-:W-:Y:S01]  /*2250*/  @!P2 IMAD.IADD R134, R134, 0x1, -R10 ;  /* 0x000000018686a824 */ /* 0x000fe200078e0a0a */
[C---:B------:R-:W-:Y:S01]  /*2260*/  ISETP.GT.U32.AND P2, PT, R10.reuse, R126, PT ;  /* 0x0000007e0a00720c */ /* 0x040fe20003f44070 */
[----:B------:R-:W-:Y:S01]  /*2270*/  IMAD R110, R10, R19, R110 ;  /* 0x000000130a6e7224 */ /* 0x000fe200078e026e */
[----:B------:R-:W-:Y:S01]  /*2280*/  LOP3.LUT R212, R0, 0x8c, RZ, 0xfc, !PT ;  /* 0x0000008c00d47812 */ /* 0x000fe200078efcff */
[C---:B------:R-:W-:Y:S01]  /*2290*/  IMAD R114, R10.reuse, R13, R114 ;  /* 0x0000000d0a727224 */ /* 0x040fe200078e0272 */
[----:B------:R-:W-:Y:S01]  /*22a0*/  IABS R77, R214 ;  /* 0x000000d6004d7213 */ /* 0x000fe20000000000 */
[----:B------:R-:W-:Y:S01]  /*22b0*/  IMAD R111, R10, R15, R111 ;  /* 0x0000000f0a6f7224 */ /* 0x000fe200078e026f */
[----:B------:R-:W-:Y:S01]  /*22c0*/  IABS R80, R212 ;  /* 0x000000d400507213 */ /* 0x000fe20000000000 */
[----:B------:R-:W-:Y:S01]  /*22d0*/  IMAD.MOV R19, RZ, RZ, -R14 ;  /* 0x000000ffff137224 */ /* 0x000fe200078e0a0e */
[----:B------:R-:W-:Y:S01]  /*22e0*/  LOP3.LUT R207, R0, 0x94, RZ, 0xfc, !PT ;  /* 0x0000009400cf7812 */ /* 0x000fe200078efcff */
[--C-:B------:R-:W-:Y:S01]  /*22f0*/  @!P6 IMAD.IADD R138, R138, 0x1, -R10.reuse ;  /* 0x000000018a8ae824 */ /* 0x100fe200078e0a0a */
[----:B------:R-:W-:Y:S01]  /*2300*/  ISETP.GT.U32.AND P6, PT, R10, R122, PT ;  /* 0x0000007a0a00720c */ /* 0x000fe20003fc4070 */
[--C-:B------:R-:W-:Y:S01]  /*2310*/  @!P1 IMAD.IADD R128, R128, 0x1, -R10.reuse ;  /* 0x0000000180809824 */ /* 0x100fe200078e0a0a */
[C---:B------:R-:W-:Y:S01]  /*2320*/  ISETP.GT.U32.AND P1, PT, R10.reuse, R119, PT ;  /* 0x000000770a00720c */ /* 0x040fe20003f24070 */
[----:B------:R-:W-:Y:S01]  /*2330*/  @!P0 IMAD.IADD R127, R127, 0x1, -R10 ;  /* 0x000000017f7f8824 */ /* 0x000fe200078e0a0a */
[----:B------:R-:W-:Y:S01]  /*2340*/  ISETP.GT.U32.AND P0, PT, R10, R118, PT ;  /* 0x000000760a00720c */ /* 0x000fe20003f04070 */
[----:B------:R-:W-:Y:S01]  /*2350*/  IMAD.HI.U32 R12, R11, R108, RZ ;  /* 0x0000006c0b0c7227 */ /* 0x000fe200078e00ff */
[----:B------:R-:W-:-:S02]  /*2360*/  LOP3.LUT R206, R0, 0x96, RZ, 0xfc, !PT ;  /* 0x0000009600ce7812 */ /* 0x000fc400078efcff */
[----:B------:R-:W-:Y:S01]  /*2370*/  IABS R88, R207 ;  /* 0x000000cf00587213 */ /* 0x000fe20000000000 */
[----:B------:R-:W-:Y:S01]  /*2380*/  IMAD R106, R10, R19, R106 ;  /* 0x000000130a6a7224 */ /* 0x000fe200078e026a */
[----:B------:R-:W-:Y:S01]  /*2390*/  LOP3.LUT R19, R0, 0x56, RZ, 0xfc, !PT ;  /* 0x0000005600137812 */ /* 0x000fe200078efcff */
[--C-:B------:R-:W-:Y:S01]  /*23a0*/  @!P4 IMAD.IADD R123, R123, 0x1, -R10.reuse ;  /* 0x000000017b7bc824 */ /* 0x100fe200078e0a0a */
[----:B------:R-:W-:Y:S01]  /*23b0*/  ISETP.GT.U32.AND P4, PT, R10, R114, PT ;  /* 0x000000720a00720c */ /* 0x000fe20003f84070 */
[----:B------:R-:W-:Y:S01]  /*23c0*/  @!P5 IMAD.IADD R120, R120, 0x1, -R10 ;  /* 0x000000017878d824 */ /* 0x000fe200078e0a0a */
[C---:B------:R-:W-:Y:S01]  /*23d0*/  ISETP.GT.U32.AND P5, PT, R10.reuse, R111, PT ;  /* 0x0000006f0a00720c */ /* 0x040fe20003fa4070 */
[----:B------:R-:W-:Y:S01]  /*23e0*/  IMAD R112, R10, R17, R112 ;  /* 0x000000110a707224 */ /* 0x000fe200078e0270 */
[----:B------:R-:W-:Y:S01]  /*23f0*/  IABS R90, R19 ;  /* 0x00000013005a7213 */ /* 0x000fe20000000000 */
[----:B------:R-:W-:Y:S01]  /*2400*/  IMAD.HI.U32 R15, R11, R103, RZ ;  /* 0x000000670b0f7227 */ /* 0x000fe200078e00ff */
[----:B------:R-:W-:Y:S01]  /*2410*/  STL [R1+0x620], R19 ;  /* 0x0006201301007387 */ /* 0x000fe20000100800 */
[----:B------:R-:W-:-:S02]  /*2420*/  IABS R89, R206 ;  /* 0x000000ce00597213 */ /* 0x000fc40000000000 */
[----:B------:R-:W-:Y:S01]  /*2430*/  IMAD.MOV R17, RZ, RZ, -R12 ;  /* 0x000000ffff117224 */ /* 0x000fe200078e0a0c */
[----:B------:R-:W-:Y:S01]  /*2440*/  STL [R1+0x61c], R18 ;  /* 0x00061c1201007387 */ /* 0x000fe20000100800 */
[----:B------:R-:W-:Y:S01]  /*2450*/  @!P3 IMAD.IADD R115, R115, 0x1, -R10 ;  /* 0x000000017373b824 */ /* 0x000fe200078e0a0a */
[----:B------:R-:W-:Y:S01]  /*2460*/  ISETP.GT.U32.AND P3, PT, R10, R106, PT ;  /* 0x0000006a0a00720c */ /* 0x000fe20003f64070 */
[----:B------:R-:W-:Y:S01]  /*2470*/  IMAD.MOV R15, RZ, RZ, -R15 ;  /* 0x000000ffff0f7224 */ /* 0x000fe200078e0a0f */
[----:B------:R-:W-:Y:S01]  /*2480*/  LOP3.LUT R204, R0, 0x98, RZ, 0xfc, !PT ;  /* 0x0000009800cc7812 */ /* 0x000fe200078efcff */
[----:B------:R-:W-:Y:S01]  /*2490*/  IMAD R108, R10, R17, R108 ;  /* 0x000000110a6c7224 */ /* 0x000fe200078e026c */
[----:B------:R-:W-:Y:S01]  /*24a0*/  LOP3.LUT R17, R0, 0x5a, RZ, 0xfc, !PT ;  /* 0x0000005a00117812 */ /* 0x000fe200078efcff */
[--C-:B------:R-:W-:Y:S01]  /*24b0*/  @!P2 IMAD.IADD R126, R126, 0x1, -R10.reuse ;  /* 0x000000017e7ea824 */ /* 0x100fe200078e0a0a */
[C---:B------:R-:W-:Y:S01]  /*24c0*/  ISETP.GT.U32.AND P2, PT, R10.reuse, R116, PT ;  /* 0x000000740a00720c */ /* 0x040fe20003f44070 */
[----:B------:R-:W-:Y:S01]  /*24d0*/  IMAD.HI.U32 R13, R11, R107, RZ ;  /* 0x0000006b0b0d7227 */ /* 0x000fe200078e00ff */
[----:B------:R-:W-:Y:S01]  /*24e0*/  IABS R86, R17 ;  /* 0x0000001100567213 */ /* 0x000fe20000000000 */
[----:B------:R2:W-:Y:S01]  /*24f0*/  STL [R1+0x618], R17 ;  /* 0x0006181101007387 */ /* 0x0005e20000100800 */
[----:B------:R-:W-:Y:S01]  /*2500*/  IABS R92, R204 ;  /* 0x000000cc005c7213 */ /* 0x000fe20000000000 */
[----:B------:R-:W-:Y:S01]  /*2510*/  IMAD R103, R10, R15, R103 ;  /* 0x0000000f0a677224 */ /* 0x000fe200078e0267 */
[----:B------:R-:W-:Y:S01]  /*2520*/  LOP3.LUT R200, R0, 0x9e, RZ, 0xfc, !PT ;  /* 0x0000009e00c87812 */ /* 0x000fe200078efcff */
[--C-:B------:R-:W-:Y:S01]  /*2530*/  @!P6 IMAD.IADD R122, R122, 0x1, -R10.reuse ;  /* 0x000000017a7ae824 */ /* 0x100fe200078e0a0a */
[C---:B------:R-:W-:Y:S01]  /*2540*/  ISETP.GT.U32.AND P6, PT, R10.reuse, R112, PT ;  /* 0x000000700a00720c */ /* 0x040fe20003fc4070 */
[--C-:B------:R-:W-:Y:S01]  /*2550*/  @!P1 IMAD.IADD R119, R119, 0x1, -R10.reuse ;  /* 0x0000000177779824 */ /* 0x100fe200078e0a0a */
[----:B------:R-:W-:Y:S01]  /*2560*/  ISETP.GT.U32.AND P1, PT, R10, R110, PT ;  /* 0x0000006e0a00720c */ /* 0x000fe20003f24070 */
[--C-:B------:R-:W-:Y:S01]  /*2570*/  @!P0 IMAD.IADD R118, R118, 0x1, -R10.reuse ;  /* 0x0000000176768824 */ /* 0x100fe200078e0a0a */
[----:B------:R-:W-:Y:S01]  /*2580*/  ISETP.GT.U32.AND P0, PT, R10, R108, PT ;  /* 0x0000006c0a00720c */ /* 0x000fe20003f04070 */
[----:B------:R-:W-:Y:S01]  /*2590*/  IMAD.MOV R13, RZ, RZ, -R13 ;  /* 0x000000ffff0d7224 */ /* 0x000fe200078e0a0d */
[----:B------:R-:W-:Y:S01]  /*25a0*/  LOP3.LUT R203, R0, 0x9a, RZ, 0xfc, !PT ;  /* 0x0000009a00cb7812 */ /* 0x000fe200078efcff */
[--C-:B------:R-:W-:Y:S01]  /*25b0*/  @!P4 IMAD.IADD R114, R114, 0x1, -R10.reuse ;  /* 0x000000017272c824 */ /* 0x100fe200078e0a0a */
[C---:B------:R-:W-:Y:S01]  /*25c0*/  ISETP.GT.U32.AND P4, PT, R10.reuse, R103, PT ;  /* 0x000000670a00720c */ /* 0x040fe20003f84070 */
[--C-:B------:R-:W-:Y:S01]  /*25d0*/  @!P5 IMAD.IADD R111, R111, 0x1, -R10.reuse ;  /* 0x000000016f6fd824 */ /* 0x100fe200078e0a0a */
[C---:B------:R-:W-:Y:S01]  /*25e0*/  ISETP.GT.U32.AND P5, PT, R10.reuse, R119, PT ;  /* 0x000000770a00720c */ /* 0x040fe20003fa4070 */
[----:B------:R-:W-:Y:S01]  /*25f0*/  IMAD R107, R10, R13, R107 ;  /* 0x0000000d0a6b7224 */ /* 0x000fe200078e026b */
[----:B------:R-:W-:Y:S01]  /*2600*/  IABS R97, R200 ;  /* 0x000000c800617213 */ /* 0x000fe20000000000 */
[--C-:B------:R-:W-:Y:S01]  /*2610*/  @!P3 IMAD.IADD R106, R106, 0x1, -R10.reuse ;  /* 0x000000016a6ab824 */ /* 0x100fe200078e0a0a */
[----:B------:R-:W-:Y:S01]  /*2620*/  ISETP.GT.U32.AND P3, PT, R10, R114, PT ;  /* 0x000000720a00720c */ /* 0x000fe20003f64070 */
        /* <DEDUP_REMOVED lines=12> */
[C---:B------:R-:W-:Y:S01]  /*26f0*/  IMAD.HI.U32 R16, R11.reuse, R102, RZ ;  /* 0x000000660b107227 */ /* 0x040fe200078e00ff */
[----:B------:R-:W-:Y:S01]  /*2700*/  IABS R93, R203 ;  /* 0x000000cb005d7213 */ /* 0x000fe20000000000 */
[----:B------:R-:W-:Y:S01]  /*2710*/  STL [R1+0x614], R3 ;  /* 0x0006140301007387 */ /* 0x000fe20000100800 */
[C---:B------:R-:W-:Y:S01]  /*2720*/  LOP3.LUT R198, R0.reuse, 0xa2, RZ, 0xfc, !PT ;  /* 0x000000a200c67812 */ /* 0x040fe200078efcff */
[C---:B------:R-:W-:Y:S01]  /*2730*/  IMAD.HI.U32 R12, R11.reuse, R99, RZ ;  /* 0x000000630b0c7227 */ /* 0x040fe200078e00ff */
[C---:B------:R-:W-:Y:S01]  /*2740*/  LOP3.LUT R199, R0.reuse, 0xa0, RZ, 0xfc, !PT ;  /* 0x000000a000c77812 */ /* 0x040fe200078efcff */
[----:B------:R-:W-:Y:S01]  /*2750*/  STL [R1+0x610], R252 ;  /* 0x000610fc01007387 */ /* 0x000fe20000100800 */
[----:B------:R-:W-:Y:S01]  /*2760*/  IABS R101, R198 ;  /* 0x000000c600657213 */ /* 0x000fe20000000000 */
[C---:B------:R-:W-:Y:S01]  /*2770*/  IMAD.HI.U32 R13, R11.reuse, R98, RZ ;  /* 0x000000620b0d7227 */ /* 0x040fe200078e00ff */
[----:B------:R-:W-:Y:S01]  /*2780*/  LOP3.LUT R196, R0, 0xa4, RZ, 0xfc, !PT ;  /* 0x000000a400c47812 */ /* 0x000fe200078efcff */
[----:B------:R-:W-:Y:S01]  /*2790*/  STL [R1+0x60c], R251 ;  /* 0x00060cfb01007387 */ /* 0x000fe20000100800 */
[----:B------:R-:W-:Y:S01]  /*27a0*/  IABS R100, R199 ;  /* 0x000000c700647213 */ /* 0x000fe20000000000 */
[----:B------:R-:W-:Y:S01]  /*27b0*/  @!P3 IMAD.IADD R114, R114, 0x1, -R10 ;  /* 0x000000017272b824 */ /* 0x000fe200078e0a0a */
[----:B------:R-:W-:Y:S01]  /*27c0*/  ISETP.GT.U32.AND P3, PT, R10, R106, PT ;  /* 0x0000006a0a00720c */ /* 0x000fe20003f64070 */
[----:B------:R-:W-:Y:S01]  /*27d0*/  IMAD.MOV R21, RZ, RZ, -R16 ;  /* 0x000000ffff157224 */ /* 0x000fe200078e0a10 */
[----:B------:R-:W-:Y:S01]  /*27e0*/  IABS R104, R196 ;  /* 0x000000c400687213 */ /* 0x000fe20000000000 */
[----:B------:R-:W-:Y:S01]  /*27f0*/  IMAD.HI.U32 R16, R11, R91, RZ ;  /* 0x0000005b0b107227 */ /* 0x000fe200078e00ff */
[C---:B------:R-:W-:Y:S01]  /*2800*/  LOP3.LUT R187, R0.reuse, 0xac, RZ, 0xfc, !PT ;  /* 0x000000ac00bb7812 */ /* 0x040fe200078efcff */
[----:B------:R-:W-:Y:S01]  /*2810*/  STL [R1+0x608], R248 ;  /* 0x000608f801007387 */ /* 0x000fe20000100800 */
[----:B------:R-:W-:Y:S01]  /*2820*/  LOP3.LUT R202, R0, 0x9c, RZ, 0xfc, !PT ;  /* 0x0000009c00ca7812 */ /* 0x000fe200078efcff */
[----:B------:R-:W-:Y:S01]  /*2830*/  IMAD.MOV R12, RZ, RZ, -R12 ;  /* 0x000000ffff0c7224 */ /* 0x000fe200078e0a0c */
[----:B------:R-:W-:Y:S01]  /*2840*/  IABS R117, R187 ;  /* 0x000000bb00757213 */ /* 0x000fe20000000000 */
[----:B------:R-:W-:Y:S01]  /*2850*/  IMAD.MOV R13, RZ, RZ, -R13 ;  /* 0x000000ffff0d7224 */ /* 0x000fe200078e0a0d */
[----:B------:R-:W-:Y:S01]  /*2860*/  IABS R96, R202 ;  /* 0x000000ca00607213 */ /* 0x000fe20000000000 */
[----:B------:R-:W-:Y:S01]  /*2870*/  @!P2 IMAD.IADD R107, R107, 0x1, -R10 ;  /* 0x000000016b6ba824 */ /* 0x000fe200078e0a0a */
[----:B------:R-:W-:Y:S01]  /*2880*/  ISETP.GT.U32.AND P2, PT, R10, R115, PT ;  /* 0x000000730a00720c */ /* 0x000fe20003f44070 */
[C---:B------:R-:W-:Y:S01]  /*2890*/  IMAD.HI.U32 R14, R11.reuse, R95, RZ ;  /* 0x0000005f0b0e7227 */ /* 0x040fe200078e00ff */
[C---:B------:R-:W-:Y:S01]  /*28a0*/  LOP3.LUT R195, R0.reuse, 0xa6, RZ, 0xfc, !PT ;  /* 0x000000a600c37812 */ /* 0x040fe200078efcff */
[----:B------:R-:W-:Y:S01]  /*28b0*/  STL [R1+0x604], R247 ;  /* 0x000604f701007387 */ /* 0x000fe20000100800 */
[----:B------:R-:W-:Y:S01]  /*28c0*/  LOP3.LUT R186, R0, 0xae, RZ, 0xfc, !PT ;  /* 0x000000ae00ba7812 */ /* 0x000fe200078efcff */
[C---:B------:R-:W-:Y:S01]  /*28d0*/  IMAD R102, R10.reuse, R21, R102 ;  /* 0x000000150a667224 */ /* 0x040fe200078e0266 */
[----:B------:R-:W-:Y:S01]  /*28e0*/  IABS R105, R195 ;  /* 0x000000c300697213 */ /* 0x000fe20000000000 */
        /* <DEDUP_REMOVED lines=10> */
[----:B------:R-:W-:Y:S01]  /*2990*/  IMAD.MOV R14, RZ, RZ, -R14 ;  /* 0x000000ffff0e7224 */ /* 0x000fe200078e0a0e */
[----:B------:R-:W-:Y:S01]  /*29a0*/  IABS R109, R191 ;  /* 0x000000bf006d7213 */ /* 0x000fe20000000000 */
[----:B------:R-:W-:Y:S01]  /*29b0*/  IMAD.HI.U32 R13, R11, R87, RZ ;  /* 0x000000570b0d7227 */ /* 0x000fe200078e00ff */
[----:B------:R-:W-:Y:S01]  /*29c0*/  LOP3.LUT R183, R0, 0xb0, RZ, 0xfc, !PT ;  /* 0x000000b000b77812 */ /* 0x000fe200078efcff */
[----:B------:R-:W-:Y:S01]  /*29d0*/  STL [R1+0x5fc], R246 ;  /* 0x0005fcf601007387 */ /* 0x000fe20000100800 */
[----:B------:R-:W-:Y:S01]  /*29e0*/  IABS R113, R190 ;  /* 0x000000be00717213 */ /* 0x000fe20000000000 */
[----:B------:R-:W-:Y:S01]  /*29f0*/  IMAD R91, R10, R16, R91 ;  /* 0x000000100a5b7224 */ /* 0x000fe200078e025b */
[----:B------:R-:W-:Y:S01]  /*2a00*/  IABS R125, R183 ;  /* 0x000000b7007d7213 */ /* 0x000fe20000000000 */
[--C-:B------:R-:W-:Y:S01]  /*2a10*/  @!P6 IMAD.IADD R120, R120, 0x1, -R10.reuse ;  /* 0x000000017878e824 */ /* 0x100fe200078e0a0a */
[----:B------:R-:W-:Y:S01]  /*2a20*/  ISETP.GT.U32.AND P6, PT, R10, R103, PT ;  /* 0x000000670a00720c */ /* 0x000fe20003fc4070 */
[--C-:B------:R-:W-:Y:S01]  /*2a30*/  @!P4 IMAD.IADD R112, R112, 0x1, -R10.reuse ;  /* 0x000000017070c824 */ /* 0x100fe200078e0a0a */
[C---:B------:R-:W-:Y:S01]  /*2a40*/  ISETP.GT.U32.AND P4, PT, R10.reuse, R102, PT ;  /* 0x000000660a00720c */ /* 0x040fe20003f84070 */
[--C-:B------:R-:W-:Y:S01]  /*2a50*/  @!P5 IMAD.IADD R111, R111, 0x1, -R10.reuse ;  /* 0x000000016f6fd824 */ /* 0x100fe200078e0a0a */
[C---:B------:R-:W-:Y:S01]  /*2a60*/  ISETP.GT.U32.AND P5, PT, R10.reuse, R99, PT ;  /* 0x000000630a00720c */ /* 0x040fe20003fa4070 */
[----:B------:R-:W-:Y:S01]  /*2a70*/  IMAD R95, R10, R14, R95 ;  /* 0x0000000e0a5f7224 */ /* 0x000fe200078e025f */
[C---:B------:R-:W-:Y:S01]  /*2a80*/  LOP3.LUT R182, R0.reuse, 0xb2, RZ, 0xfc, !PT ;  /* 0x000000b200b67812 */ /* 0x040fe200078efcff */
[----:B------:R-:W-:Y:S01]  /*2a90*/  IMAD.MOV R13, RZ, RZ, -R13 ;  /* 0x000000ffff0d7224 */ /* 0x000fe200078e0a0d */
[C---:B------:R-:W-:Y:S01]  /*2aa0*/  LOP3.LUT R179, R0.reuse, 0xb4, RZ, 0xfc, !PT ;  /* 0x000000b400b37812 */ /* 0x040fe200078efcff */
[C---:B------:R-:W-:Y:S01]  /*2ab0*/  IMAD.HI.U32 R12, R11.reuse, R90, RZ ;  /* 0x0000005a0b0c7227 */ /* 0x040fe200078e00ff */
[----:B------:R-:W-:Y:S01]  /*2ac0*/  IABS R129, R182 ;  /* 0x000000b600817213 */ /* 0x000fe20000000000 */
[----:B------:R-:W-:Y:S01]  /*2ad0*/  STL [R1+0x5f8], R244 ;  /* 0x0005f8f401007387 */ /* 0x000fe20000100800 */
[----:B------:R-:W-:Y:S01]  /*2ae0*/  IABS R133, R179 ;  /* 0x000000b300857213 */ /* 0x000fe20000000000 */
[C---:B------:R-:W-:Y:S01]  /*2af0*/  IMAD.HI.U32 R14, R11.reuse, R86, RZ ;  /* 0x000000560b0e7227 */ /* 0x040fe200078e00ff */
[C---:B------:R-:W-:Y:S01]  /*2b00*/  LOP3.LUT R174, R0.reuse, 0xba, RZ, 0xfc, !PT ;  /* 0x000000ba00ae7812 */ /* 0x040fe200078efcff */
[----:B------:R-:W-:Y:S01]  /*2b10*/  STL [R1+0x5f4], R242 ;  /* 0x0005f4f201007387 */ /* 0x000fe20000100800 */
[----:B------:R-:W-:Y:S01]  /*2b20*/  LOP3.LUT R178, R0, 0xb6, RZ, 0xfc, !PT ;  /* 0x000000b600b27812 */ /* 0x000fe200078efcff */
[C---:B------:R-:W-:Y:S01]  /*2b30*/  IMAD.HI.U32 R15, R11.reuse, R94, RZ ;  /* 0x0000005e0b0f7227 */ /* 0x040fe200078e00ff */
[----:B------:R-:W-:Y:S01]  /*2b40*/  IABS R145, R174 ;  /* 0x000000ae00917213 */ /* 0x000fe20000000000 */
[----:B------:R-:W-:Y:S01]  /*2b50*/  STL [R1+0x5f0], R240 ;  /* 0x0005f0f001007387 */ /* 0x000fe20000100800 */
[----:B------:R-:W-:Y:S01]  /*2b60*/  IABS R137, R178 ;  /* 0x000000b200897213 */ /* 0x000fe20000000000 */
[----:B------:R-:W-:Y:S01]  /*2b70*/  @!P3 IMAD.IADD R106, R106, 0x1, -R10 ;  /* 0x000000016a6ab824 */ /* 0x000fe200078e0a0a */
[C---:B------:R-:W-:Y:S01]  /*2b80*/  ISETP.GT.U32.AND P3, PT, R10.reuse, R91, PT ;  /* 0x0000005b0a00720c */ /* 0x040fe20003f64070 */
[----:B------:R-:W-:Y:S01]  /*2b90*/  IMAD R87, R10, R13, R87 ;  /* 0x0000000d0a577224 */ /* 0x000fe200078e0257 */
[C---:B------:R-:W-:Y:S01]  /*2ba0*/  LOP3.LUT R162, R0.reuse, 0xbe, RZ, 0xfc, !PT ;  /* 0x000000be00a27812 */ /* 0x040fe200078efcff */
[----:B--2---:R-:W-:Y:S01]  /*2bb0*/  IMAD.MOV R17, RZ, RZ, -R12 ;  /* 0x000000ffff117224 */ /* 0x004fe200078e0a0c */
[C---:B------:R-:W-:Y:S01]  /*2bc0*/  LOP3.LUT R163, R0.reuse, 0xbc, RZ, 0xfc, !PT ;  /* 0x000000bc00a37812 */ /* 0x040fe200078efcff */
[----:B------:R-:W-:Y:S01]  /*2bd0*/  IMAD.MOV R19, RZ, RZ, -R14 ;  /* 0x000000ffff137224 */ /* 0x000fe200078e0a0e */
[----:B------:R-:W-:Y:S01]  /*2be0*/  IABS R153, R162 ;  /* 0x000000a200997213 */ /* 0x000fe20000000000 */
[----:B------:R-:W-:Y:S01]  /*2bf0*/  IMAD.HI.U32 R13, R11, R78, RZ ;  /* 0x0000004e0b0d7227 */ /* 0x000fe200078e00ff */
[C---:B------:R-:W-:Y:S01]  /*2c00*/  LOP3.LUT R160, R0.reuse, 0xc0, RZ, 0xfc, !PT ;  /* 0x000000c000a07812 */ /* 0x040fe200078efcff */
[----:B------:R-:W-:Y:S01]  /*2c10*/  STL [R1+0x5ec], R238 ;  /* 0x0005ecee01007387 */ /* 0x000fe20000100800 */
[----:B------:R-:W-:Y:S01]  /*2c20*/  LOP3.LUT R175, R0, 0xb8, RZ, 0xfc, !PT ;  /* 0x000000b800af7812 */ /* 0x000fe200078efcff */
[----:B------:R-:W-:Y:S01]  /*2c30*/  @!P2 IMAD.IADD R115, R115, 0x1, -R10 ;  /* 0x000000017373a824 */ /* 0x000fe200078e0a0a */
[C---:B------:R-:W-:Y:S01]  /*2c40*/  ISETP.GT.U32.AND P2, PT, R10.reuse, R107, PT ;  /* 0x0000006b0a00720c */ /* 0x040fe20003f44070 */
[----:B------:R-:W-:Y:S01]  /*2c50*/  IMAD.MOV R15, RZ, RZ, -R15 ;  /* 0x000000ffff0f7224 */ /* 0x000fe200078e0a0f */
[----:B------:R-:W-:Y:S01]  /*2c60*/  IABS R149, R163 ;  /* 0x000000a300957213 */ /* 0x000fe20000000000 */
[C---:B------:R-:W-:Y:S01]  /*2c70*/  IMAD R90, R10.reuse, R17, R90 ;  /* 0x000000110a5a7224 */ /* 0x040fe200078e025a */
[----:B------:R-:W-:Y:S01]  /*2c80*/  IABS R157, R160 ;  /* 0x000000a0009d7213 */ /* 0x000fe20000000000 */
[----:B------:R-:W-:Y:S01]  /*2c90*/  IMAD R86, R10, R19, R86 ;  /* 0x000000130a567224 */ /* 0x000fe200078e0256 */
[----:B------:R-:W-:Y:S01]  /*2ca0*/  LOP3.LUT R57, R0, 0xc8, RZ, 0xfc, !PT ;  /* 0x000000c800397812 */ /* 0x000fe200078efcff */
[----:B------:R-:W-:Y:S01]  /*2cb0*/  IMAD.MOV R13, RZ, RZ, -R13 ;  /* 0x000000ffff0d7224 */ /* 0x000fe200078e0a0d */
[----:B------:R-:W-:Y:S01]  /*2cc0*/  IABS R141, R175 ;  /* 0x000000af008d7213 */ /* 0x000fe20000000000 */
[--C-:B------:R-:W-:Y:S01]  /*2cd0*/  @!P1 IMAD.IADD R110, R110, 0x1, -R10.reuse ;  /* 0x000000016e6e9824 */ /* 0x100fe200078e0a0a */
[----:B------:R-:W-:Y:S01]  /*2ce0*/  ISETP.GT.U32.AND P1, PT, R10, R98, PT ;  /* 0x000000620a00720c */ /* 0x000fe20003f24070 */
[----:B------:R-:W-:Y:S01]  /*2cf0*/  @!P0 IMAD.IADD R108, R108, 0x1, -R10 ;  /* 0x000000016c6c8824 */ /* 0x000fe200078e0a0a */
[C---:B------:R-:W-:Y:S01]  /*2d00*/  ISETP.GT.U32.AND P0, PT, R10.reuse, R95, PT ;  /* 0x0000005f0a00720c */ /* 0x040fe20003f04070 */
[----:B------:R-:W-:Y:S01]  /*2d10*/  IMAD R94, R10, R15, R94 ;  /* 0x0000000f0a5e7224 */ /* 0x000fe200078e025e */
[----:B------:R-:W-:Y:S01]  /*2d20*/  IABS R173, R57 ;  /* 0x0000003900ad7213 */ /* 0x000fe20000000000 */
[C---:B------:R-:W-:Y:S01]  /*2d30*/  IMAD.HI.U32 R15, R11.reuse, R83, RZ ;  /* 0x000000530b0f7227 */ /* 0x040fe200078e00ff */
[C---:B------:R-:W-:Y:S01]  /*2d40*/  LOP3.LUT R159, R0.reuse, 0xc2, RZ, 0xfc, !PT ;  /* 0x000000c2009f7812 */ /* 0x040fe200078efcff */
[----:B------:R-:W-:Y:S01]  /*2d50*/  STL [R1+0x5e8], R236 ;  /* 0x0005e8ec01007387 */ /* 0x000fe20000100800 */
[----:B------:R-:W-:Y:S01]  /*2d60*/  LOP3.LUT R56, R0, 0xca, RZ, 0xfc, !PT ;  /* 0x000000ca00387812 */ /* 0x000fe200078efcff */
[----:B------:R-:W-:Y:S01]  /*2d70*/  IMAD.HI.U32 R16, R11, R82, RZ ;  /* 0x000000520b107227 */ /* 0x000fe200078e00ff */
[----:B------:R-:W-:Y:S01]  /*2d80*/  IABS R161, R159 ;  /* 0x0000009f00a17213 */ /* 0x000fe20000000000 */
[----:B------:R-:W-:Y:S01]  /*2d90*/  STL [R1+0x5e4], R234 ;  /* 0x0005e4ea01007387 */ /* 0x000fe20000100800 */
[----:B------:R-:W-:Y:S01]  /*2da0*/  IABS R177, R56 ;  /* 0x0000003800b17213 */ /* 0x000fe20000000000 */
[----:B------:R-:W-:Y:S01]  /*2db0*/  IMAD R78, R10, R13, R78 ;  /* 0x0000000d0a4e7224 */ /* 0x000fe200078e024e */
[----:B------:R-:W-:Y:S01]  /*2dc0*/  LOP3.LUT R158, R0, 0xc4, RZ, 0xfc, !PT ;  /* 0x000000c4009e7812 */ /* 0x000fe200078efcff */
[--C-:B------:R-:W-:Y:S01]  /*2dd0*/  @!P6 IMAD.IADD R103, R103, 0x1, -R10.reuse ;  /* 0x000000016767e824 */ /* 0x100fe200078e0a0a */
[----:B------:R-:W-:Y:S01]  /*2de0*/  ISETP.GT.U32.AND P6, PT, R10, R90, PT ;  /* 0x0000005a0a00720c */ /* 0x000fe20003fc4070 */
[--C-:B------:R-:W-:Y:S01]  /*2df0*/  @!P4 IMAD.IADD R102, R102, 0x1, -R10.reuse ;  /* 0x000000016666c824 */ /* 0x100fe200078e0a0a */
[C---:B------:R-:W-:Y:S01]  /*2e00*/  ISETP.GT.U32.AND P4, PT, R10.reuse, R87, PT ;  /* 0x000000570a00720c */ /* 0x040fe20003f84070 */
[----:B------:R-:W-:Y:S01]  /*2e10*/  @!P5 IMAD.IADD R99, R99, 0x1, -R10 ;  /* 0x000000016363d824 */ /* 0x000fe200078e0a0a */
[----:B------:R-:W-:Y:S01]  /*2e20*/  ISETP.GT.U32.AND P5, PT, R10, R86, PT ;  /* 0x000000560a00720c */ /* 0x000fe20003fa4070 */
[----:B------:R-:W-:Y:S01]  /*2e30*/  IMAD.MOV R15, RZ, RZ, -R15 ;  /* 0x000000ffff0f7224 */ /* 0x000fe200078e0a0f */
[----:B------:R-:W-:Y:S01]  /*2e40*/  IABS R165, R158 ;  /* 0x0000009e00a57213 */ /* 0x000fe20000000000 */
[----:B------:R-:W-:Y:S01]  /*2e50*/  IMAD.MOV R21, RZ, RZ, -R16 ;  /* 0x000000ffff157224 */ /* 0x000fe200078e0a10 */
[----:B------:R-:W-:Y:S01]  /*2e60*/  LOP3.LUT R54, R0, 0xce, RZ, 0xfc, !PT ;  /* 0x000000ce00367812 */ /* 0x000fe200078efcff */
[----:B------:R-:W-:Y:S01]  /*2e70*/  @!P3 IMAD.IADD R91, R91, 0x1, -R10 ;  /* 0x000000015b5bb824 */ /* 0x000fe200078e0a0a */
[C---:B------:R-:W-:Y:S01]  /*2e80*/  ISETP.GT.U32.AND P3, PT, R10.reuse, R78, PT ;  /* 0x0000004e0a00720c */ /* 0x040fe20003f64070 */
[----:B------:R-:W-:Y:S01]  /*2e90*/  IMAD R83, R10, R15, R83 ;  /* 0x0000000f0a537224 */ /* 0x000fe200078e0253 */
[----:B------:R-:W-:Y:S01]  /*2ea0*/  LOP3.LUT R155, R0, 0xc6, RZ, 0xfc, !PT ;  /* 0x000000c6009b7812 */ /* 0x000fe200078efcff */
[C---:B------:R-:W-:Y:S01]  /*2eb0*/  IMAD R82, R10.reuse, R21, R82 ;  /* 0x000000150a527224 */ /* 0x040fe200078e0252 */
[----:B------:R-:W-:Y:S01]  /*2ec0*/  IABS R185, R54 ;  /* 0x0000003600b97213 */ /* 0x000fe20000000000 */
[--C-:B------:R-:W-:Y:S01]  /*2ed0*/  @!P2 IMAD.IADD R107, R107, 0x1, -R10.reuse ;  /* 0x000000016b6ba824 */ /* 0x100fe200078e0a0a */
[----:B------:R-:W-:Y:S01]  /*2ee0*/  ISETP.GT.U32.AND P2, PT, R10, R94, PT ;  /* 0x0000005e0a00720c */ /* 0x000fe20003f44070 */
[----:B------:R-:W-:Y:S01]  /*2ef0*/  IMAD.HI.U32 R12, R11, R79, RZ ;  /* 0x0000004f0b0c7227 */ /* 0x000fe200078e00ff */
[----:B------:R-:W-:Y:S01]  /*2f00*/  LOP3.LUT R55, R0, 0xcc, RZ, 0xfc, !PT ;  /* 0x000000cc00377812 */ /* 0x000fe200078efcff */
[----:B------:R-:W-:Y:S01]  /*2f10*/  STL [R1+0x6d4], R232 ;  /* 0x0006d4e801007387 */ /* 0x000fe20000100800 */
[----:B------:R-:W-:Y:S01]  /*2f20*/  IABS R169, R155 ;  /* 0x0000009b00a97213 */ /* 0x000fe20000000000 */
[--C-:B------:R-:W-:Y:S01]  /*2f30*/  @!P1 IMAD.IADD R98, R98, 0x1, -R10.reuse ;  /* 0x0000000162629824 */ /* 0x100fe200078e0a0a */
[C---:B------:R-:W-:Y:S01]  /*2f40*/  ISETP.GT.U32.AND P1, PT, R10.reuse, R83, PT ;  /* 0x000000530a00720c */ /* 0x040fe20003f24070 */
[----:B------:R-:W-:Y:S01]  /*2f50*/  @!P0 IMAD.IADD R95, R95, 0x1, -R10 ;  /* 0x000000015f5f8824 */ /* 0x000fe200078e0a0a */
[----:B------:R-:W-:Y:S01]  /*2f60*/  ISETP.GT.U32.AND P0, PT, R10, R82, PT ;  /* 0x000000520a00720c */ /* 0x000fe20003f04070 */
[----:B------:R-:W-:Y:S01]  /*2f70*/  IMAD.MOV R12, RZ, RZ, -R12 ;  /* 0x000000ffff0c7224 */ /* 0x000fe200078e0a0c */
[----:B------:R-:W-:Y:S01]  /*2f80*/  IABS R181, R55 ;  /* 0x0000003700b57213 */ /* 0x000fe20000000000 */
[--C-:B------:R-:W-:Y:S01]  /*2f90*/  @!P6 IMAD.IADD R90, R90, 0x1, -R10.reuse ;  /* 0x000000015a5ae824 */ /* 0x100fe200078e0a0a */
[C---:B------:R-:W-:Y:S01]  /*2fa0*/  ISETP.GT.U32.AND P6, PT, R10.reuse, R102, PT ;  /* 0x000000660a00720c */ /* 0x040fe20003fc4070 */
[--C-:B------:R-:W-:Y:S01]  /*2fb0*/  @!P4 IMAD.IADD R87, R87, 0x1, -R10.reuse ;  /* 0x000000015757c824 */ /* 0x100fe200078e0a0a */
[----:B------:R-:W-:Y:S01]  /*2fc0*/  ISETP.GT.U32.AND P4, PT, R10, R99, PT ;  /* 0x000000630a00720c */ /* 0x000fe20003f84070 */
[--C-:B------:R-:W-:Y:S01]  /*2fd0*/  @!P5 IMAD.IADD R86, R86, 0x1, -R10.reuse ;  /* 0x000000015656d824 */ /* 0x100fe200078e0a0a */
[C---:B------:R-:W-:Y:S01]  /*2fe0*/  ISETP.GT.U32.AND P5, PT, R10.reuse, R98, PT ;  /* 0x000000620a00720c */ /* 0x040fe20003fa4070 */
[----:B------:R-:W-:Y:S01]  /*2ff0*/  IMAD R79, R10, R12, R79 ;  /* 0x0000000c0a4f7224 */ /* 0x000fe200078e024f */
[----:B------:R-:W-:Y:S01]  /*3000*/  LOP3.LUT R49, R0, 0xd8, RZ, 0xfc, !PT ;  /* 0x000000d800317812 */ /* 0x000fe200078efcff */
[--C-:B------:R-:W-:Y:S01]  /*3010*/  @!P3 IMAD.IADD R78, R78, 0x1, -R10.reuse ;  /* 0x000000014e4eb824 */ /* 0x100fe200078e0a0a */
[----:B------:R-:W-:Y:S01]  /*3020*/  ISETP.GT.U32.AND P3, PT, R10, R90, PT ;  /* 0x0000005a0a00720c */ /* 0x000fe20003f64070 */
        /* <DEDUP_REMOVED lines=8> */
[--C-:B------:R-:W-:Y:S01]  /*30b0*/  @!P1 IMAD.IADD R83, R83, 0x1, -R10.reuse ;  /* 0x0000000153539824 */ /* 0x100fe200078e0a0a */
[----:B------:R-:W-:Y:S01]  /*30c0*/  ISETP.GT.U32.AND P1, PT, R10, R95, PT ;  /* 0x0000005f0a00720c */ /* 0x000fe20003f24070 */
[--C-:B------:R-:W-:Y:S01]  /*30d0*/  @!P0 IMAD.IADD R82, R82, 0x1, -R10.reuse ;  /* 0x0000000152528824 */ /* 0x100fe200078e0a0a */
[C---:B------:R-:W-:Y:S01]  /*30e0*/  ISETP.GT.U32.AND P0, PT, R10.reuse, R94, PT ;  /* 0x0000005e0a00720c */ /* 0x040fe20003f04070 */
        /* <DEDUP_REMOVED lines=8> */
[----:B------:R-:W-:Y:S01]  /*3170*/  @!P5 IMAD.IADD R98, R98, 0x1, -R10 ;  /* 0x000000016262d824 */ /* 0x000fe200078e0a0a */
[----:B------:R-:W-:Y:S01]  /*3180*/  ISETP.GT.U32.AND P5, PT, R10, R86, PT ;  /* 0x000000560a00720c */ /* 0x000fe20003fa4070 */
[----:B------:R-:W-:Y:S01]  /*3190*/  IMAD.MOV R16, RZ, RZ, -R16 ;  /* 0x000000ffff107224 */ /* 0x000fe200078e0a10 */
[----:B------:R-:W-:Y:S01]  /*31a0*/  LOP3.LUT R47, R0, 0xdc, RZ, 0xfc, !PT ;  /* 0x000000dc002f7812 */ /* 0x000fe200078efcff */
[C---:B------:R-:W-:Y:S01]  /*31b0*/  IMAD.HI.U32 R15, R11.reuse, R74, RZ ;  /* 0x0000004a0b0f7227 */ /* 0x040fe200078e00ff */
[----:B------:R-:W-:Y:S01]  /*31c0*/  IABS R209, R48 ;  /* 0x0000003000d17213 */ /* 0x000fe20000000000 */
[----:B------:R-:W-:Y:S01]  /*31d0*/  STL [R1+0x6c8], R226 ;  /* 0x0006c8e201007387 */ /* 0x000fe20000100800 */
[----:B------:R-:W-:Y:S01]  /*31e0*/  IABS R213, R47 ;  /* 0x0000002f00d57213 */ /* 0x000fe20000000000 */
[--C-:B------:R-:W-:Y:S01]  /*31f0*/  @!P3 IMAD.IADD R90, R90, 0x1, -R10.reuse ;  /* 0x000000015a5ab824 */ /* 0x100fe200078e0a0a */
[C---:B------:R-:W-:Y:S01]  /*3200*/  ISETP.GT.U32.AND P3, PT, R10.reuse, R75, PT ;  /* 0x0000004b0a00720c */ /* 0x040fe20003f64070 */
[----:B------:R-:W-:Y:S01]  /*3210*/  IMAD R71, R10, R16, R71 ;  /* 0x000000100a477224 */ /* 0x000fe200078e0247 */
[C---:B------:R-:W-:Y:S01]  /*3220*/  LOP3.LUT R51, R0.reuse, 0xd4, RZ, 0xfc, !PT ;  /* 0x000000d400337812 */ /* 0x040fe200078efcff */
[----:B------:R-:W-:Y:S01]  /*3230*/  IMAD.MOV R15, RZ, RZ, -R15 ;  /* 0x000000ffff0f7224 */ /* 0x000fe200078e0a0f */
[----:B------:R-:W-:Y:S01]  /*3240*/  LOP3.LUT R46, R0, 0xde, RZ, 0xfc, !PT ;  /* 0x000000de002e7812 */ /* 0x000fe200078efcff */
[----:B------:R-:W-:Y:S01]  /*3250*/  IMAD.HI.U32 R16, R11, R59, RZ ;  /* 0x0000003b0b107227 */ /* 0x000fe200078e00ff */
[----:B------:R-:W-:Y:S01]  /*3260*/  IABS R197, R51 ;  /* 0x0000003300c57213 */ /* 0x000fe20000000000 */
[----:B------:R-:W-:Y:S01]  /*3270*/  STL [R1+0x6c4], R224 ;  /* 0x0006c4e001007387 */ /* 0x000fe20000100800 */
[----:B------:R-:W-:Y:S01]  /*3280*/  IABS R217, R46 ;  /* 0x0000002e00d97213 */ /* 0x000fe20000000000 */
[----:B------:R-:W-:Y:S01]  /*3290*/  @!P2 IMAD.IADD R79, R79, 0x1, -R10 ;  /* 0x000000014f4fa824 */ /* 0x000fe200078e0a0a */
[----:B------:R-:W-:Y:S01]  /*32a0*/  ISETP.GT.U32.AND P2, PT, R10, R91, PT ;  /* 0x0000005b0a00720c */ /* 0x000fe20003f44070 */
[----:B------:R-:W-:Y:S01]  /*32b0*/  IMAD.HI.U32 R13, R11, R67, RZ ;  /* 0x000000430b0d7227 */ /* 0x000fe200078e00ff */
[C---:B------:R-:W-:Y:S01]  /*32c0*/  LOP3.LUT R43, R0.reuse, 0xe4, RZ, 0xfc, !PT ;  /* 0x000000e4002b7812 */ /* 0x040fe200078efcff */
[----:B------:R-:W-:Y:S01]  /*32d0*/  STL [R1+0x6c0], R222 ;  /* 0x0006c0de01007387 */ /* 0x000fe20000100800 */
[----:B------:R-:W-:Y:S01]  /*32e0*/  LOP3.LUT R42, R0, 0xe6, RZ, 0xfc, !PT ;  /* 0x000000e6002a7812 */ /* 0x000fe200078efcff */
[C---:B------:R-:W-:Y:S01]  /*32f0*/  IMAD R74, R10.reuse, R15, R74 ;  /* 0x0000000f0a4a7224 */ /* 0x040fe200078e024a */
[----:B------:R-:W-:Y:S01]  /*3300*/  IABS R225, R43 ;  /* 0x0000002b00e17213 */ /* 0x000fe20000000000 */
[----:B------:R-:W-:Y:S01]  /*3310*/  IMAD.MOV R16, RZ, RZ, -R16 ;  /* 0x000000ffff107224 */ /* 0x000fe200078e0a10 */
[----:B------:R-:W-:Y:S01]  /*3320*/  STL [R1+0x6bc], R220 ;  /* 0x0006bcdc01007387 */ /* 0x000fe20000100800 */
[--C-:B------:R-:W-:Y:S01]  /*3330*/  @!P1 IMAD.IADD R95, R95, 0x1, -R10.reuse ;  /* 0x000000015f5f9824 */ /* 0x100fe200078e0a0a */
[----:B------:R-:W-:Y:S01]  /*3340*/  ISETP.GT.U32.AND P1, PT, R10, R83, PT ;  /* 0x000000530a00720c */ /* 0x000fe20003f24070 */
[----:B------:R-:W-:Y:S01]  /*3350*/  @!P0 IMAD.IADD R94, R94, 0x1, -R10 ;  /* 0x000000015e5e8824 */ /* 0x000fe200078e0a0a */
[----:B------:R-:W-:Y:S01]  /*3360*/  ISETP.GT.U32.AND P0, PT, R10, R82, PT ;  /* 0x000000520a00720c */ /* 0x000fe20003f04070 */
[----:B------:R-:W-:Y:S01]  /*3370*/  IMAD.HI.U32 R12, R11, R70, RZ ;  /* 0x000000460b0c7227 */ /* 0x000fe200078e00ff */
[----:B------:R-:W-:Y:S01]  /*3380*/  STL [R1+0x6b8], R219 ;  /* 0x0006b8db01007387 */ /* 0x000fe20000100800 */
[----:B------:R-:W-:-:S02]  /*3390*/  IABS R227, R42 ;  /* 0x0000002a00e37213 */ /* 0x000fc40000000000 */
[----:B------:R-:W-:Y:S01]  /*33a0*/  IMAD.MOV R13, RZ, RZ, -R13 ;  /* 0x000000ffff0d7224 */ /* 0x000fe200078e0a0d */
[----:B------:R-:W-:Y:S01]  /*33b0*/  STL [R1+0x6b4], R218 ;  /* 0x0006b4da01007387 */ /* 0x000fe20000100800 */
[----:B------:R-:W-:Y:S01]  /*33c0*/  IMAD R59, R10, R16, R59 ;  /* 0x000000100a3b7224 */ /* 0x000fe200078e023b */
[----:B------:R-:W-:Y:S01]  /*33d0*/  LOP3.LUT R39, R0, 0xec, RZ, 0xfc, !PT ;  /* 0x000000ec00277812 */ /* 0x000fe200078efcff */
[--C-:B------:R-:W-:Y:S01]  /*33e0*/  @!P4 IMAD.IADD R87, R87, 0x1, -R10.reuse ;  /* 0x000000015757c824 */ /* 0x100fe200078e0a0a */
[----:B------:R-:W-:Y:S01]  /*33f0*/  ISETP.GT.U32.AND P4, PT, R10, R74, PT ;  /* 0x0000004a0a00720c */ /* 0x000fe20003f84070 */
[----:B------:R-:W-:Y:S01]  /*3400*/  @!P5 IMAD.IADD R86, R86, 0x1, -R10 ;  /* 0x000000015656d824 */ /* 0x000fe200078e0a0a */
[C---:B------:R-:W-:Y:S01]  /*3410*/  ISETP.GT.U32.AND P5, PT, R10.reuse, R71, PT ;  /* 0x000000470a00720c */ /* 0x040fe20003fa4070 */
[----:B------:R-:W-:Y:S01]  /*3420*/  IMAD.MOV R17, RZ, RZ, -R12 ;  /* 0x000000ffff117224 */ /* 0x000fe200078e0a0c */
[----:B------:R-:W-:Y:S01]  /*3430*/  STL [R1+0x6b0], R216 ;  /* 0x0006b0d801007387 */ /* 0x000fe20000100800 */
[----:B------:R-:W-:Y:S01]  /*3440*/  IMAD R67, R10, R13, R67 ;  /* 0x0000000d0a437224 */ /* 0x000fe200078e0243 */
[----:B------:R-:W-:Y:S01]  /*3450*/  IABS R233, R39 ;  /* 0x0000002700e97213 */ /* 0x000fe20000000000 */
[----:B------:R-:W-:Y:S01]  /*3460*/  IMAD.HI.U32 R12, R11, R60, RZ ;  /* 0x0000003c0b0c7227 */ /* 0x000fe200078e00ff */
[----:B------:R-:W-:Y:S01]  /*3470*/  STL [R1+0x6ac], R215 ;  /* 0x0006acd701007387 */ /* 0x000fe20000100800 */
[----:B------:R-:W-:-:S02]  /*3480*/  LOP3.LUT R41, R0, 0xe8, RZ, 0xfc, !PT ;  /* 0x000000e800297812 */ /* 0x000fc400078efcff */
[C---:B------:R-:W-:Y:S01]  /*3490*/  IMAD.HI.U32 R13, R11.reuse, R61, RZ ;  /* 0x0000003d0b0d7227 */ /* 0x040fe200078e00ff */
[----:B------:R-:W-:Y:S01]  /*34a0*/  STL [R1+0x6a8], R214 ;  /* 0x0006a8d601007387 */ /* 0x000fe20000100800 */
[C---:B------:R-:W-:Y:S02]  /*34b0*/  LOP3.LUT R40, R0.reuse, 0xea, RZ, 0xfc, !PT ;  /* 0x000000ea00287812 */ /* 0x040fe400078efcff */
[----:B------:R-:W-:Y:S01]  /*34c0*/  IMAD.HI.U32 R15, R11, R58, RZ ;  /* 0x0000003a0b0f7227 */ /* 0x000fe200078e00ff */
[----:B------:R-:W-:Y:S01]  /*34d0*/  STL [R1+0x6a4], R212 ;  /* 0x0006a4d401007387 */ /* 0x000fe20000100800 */
[----:B------:R-:W-:Y:S02]  /*34e0*/  LOP3.LUT R50, R0, 0xd6, RZ, 0xfc, !PT ;  /* 0x000000d600327812 */ /* 0x000fe400078efcff */
[----:B------:R-:W-:Y:S01]  /*34f0*/  @!P3 IMAD.IADD R75, R75, 0x1, -R10 ;  /* 0x000000014b4bb824 */ /* 0x000fe200078e0a0a */
[C---:B------:R-:W-:Y:S01]  /*3500*/  ISETP.GT.U32.AND P3, PT, R10.reuse, R59, PT ;  /* 0x0000003b0a00720c */ /* 0x040fe20003f64070 */
[C---:B------:R-:W-:Y:S01]  /*3510*/  IMAD R70, R10.reuse, R17, R70 ;  /* 0x000000110a467224 */ /* 0x040fe200078e0246 */
[----:B------:R-:W-:Y:S01]  /*3520*/  STL [R1+0x6a0], R211 ;  /* 0x0006a0d301007387 */ /* 0x000fe20000100800 */
[----:B------:R-:W-:Y:S01]  /*3530*/  IMAD.MOV R17, RZ, RZ, -R12 ;  /* 0x000000ffff117224 */ /* 0x000fe200078e0a0c */
[----:B------:R-:W-:Y:S01]  /*3540*/  IABS R229, R41 ;  /* 0x0000002900e57213 */ /* 0x000fe20000000000 */
[----:B------:R-:W-:Y:S01]  /*3550*/  IMAD.MOV R13, RZ, RZ, -R13 ;  /* 0x000000ffff0d7224 */ /* 0x000fe200078e0a0d */
[----:B------:R-:W-:Y:S01]  /*3560*/  STL [R1+0x69c], R210 ;  /* 0x00069cd201007387 */ /* 0x000fe20000100800 */
[----:B------:R-:W-:Y:S01]  /*3570*/  @!P2 IMAD.IADD R91, R91, 0x1, -R10 ;  /* 0x000000015b5ba824 */ /* 0x000fe200078e0a0a */
[----:B------:R-:W-:Y:S01]  /*3580*/  ISETP.GT.U32.AND P2, PT, R10, R79, PT ;  /* 0x0000004f0a00720c */ /* 0x000fe20003f44070 */
[----:B------:R-:W-:Y:S01]  /*3590*/  IMAD.MOV R15, RZ, RZ, -R15 ;  /* 0x000000ffff0f7224 */ /* 0x000fe200078e0a0f */
[----:B------:R-:W-:Y:S01]  /*35a0*/  STL [R1+0x698], R208 ;  /* 0x000698d001007387 */ /* 0x000fe20000100800 */
[----:B------:R-:W-:Y:S01]  /*35b0*/  IMAD.HI.U32 R14, R11, R66, RZ ;  /* 0x000000420b0e7227 */ /* 0x000fe200078e00ff */
[----:B------:R-:W-:-:S02]  /*35c0*/  IABS R231, R40 ;  /* 0x0000002800e77213 */ /* 0x000fc40000000000 */
[----:B------:R-:W-:Y:S01]  /*35d0*/  STL [R1+0x694], R207 ;  /* 0x000694cf01007387 */ /* 0x000fe20000100800 */
[----:B------:R-:W-:Y:S01]  /*35e0*/  IMAD R60, R10, R17, R60 ;  /* 0x000000110a3c7224 */ /* 0x000fe200078e023c */
[----:B------:R-:W-:Y:S01]  /*35f0*/  LOP3.LUT R35, R0, 0xf4, RZ, 0xfc, !PT ;  /* 0x000000f400237812 */ /* 0x000fe200078efcff */
[----:B------:R-:W-:Y:S01]  /*3600*/  IMAD R61, R10, R13, R61 ;  /* 0x0000000d0a3d7224 */ /* 0x000fe200078e023d */
[----:B------:R-:W-:Y:S01]  /*3610*/  STL [R1+0x690], R206 ;  /* 0x000690ce01007387 */ /* 0x000fe20000100800 */
[--C-:B------:R-:W-:Y:S01]  /*3620*/  @!P6 IMAD.IADD R102, R102, 0x1, -R10.reuse ;  /* 0x000000016666e824 */ /* 0x100fe200078e0a0a */
[C---:B------:R-:W-:Y:S01]  /*3630*/  ISETP.GT.U32.AND P6, PT, R10.reuse, R78, PT ;  /* 0x0000004e0a00720c */ /* 0x040fe20003fc4070 */
[--C-:B------:R-:W-:Y:S01]  /*3640*/  @!P1 IMAD.IADD R83, R83, 0x1, -R10.reuse ;  /* 0x0000000153539824 */ /* 0x100fe200078e0a0a */
[----:B------:R-:W-:Y:S01]  /*3650*/  ISETP.GT.U32.AND P1, PT, R10, R70, PT ;  /* 0x000000460a00720c */ /* 0x000fe20003f24070 */
[----:B------:R-:W-:Y:S01]  /*3660*/  @!P0 IMAD.IADD R82, R82, 0x1, -R10 ;  /* 0x0000000152528824 */ /* 0x000fe200078e0a0a */
[C---:B------:R-:W-:Y:S01]  /*3670*/  ISETP.GT.U32.AND P0, PT, R10.reuse, R67, PT ;  /* 0x000000430a00720c */ /* 0x040fe20003f04070 */
[----:B------:R-:W-:Y:S01]  /*3680*/  IMAD R58, R10, R15, R58 ;  /* 0x0000000f0a3a7224 */ /* 0x000fe200078e023a */
[----:B------:R-:W-:Y:S01]  /*3690*/  STL [R1+0x68c], R204 ;  /* 0x00068ccc01007387 */ /* 0x000fe20000100800 */
[----:B------:R-:W-:Y:S01]  /*36a0*/  IMAD.MOV R19, RZ, RZ, -R14 ;  /* 0x000000ffff137224 */ /* 0x000fe200078e0a0e */
[----:B------:R-:W-:Y:S01]  /*36b0*/  LOP3.LUT R38, R0, 0xee, RZ, 0xfc, !PT ;  /* 0x000000ee00267812 */ /* 0x000fe200078efcff */
[----:B------:R-:W-:Y:S01]  /*36c0*/  IMAD.HI.U32 R15, R11, R63, RZ ;  /* 0x0000003f0b0f7227 */ /* 0x000fe200078e00ff */
[----:B------:R-:W-:Y:S01]  /*36d0*/  STL [R1+0x688], R203 ;  /* 0x000688cb01007387 */ /* 0x000fe20000100800 */
[----:B------:R-:W-:-:S02]  /*36e0*/  IABS R201, R50 ;  /* 0x0000003200c97213 */ /* 0x000fc40000000000 */
[--C-:B------:R-:W-:Y:S01]  /*36f0*/  @!P4 IMAD.IADD R74, R74, 0x1, -R10.reuse ;  /* 0x000000014a4ac824 */ /* 0x100fe200078e0a0a */
[C---:B------:R-:W-:Y:S01]  /*3700*/  ISETP.GT.U32.AND P4, PT, R10.reuse, R60, PT ;  /* 0x0000003c0a00720c */ /* 0x040fe20003f84070 */
[----:B------:R-:W-:Y:S01]  /*3710*/  @!P5 IMAD.IADD R71, R71, 0x1, -R10 ;  /* 0x000000014747d824 */ /* 0x000fe200078e0a0a */
[C---:B------:R-:W-:Y:S01]  /*3720*/  ISETP.GT.U32.AND P5, PT, R10.reuse, R61, PT ;  /* 0x0000003d0a00720c */ /* 0x040fe20003fa4070 */
[C---:B------:R-:W-:Y:S01]  /*3730*/  IMAD R66, R10.reuse, R19, R66 ;  /* 0x000000130a427224 */ /* 0x040fe200078e0242 */
[----:B------:R-:W-:Y:S01]  /*3740*/  STL [R1+0x684], R202 ;  /* 0x000684ca01007387 */ /* 0x000fe20000100800 */
[----:B------:R-:W-:Y:S01]  /*3750*/  IMAD.MOV R15, RZ, RZ, -R15 ;  /* 0x000000ffff0f7224 */ /* 0x000fe200078e0a0f */
[----:B------:R-:W-:Y:S01]  /*3760*/  IABS R241, R35 ;  /* 0x0000002300f17213 */ /* 0x000fe20000000000 */
[--C-:B------:R-:W-:Y:S01]  /*3770*/  @!P3 IMAD.IADD R59, R59, 0x1, -R10.reuse ;  /* 0x000000013b3bb824 */ /* 0x100fe200078e0a0a */
[C---:B------:R-:W-:Y:S01]  /*3780*/  ISETP.GT.U32.AND P3, PT, R10.reuse, R74, PT ;  /* 0x0000004a0a00720c */ /* 0x040fe20003f64070 */
[C---:B------:R-:W-:Y:S01]  /*3790*/  IMAD R63, R10.reuse, R15, R63 ;  /* 0x0000000f0a3f7224 */ /* 0x040fe200078e023f */
[----:B------:R-:W-:Y:S01]  /*37a0*/  STL [R1+0x680], R200 ;  /* 0x000680c801007387 */ /* 0x000fe20000100800 */
[----:B------:R-:W-:Y:S01]  /*37b0*/  @!P2 IMAD.IADD R79, R79, 0x1, -R10 ;  /* 0x000000014f4fa824 */ /* 0x000fe200078e0a0a */
[----:B------:R-:W-:Y:S01]  /*37c0*/  ISETP.GT.U32.AND P2, PT, R10, R66, PT ;  /* 0x000000420a00720c */ /* 0x000fe20003f44070 */
[----:B------:R-:W-:Y:S01]  /*37d0*/  IMAD.HI.U32 R14, R11, R62, RZ ;  /* 0x0000003e0b0e7227 */ /* 0x000fe200078e00ff */
[----:B------:R-:W-:Y:S01]  /*37e0*/  STL [R1+0x67c], R199 ;  /* 0x00067cc701007387 */ /* 0x000fe20000100800 */
[----:B------:R-:W-:-:S02]  /*37f0*/  IABS R235, R38 ;  /* 0x0000002600eb7213 */ /* 0x000fc40000000000 */
[--C-:B------:R-:W-:Y:S01]  /*3800*/  @!P6 IMAD.IADD R78, R78, 0x1, -R10.reuse ;  /* 0x000000014e4ee824 */ /* 0x100fe200078e0a0a */
[----:B------:R-:W-:Y:S01]  /*3810*/  ISETP.GT.U32.AND P6, PT, R10, R58, PT ;  /* 0x0000003a0a00720c */ /* 0x000fe20003fc4070 */
[--C-:B------:R-:W-:Y:S01]  /*3820*/  @!P1 IMAD.IADD R70, R70, 0x1, -R10.reuse ;  /* 0x0000000146469824 */ /* 0x100fe200078e0a0a */
[----:B------:R-:W-:Y:S01]  /*3830*/  STL [R1+0x678], R198 ;  /* 0x000678c601007387 */ /* 0x000fe20000100800 */
[----:B------:R-:W-:Y:S01]  /*3840*/  @!P0 IMAD.IADD R67, R67, 0x1, -R10 ;  /* 0x0000000143438824 */ /* 0x000fe200078e0a0a */
[----:B------:R-:W-:Y:S01]  /*3850*/  ISETP.GT.U32.AND P0, PT, R10, R63, PT ;  /* 0x0000003f0a00720c */ /* 0x000fe20003f04070 */
[----:B------:R-:W-:Y:S01]  /*3860*/  IMAD.MOV R19, RZ, RZ, -R14 ;  /* 0x000000ffff137224 */ /* 0x000fe200078e0a0e */
[----:B------:R-:W-:Y:S01]  /*3870*/  STL [R1+0x674], R196 ;  /* 0x000674c401007387 */ /* 0x000fe20000100800 */
[--C-:B------:R-:W-:Y:S01]  /*3880*/  @!P4 IMAD.IADD R60, R60, 0x1, -R10.reuse ;  /* 0x000000013c3cc824 */ /* 0x100fe200078e0a0a */
[C---:B------:R-:W-:Y:S01]  /*3890*/  ISETP.GT.U32.AND P4, PT, R10.reuse, R71, PT ;  /* 0x000000470a00720c */ /* 0x040fe20003f84070 */
[----:B------:R-:W-:Y:S01]  /*38a0*/  @!P5 IMAD.IADD R61, R61, 0x1, -R10 ;  /* 0x000000013d3dd824 */ /* 0x000fe200078e0a0a */
[C---:B------:R-:W-:Y:S01]  /*38b0*/  ISETP.GT.U32.AND P5, PT, R10.reuse, R70, PT ;  /* 0x000000460a00720c */ /* 0x040fe20003fa4070 */
[----:B------:R-:W-:Y:S01]  /*38c0*/  IMAD R62, R10, R19, R62 ;  /* 0x000000130a3e7224 */ /* 0x000fe200078e023e */
[----:B------:R-:W-:Y:S01]  /*38d0*/  STL [R1+0x670], R195 ;  /* 0x000670c301007387 */ /* 0x000fe20000100800 */
[----:B------:R-:W-:Y:S01]  /*38e0*/  IMAD.HI.U32 R16, R11, R64, RZ ;  /* 0x000000400b107227 */ /* 0x000fe200078e00ff */
[----:B------:R-:W-:-:S02]  /*38f0*/  LOP3.LUT R45, R0, 0xe0, RZ, 0xfc, !PT ;  /* 0x000000e0002d7812 */ /* 0x000fc400078efcff */
[----:B------:R-:W-:Y:S01]  /*3900*/  ISETP.GT.U32.AND P1, PT, R10, R62, PT ;  /* 0x0000003e0a00720c */ /* 0x000fe20003f24070 */
[--C-:B------:R-:W-:Y:S01]  /*3910*/  @!P3 IMAD.IADD R74, R74, 0x1, -R10.reuse ;  /* 0x000000014a4ab824 */ /* 0x100fe200078e0a0a */
[----:B------:R-:W-:Y:S01]  /*3920*/  ISETP.GT.U32.AND P3, PT, R10, R59, PT ;  /* 0x0000003b0a00720c */ /* 0x000fe20003f64070 */
[----:B------:R-:W-:Y:S01]  /*3930*/  IMAD.HI.U32 R13, R11, R68, RZ ;  /* 0x000000440b0d7227 */ /* 0x000fe200078e00ff */
[----:B------:R-:W-:Y:S01]  /*3940*/  STL [R1+0x66c], R191 ;  /* 0x00066cbf01007387 */ /* 0x000fe20000100800 */
[----:B------:R-:W-:Y:S02]  /*3950*/  LOP3.LUT R34, R0, 0xf6, RZ, 0xfc, !PT ;  /* 0x000000f600227812 */ /* 0x000fe400078efcff */
[----:B------:R-:W-:Y:S01]  /*3960*/  @!P2 IMAD.IADD R66, R66, 0x1, -R10 ;  /* 0x000000014242a824 */ /* 0x000fe200078e0a0a */
[----:B------:R-:W-:Y:S01]  /*3970*/  STL [R1+0x668], R190 ;  /* 0x000668be01007387 */ /* 0x000fe20000100800 */
[----:B------:R-:W-:Y:S01]  /*3980*/  IMAD.MOV R21, RZ, RZ, -R16 ;  /* 0x000000ffff157224 */ /* 0x000fe200078e0a10 */
[----:B------:R-:W-:Y:S01]  /*3990*/  IABS R221, R45 ;  /* 0x0000002d00dd7213 */ /* 0x000fe20000000000 */
[----:B------:R-:W-:Y:S01]  /*39a0*/  IMAD.MOV R13, RZ, RZ, -R13 ;  /* 0x000000ffff0d7224 */ /* 0x000fe200078e0a0d */
[----:B------:R-:W-:Y:S01]  /*39b0*/  STL [R1+0x664], R187 ;  /* 0x000664bb01007387 */ /* 0x000fe20000100800 */
[--C-:B------:R-:W-:Y:S01]  /*39c0*/  @!P6 IMAD.IADD R58, R58, 0x1, -R10.reuse ;  /* 0x000000013a3ae824 */ /* 0x100fe200078e0a0a */
[C---:B------:R-:W-:Y:S01]  /*39d0*/  ISETP.GT.U32.AND P6, PT, R10.reuse, R75, PT ;  /* 0x0000004b0a00720c */ /* 0x040fe20003fc4070 */
[----:B------:R-:W-:Y:S01]  /*39e0*/  @!P0 IMAD.IADD R63, R63, 0x1, -R10 ;  /* 0x000000013f3f8824 */ /* 0x000fe200078e0a0a */
[----:B------:R-:W-:Y:S01]  /*39f0*/  ISETP.GT.U32.AND P0, PT, R10, R66, PT ;  /* 0x000000420a00720c */ /* 0x000fe20003f04070 */
[----:B------:R-:W-:Y:S01]  /*3a00*/  IMAD.HI.U32 R15, R11, R72, RZ ;  /* 0x000000480b0f7227 */ /* 0x000fe200078e00ff */
[----:B------:R-:W-:Y:S01]  /*3a10*/  STL [R1+0x5e0], R186 ;  /* 0x0005e0ba01007387 */ /* 0x000fe20000100800 */
[----:B------:R-:W-:-:S02]  /*3a20*/  IABS R243, R34 ;  /* 0x0000002200f37213 */ /* 0x000fc40000000000 */
[C---:B------:R-:W-:Y:S01]  /*3a30*/  IMAD R64, R10.reuse, R21, R64 ;  /* 0x000000150a407224 */ /* 0x040fe200078e0240 */
        /* <DEDUP_REMOVED lines=8> */
[----:B------:R-:W-:Y:S01]  /*3ac0*/  ISETP.GT.U32.AND P2, PT, R10, R64, PT ;  /* 0x000000400a00720c */ /* 0x000fe20003f44070 */
[----:B------:R-:W-:Y:S01]  /*3ad0*/  IMAD.HI.U32 R12, R11, R65, RZ ;  /* 0x000000410b0c7227 */ /* 0x000fe200078e00ff */
[----:B------:R-:W-:Y:S01]  /*3ae0*/  STL [R1+0x5d8], R182 ;  /* 0x0005d8b601007387 */ /* 0x000fe20000100800 */
[----:B------:R-:W-:-:S02]  /*3af0*/  LOP3.LUT R37, R0, 0xf0, RZ, 0xfc, !PT ;  /* 0x000000f000257812 */ /* 0x000fc400078efcff */
[----:B------:R-:W-:Y:S01]  /*3b00*/  IMAD.HI.U32 R14, R11, R69, RZ ;  /* 0x000000450b0e7227 */ /* 0x000fe200078e00ff */
[----:B------:R-:W-:Y:S01]  /*3b10*/  STL [R1+0x5d4], R179 ;  /* 0x0005d4b301007387 */ /* 0x000fe20000100800 */
[----:B------:R-:W-:Y:S02]  /*3b20*/  IABS R223, R44 ;  /* 0x0000002c00df7213 */ /* 0x000fe40000000000 */
[----:B------:R-:W-:Y:S01]  /*3b30*/  @!P3 IMAD.IADD R59, R59, 0x1, -R10 ;  /* 0x000000013b3bb824 */ /* 0x000fe200078e0a0a */
[C---:B------:R-:W-:Y:S01]  /*3b40*/  ISETP.GT.U32.AND P3, PT, R10.reuse, R68, PT ;  /* 0x000000440a00720c */ /* 0x040fe20003f64070 */
[----:B------:R-:W-:Y:S01]  /*3b50*/  IMAD R72, R10, R15, R72 ;  /* 0x0000000f0a487224 */ /* 0x000fe200078e0248 */
[----:B------:R-:W-:Y:S01]  /*3b60*/  STL [R1+0x5d0], R178 ;  /* 0x0005d0b201007387 */ /* 0x000fe20000100800 */
[----:B------:R-:W-:Y:S01]  /*3b70*/  IMAD.MOV R12, RZ, RZ, -R12 ;  /* 0x000000ffff0c7224 */ /* 0x000fe200078e0a0c */
[----:B------:R-:W-:Y:S01]  /*3b80*/  LOP3.LUT R36, R0, 0xf2, RZ, 0xfc, !PT ;  /* 0x000000f200247812 */ /* 0x000fe200078efcff */
[----:B------:R-:W-:Y:S01]  /*3b90*/  IMAD.MOV R14, RZ, RZ, -R14 ;  /* 0x000000ffff0e7224 */ /* 0x000fe200078e0a0e */
[----:B------:R-:W-:Y:S01]  /*3ba0*/  STL [R1+0x5cc], R175 ;  /* 0x0005ccaf01007387 */ /* 0x000fe20000100800 */
[----:B------:R-:W-:Y:S01]  /*3bb0*/  IMAD.HI.U32 R15, R11, R81, RZ ;  /* 0x000000510b0f7227 */ /* 0x000fe200078e00ff */
[----:B------:R-:W-:-:S02]  /*3bc0*/  IABS R237, R37 ;  /* 0x0000002500ed7213 */ /* 0x000fc40000000000 */
[----:B------:R-:W-:Y:S01]  /*3bd0*/  STL [R1+0x5c8], R174 ;  /* 0x0005c8ae01007387 */ /* 0x000fe20000100800 */
[--C-:B------:R-:W-:Y:S01]  /*3be0*/  @!P1 IMAD.IADD R62, R62, 0x1, -R10.reuse ;  /* 0x000000013e3e9824 */ /* 0x100fe200078e0a0a */
[C---:B------:R-:W-:Y:S01]  /*3bf0*/  ISETP.GT.U32.AND P1, PT, R10.reuse, R67, PT ;  /* 0x000000430a00720c */ /* 0x040fe20003f24070 */
[----:B------:R-:W-:Y:S01]  /*3c00*/  IMAD.HI.U32 R16, R11, R73, RZ ;  /* 0x000000490b107227 */ /* 0x000fe200078e00ff */
[----:B------:R-:W-:Y:S01]  /*3c10*/  STL [R1+0x5c4], R163 ;  /* 0x0005c4a301007387 */ /* 0x000fe20000100800 */
[----:B------:R-:W-:Y:S02]  /*3c20*/  IABS R239, R36 ;  /* 0x0000002400ef7213 */ /* 0x000fe40000000000 */
[C---:B------:R-:W-:Y:S01]  /*3c30*/  IMAD R65, R10.reuse, R12, R65 ;  /* 0x0000000c0a417224 */ /* 0x040fe200078e0241 */
[----:B------:R-:W-:Y:S01]  /*3c40*/  STL [R1+0x5c0], R162 ;  /* 0x0005c0a201007387 */ /* 0x000fe20000100800 */
[----:B------:R-:W-:Y:S01]  /*3c50*/  IMAD R69, R10, R14, R69 ;  /* 0x0000000e0a457224 */ /* 0x000fe200078e0245 */
[----:B------:R-:W-:Y:S01]  /*3c60*/  LOP3.LUT R33, R0, 0xf8, RZ, 0xfc, !PT ;  /* 0x000000f800217812 */ /* 0x000fe200078efcff */
[----:B------:R-:W-:Y:S01]  /*3c70*/  IMAD.MOV R15, RZ, RZ, -R15 ;  /* 0x000000ffff0f7224 */ /* 0x000fe200078e0a0f */
[----:B------:R-:W-:Y:S01]  /*3c80*/  STL [R1+0x5bc], R160 ;  /* 0x0005bca001007387 */ /* 0x000fe20000100800 */
[--C-:B------:R-:W-:Y:S01]  /*3c90*/  @!P6 IMAD.IADD R75, R75, 0x1, -R10.reuse ;  /* 0x000000014b4be824 */ /* 0x100fe200078e0a0a */
[----:B------:R-:W-:Y:S01]  /*3ca0*/  ISETP.GT.U32.AND P6, PT, R10, R62, PT ;  /* 0x0000003e0a00720c */ /* 0x000fe20003fc4070 */
[----:B------:R-:W-:Y:S01]  /*3cb0*/  @!P0 IMAD.IADD R66, R66, 0x1, -R10 ;  /* 0x0000000142428824 */ /* 0x000fe200078e0a0a */
[----:B------:R-:W-:Y:S01]  /*3cc0*/  ISETP.GT.U32.AND P0, PT, R10, R63, PT ;  /* 0x0000003f0a00720c */ /* 0x000fe20003f04070 */
[----:B------:R-:W-:Y:S01]  /*3cd0*/  IMAD.MOV R16, RZ, RZ, -R16 ;  /* 0x000000ffff107224 */ /* 0x000fe200078e0a10 */
[----:B------:R-:W-:Y:S01]  /*3ce0*/  STL [R1+0x5b8], R159 ;  /* 0x0005b89f01007387 */ /* 0x000fe20000100800 */
[----:B------:R-:W-:Y:S01]  /*3cf0*/  IMAD.HI.U32 R12, R11, R76, RZ ;  /* 0x0000004c0b0c7227 */ /* 0x000fe200078e00ff */
[----:B------:R-:W-:-:S02]  /*3d00*/  LOP3.LUT R32, R0, 0xfa, RZ, 0xfc, !PT ;  /* 0x000000fa00207812 */ /* 0x000fc400078efcff */
[----:B------:R-:W-:Y:S01]  /*3d10*/  STL [R1+0x5b4], R158 ;  /* 0x0005b49e01007387 */ /* 0x000fe20000100800 */
[----:B------:R-:W-:Y:S01]  /*3d20*/  IMAD R81, R10, R15, R81 ;  /* 0x0000000f0a517224 */ /* 0x000fe200078e0251 */
[----:B------:R-:W-:Y:S01]  /*3d30*/  IABS R245, R33 ;  /* 0x0000002100f57213 */ /* 0x000fe20000000000 */
[--C-:B------:R-:W-:Y:S01]  /*3d40*/  @!P4 IMAD.IADD R60, R60, 0x1, -R10.reuse ;  /* 0x000000013c3cc824 */ /* 0x100fe200078e0a0a */
[C---:B------:R-:W-:Y:S01]  /*3d50*/  ISETP.GT.U32.AND P4, PT, R10.reuse, R69, PT ;  /* 0x000000450a00720c */ /* 0x040fe20003f84070 */
        /* <DEDUP_REMOVED lines=9> */
[C---:B------:R-:W-:Y:S01]  /*3df0*/  IMAD.HI.U32 R12, R11.reuse, R85, RZ ;  /* 0x000000550b0c7227 */ /* 0x040fe200078e00ff */
[----:B------:R-:W-:Y:S01]  /*3e00*/  STL [R1+0x5a8], R56 ;  /* 0x0005a83801007387 */ /* 0x000fe20000100800 */
[----:B------:R-:W-:Y:S02]  /*3e10*/  IABS R4, R31 ;  /* 0x0000001f00047213 */ /* 0x000fe40000000000 */
[--C-:B------:R-:W-:Y:S01]  /*3e20*/  @!P2 IMAD.IADD R64, R64, 0x1, -R10.reuse ;  /* 0x000000014040a824 */ /* 0x100fe200078e0a0a */
[----:B------:R-:W-:Y:S01]  /*3e30*/  ISETP.GT.U32.AND P2, PT, R10, R58, PT ;  /* 0x0000003a0a00720c */ /* 0x000fe20003f44070 */
[----:B------:R-:W-:Y:S01]  /*3e40*/  IMAD.HI.U32 R13, R11, R77, RZ ;  /* 0x0000004d0b0d7227 */ /* 0x000fe200078e00ff */
[----:B------:R-:W-:Y:S03]  /*3e50*/  STL [R1+0x5a4], R55 ;  /* 0x0005a43701007387 */ /* 0x000fe60000100800 */
[----:B------:R-:W-:Y:S01]  /*3e60*/  @!P3 IMAD.IADD R68, R68, 0x1, -R10 ;  /* 0x000000014444b824 */ /* 0x000fe200078e0a0a */
[C---:B------:R-:W-:Y:S01]  /*3e70*/  ISETP.GT.U32.AND P3, PT, R10.reuse, R81, PT ;  /* 0x000000510a00720c */ /* 0x040fe20003f64070 */
[----:B------:R-:W-:Y:S01]  /*3e80*/  IMAD.MOV R21, RZ, RZ, -R16 ;  /* 0x000000ffff157224 */ /* 0x000fe200078e0a10 */
[----:B------:R-:W-:Y:S01]  /*3e90*/  STL [R1+0x5a0], R54 ;  /* 0x0005a03601007387 */ /* 0x000fe20000100800 */
[----:B------:R-:W-:-:S02]  /*3ea0*/  IMAD R76, R10, R17, R76 ;  /* 0x000000110a4c7224 */ /* 0x000fc400078e024c */
[----:B------:R-:W-:Y:S01]  /*3eb0*/  IMAD.MOV R12, RZ, RZ, -R12 ;  /* 0x000000ffff0c7224 */ /* 0x000fe200078e0a0c */
[----:B------:R-:W-:Y:S01]  /*3ec0*/  STL [R1+0x59c], R53 ;  /* 0x00059c3501007387 */ /* 0x000fe20000100800 */
[----:B------:R-:W-:Y:S01]  /*3ed0*/  @!P1 IMAD.IADD R67, R67, 0x1, -R10 ;  /* 0x0000000143439824 */ /* 0x000fe200078e0a0a */
[C---:B------:R-:W-:Y:S01]  /*3ee0*/  ISETP.GT.U32.AND P1, PT, R10.reuse, R64, PT ;  /* 0x000000400a00720c */ /* 0x040fe20003f24070 */
[----:B------:R-:W-:Y:S01]  /*3ef0*/  IMAD.HI.U32 R14, R11, R80, RZ ;  /* 0x000000500b0e7227 */ /* 0x000fe200078e00ff */
[----:B------:R-:W-:Y:S03]  /*3f00*/  STL [R1+0x598], R52 ;  /* 0x0005983401007387 */ /* 0x000fe60000100800 */
[----:B------:R-:W-:Y:S01]  /*3f10*/  IMAD.MOV R13, RZ, RZ, -R13 ;  /* 0x000000ffff0d7224 */ /* 0x000fe200078e0a0d */
[----:B------:R-:W-:Y:S01]  /*3f20*/  STL [R1+0x594], R51 ;  /* 0x0005943301007387 */ /* 0x000fe20000100800 */
[----:B------:R-:W-:-:S02]  /*3f30*/  IMAD R84, R10, R21, R84 ;  /* 0x000000150a547224 */ /* 0x000fc400078e0254 */
[----:B------:R-:W-:Y:S01]  /*3f40*/  IMAD R85, R10, R12, R85 ;  /* 0x0000000c0a557224 */ /* 0x000fe200078e0255 */
[----:B------:R-:W-:Y:S01]  /*3f50*/  STL [R1+0x590], R50 ;  /* 0x0005903201007387 */ /* 0x000fe20000100800 */
[--C-:B------:R-:W-:Y:S01]  /*3f60*/  @!P6 IMAD.IADD R62, R62, 0x1, -R10.reuse ;  /* 0x000000013e3ee824 */ /* 0x100fe200078e0a0a */
[C---:B------:R-:W-:Y:S01]  /*3f70*/  ISETP.GT.U32.AND P6, PT, R10.reuse, R73, PT ;  /* 0x000000490a00720c */ /* 0x040fe20003fc4070 */
[----:B------:R-:W-:Y:S01]  /*3f80*/  @!P0 IMAD.IADD R63, R63, 0x1, -R10 ;  /* 0x000000013f3f8824 */ /* 0x000fe200078e0a0a */
[C---:B------:R-:W-:Y:S01]  /*3f90*/  ISETP.GT.U32.AND P0, PT, R10.reuse, R76, PT ;  /* 0x0000004c0a00720c */ /* 0x040fe20003f04070 */
[----:B------:R-:W-:Y:S01]  /*3fa0*/  IMAD.MOV R19, RZ, RZ, -R14 ;  /* 0x000000ffff137224 */ /* 0x000fe200078e0a0e */
[----:B------:R-:W-:Y:S01]  /*3fb0*/  STL [R1+0x58c], R49 ;  /* 0x00058c3101007387 */ /* 0x000fe20000100800 */
[C---:B------:R-:W-:Y:S02]  /*3fc0*/  IMAD R77, R10.reuse, R13, R77 ;  /* 0x0000000d0a4d7224 */ /* 0x040fe400078e024d */
[C---:B------:R-:W-:Y:S01]  /*3fd0*/  IMAD.HI.U32 R13, R11.reuse, R88, RZ ;  /* 0x000000580b0d7227 */ /* 0x040fe200078e00ff */
[----:B------:R-:W-:Y:S03]  /*3fe0*/  STL [R1+0x588], R48 ;  /* 0x0005883001007387 */ /* 0x000fe60000100800 */
[----:B------:R-:W-:Y:S01]  /*3ff0*/  IMAD.HI.U32 R14, R11, R89, RZ ;  /* 0x000000590b0e7227 */ /* 0x000fe200078e00ff */
[----:B------:R-:W-:Y:S03]  /*4000*/  STL [R1+0x584], R47 ;  /* 0x0005842f01007387 */ /* 0x000fe60000100800 */
[--C-:B------:R-:W-:Y:S01]  /*4010*/  @!P4 IMAD.IADD R69, R69, 0x1, -R10.reuse ;  /* 0x000000014545c824 */ /* 0x100fe200078e0a0a */
[----:B------:R-:W-:Y:S01]  /*4020*/  ISETP.GT.U32.AND P4, PT, R10, R84, PT ;  /* 0x000000540a00720c */ /* 0x000fe20003f84070 */
[----:B------:R-:W-:Y:S01]  /*4030*/  @!P5 IMAD.IADD R72, R72, 0x1, -R10 ;  /* 0x000000014848d824 */ /* 0x000fe200078e0a0a */
[----:B------:R-:W-:Y:S01]  /*4040*/  ISETP.GT.U32.AND P5, PT, R10, R85, PT ;  /* 0x000000550a00720c */ /* 0x000fe20003fa4070 */
[----:B------:R-:W-:Y:S01]  /*4050*/  IMAD.MOV R13, RZ, RZ, -R13 ;  /* 0x000000ffff0d7224 */ /* 0x000fe200078e0a0d */
[----:B------:R-:W-:Y:S01]  /*4060*/  STL [R1+0x580], R46 ;  /* 0x0005802e01007387 */ /* 0x000fe20000100800 */
[----:B------:R-:W-:-:S02]  /*4070*/  IMAD.MOV R14, RZ, RZ, -R14 ;  /* 0x000000ffff0e7224 */ /* 0x000fc400078e0a0e */
[--C-:B------:R-:W-:Y:S01]  /*4080*/  @!P2 IMAD.IADD R58, R58, 0x1, -R10.reuse ;  /* 0x000000013a3aa824 */ /* 0x100fe200078e0a0a */
[C---:B------:R-:W-:Y:S01]  /*4090*/  ISETP.GT.U32.AND P2, PT, R10.reuse, R65, PT ;  /* 0x000000410a00720c */ /* 0x040fe20003f44070 */
[----:B------:R-:W-:Y:S01]  /*40a0*/  @!P3 IMAD.IADD R81, R81, 0x1, -R10 ;  /* 0x000000015151b824 */ /* 0x000fe200078e0a0a */
[C---:B------:R-:W-:Y:S01]  /*40b0*/  ISETP.GT.U32.AND P3, PT, R10.reuse, R69, PT ;  /* 0x000000450a00720c */ /* 0x040fe20003f64070 */
[C---:B------:R-:W-:Y:S01]  /*40c0*/  IMAD R88, R10.reuse, R13, R88 ;  /* 0x0000000d0a587224 */ /* 0x040fe200078e0258 */
[----:B------:R-:W-:Y:S01]  /*40d0*/  STL [R1+0x57c], R45 ;  /* 0x00057c2d01007387 */ /* 0x000fe20000100800 */
[----:B------:R-:W-:Y:S02]  /*40e0*/  IMAD R89, R10, R14, R89 ;  /* 0x0000000e0a597224 */ /* 0x000fe400078e0259 */
        /* <DEDUP_REMOVED lines=8> */
[--C-:B------:R-:W-:Y:S01]  /*4170*/  @!P4 IMAD.IADD R84, R84, 0x1, -R10.reuse ;  /* 0x000000015454c824 */ /* 0x100fe200078e0a0a */
[C---:B------:R-:W-:Y:S01]  /*4180*/  ISETP.GT.U32.AND P4, PT, R10.reuse, R72, PT ;  /* 0x000000480a00720c */ /* 0x040fe20003f84070 */
[--C-:B------:R-:W-:Y:S01]  /*4190*/  @!P5 IMAD.IADD R85, R85, 0x1, -R10.reuse ;  /* 0x000000015555d824 */ /* 0x100fe200078e0a0a */
[C---:B------:R-:W-:Y:S01]  /*41a0*/  ISETP.GT.U32.AND P5, PT, R10.reuse, R73, PT ;  /* 0x000000490a00720c */ /* 0x040fe20003fa4070 */
[----:B------:R-:W-:Y:S01]  /*41b0*/  IMAD.HI.U32 R15, R11, R92, RZ ;  /* 0x0000005c0b0f7227 */ /* 0x000fe200078e00ff */
[----:B------:R-:W-:Y:S03]  /*41c0*/  STL [R1+0x574], R43 ;  /* 0x0005742b01007387 */ /* 0x000fe60000100800 */
[--C-:B------:R-:W-:Y:S01]  /*41d0*/  @!P2 IMAD.IADD R65, R65, 0x1, -R10.reuse ;  /* 0x000000014141a824 */ /* 0x100fe200078e0a0a */
[C---:B------:R-:W-:Y:S01]  /*41e0*/  ISETP.GT.U32.AND P2, PT, R10.reuse, R80, PT ;  /* 0x000000500a00720c */ /* 0x040fe20003f44070 */
[----:B------:R-:W-:Y:S01]  /*41f0*/  @!P3 IMAD.IADD R69, R69, 0x1, -R10 ;  /* 0x000000014545b824 */ /* 0x000fe200078e0a0a */
[----:B------:R-:W-:Y:S01]  /*4200*/  ISETP.GT.U32.AND P3, PT, R10, R84, PT ;  /* 0x000000540a00720c */ /* 0x000fe20003f64070 */
[----:B------:R-:W-:Y:S01]  /*4210*/  IMAD.MOV R15, RZ, RZ, -R15 ;  /* 0x000000ffff0f7224 */ /* 0x000fe200078e0a0f */
[----:B------:R-:W-:Y:S01]  /*4220*/  STL [R1+0x570], R42 ;  /* 0x0005702a01007387 */ /* 0x000fe20000100800 */
[----:B------:R-:W-:-:S03]  /*4230*/  IMAD.HI.U32 R13, R11, R97, RZ ;  /* 0x000000610b0d7227 */ /* 0x000fc600078e00ff */
[----:B------:R-:W-:Y:S01]  /*4240*/  STL [R1+0x56c], R41 ;  /* 0x00056c2901007387 */ /* 0x000fe20000100800 */
[----:B------:R-:W-:Y:S01]  /*4250*/  @!P1 IMAD.IADD R77, R77, 0x1, -R10 ;  /* 0x000000014d4d9824 */ /* 0x000fe200078e0a0a */
[C---:B------:R-:W-:Y:S01]  /*4260*/  ISETP.GT.U32.AND P1, PT, R10.reuse, R65, PT ;  /* 0x000000410a00720c */ /* 0x040fe20003f24070 */
[----:B------:R-:W-:Y:S01]  /*4270*/  IMAD.HI.U32 R16, R11, R93, RZ ;  /* 0x0000005d0b107227 */ /* 0x000fe200078e00ff */
[----:B------:R-:W-:Y:S03]  /*4280*/  STL [R1+0x568], R40 ;  /* 0x0005682801007387 */ /* 0x000fe60000100800 */
[----:B------:R-:W-:Y:S01]  /*4290*/  IMAD R92, R10, R15, R92 ;  /* 0x0000000f0a5c7224 */ /* 0x000fe200078e025c */
[----:B------:R-:W-:Y:S01]  /*42a0*/  STL [R1+0x564], R39 ;  /* 0x0005642701007387 */ /* 0x000fe20000100800 */
[----:B------:R-:W-:Y:S02]  /*42b0*/  IMAD.MOV R13, RZ, RZ, -R13 ;  /* 0x000000ffff0d7224 */ /* 0x000fe400078e0a0d */
        /* <DEDUP_REMOVED lines=8> */
[----:B------:R-:W-:Y:S02]  /*4340*/  IMAD R97, R10, R13, R97 ;  /* 0x0000000d0a617224 */ /* 0x000fe400078e0261 */
[--C-:B------:R-:W-:Y:S01]  /*4350*/  @!P4 IMAD.IADD R72, R72, 0x1, -R10.reuse ;  /* 0x000000014848c824 */ /* 0x100fe200078e0a0a */
[C---:B------:R-:W-:Y:S01]  /*4360*/  ISETP.GT.U32.AND P4, PT, R10.reuse, R85, PT ;  /* 0x000000550a00720c */ /* 0x040fe20003f84070 */
[--C-:B------:R-:W-:Y:S01]  /*4370*/  @!P5 IMAD.IADD R73, R73, 0x1, -R10.reuse ;  /* 0x000000014949d824 */ /* 0x100fe200078e0a0a */
[C---:B------:R-:W-:Y:S01]  /*4380*/  ISETP.GT.U32.AND P5, PT, R10.reuse, R89, PT ;  /* 0x000000590a00720c */ /* 0x040fe20003fa4070 */
[----:B------:R-:W-:Y:S01]  /*4390*/  IMAD R93, R10, R16, R93 ;  /* 0x000000100a5d7224 */ /* 0x000fe200078e025d */
[----:B------:R-:W-:Y:S01]  /*43a0*/  STL [R1+0x558], R36 ;  /* 0x0005582401007387 */ /* 0x000fe20000100800 */
[----:B------:R-:W-:Y:S02]  /*43b0*/  IMAD.MOV R15, RZ, RZ, -R15 ;  /* 0x000000ffff0f7224 */ /* 0x000fe400078e0a0f */
[C---:B------:R-:W-:Y:S01]  /*43c0*/  IMAD.HI.U32 R14, R11.reuse, R100, RZ ;  /* 0x000000640b0e7227 */ /* 0x040fe200078e00ff */
[----:B------:R2:W-:Y:S03]  /*43d0*/  STL [R1+0x524], R23 ;  /* 0x0005241701007387 */ /* 0x0005e60000100800 */
[----:B------:R-:W-:Y:S01]  /*43e0*/  IMAD.HI.U32 R16, R11, R104, RZ ;  /* 0x000000680b107227 */ /* 0x000fe200078e00ff */
[----:B------:R-:W-:Y:S03]  /*43f0*/  STL [R1+0x554], R35 ;  /* 0x0005542301007387 */ /* 0x000fe60000100800 */
[--C-:B------:R-:W-:Y:S01]  /*4400*/  @!P2 IMAD.IADD R80, R80, 0x1, -R10.reuse ;  /* 0x000000015050a824 */ /* 0x100fe200078e0a0a */
[----:B------:R-:W-:Y:S01]  /*4410*/  ISETP.GT.U32.AND P2, PT, R10, R68, PT ;  /* 0x000000440a00720c */ /* 0x000fe20003f44070 */
[----:B------:R-:W-:Y:S01]  /*4420*/  @!P3 IMAD.IADD R84, R84, 0x1, -R10 ;  /* 0x000000015454b824 */ /* 0x000fe200078e0a0a */
[C---:B------:R-:W-:Y:S01]  /*4430*/  ISETP.GT.U32.AND P3, PT, R10.reuse, R97, PT ;  /* 0x000000610a00720c */ /* 0x040fe20003f64070 */
[----:B------:R-:W-:Y:S01]  /*4440*/  IMAD R101, R10, R15, R101 ;  /* 0x0000000f0a657224 */ /* 0x000fe200078e0265 */
[----:B------:R3:W-:Y:S01]  /*4450*/  STL [R1+0x550], R34 ;  /* 0x0005502201007387 */ /* 0x0007e20000100800 */
[----:B------:R-:W-:-:S02]  /*4460*/  IMAD.MOV R19, RZ, RZ, -R14 ;  /* 0x000000ffff137224 */ /* 0x000fc400078e0a0e */
[----:B------:R-:W-:Y:S01]  /*4470*/  IMAD.MOV R21, RZ, RZ, -R16 ;  /* 0x000000ffff157224 */ /* 0x000fe200078e0a10 */
[----:B------:R-:W-:Y:S01]  /*4480*/  STL [R1+0x54c], R33 ;  /* 0x00054c2101007387 */ /* 0x000fe20000100800 */
[----:B------:R-:W-:-:S03]  /*4490*/  IMAD.HI.U32 R15, R11, R117, RZ ;  /* 0x000000750b0f7227 */ /* 0x000fc600078e00ff */
[----:B------:R4:W-:Y:S01]  /*44a0*/  STL [R1+0x548], R32 ;  /* 0x0005482001007387 */ /* 0x0009e20000100800 */
[----:B------:R-:W-:Y:S01]  /*44b0*/  @!P1 IMAD.IADD R65, R65, 0x1, -R10 ;  /* 0x0000000141419824 */ /* 0x000fe200078e0a0a */
[C---:B------:R-:W-:Y:S01]  /*44c0*/  ISETP.GT.U32.AND P1, PT, R10.reuse, R80, PT ;  /* 0x000000500a00720c */ /* 0x040fe20003f24070 */
[----:B------:R-:W-:Y:S01]  /*44d0*/  IMAD.HI.U32 R12, R11, R96, RZ ;  /* 0x000000600b0c7227 */ /* 0x000fe200078e00ff */
[----:B------:R5:W-:Y:S03]  /*44e0*/  STL [R1+0x544], R31 ;  /* 0x0005441f01007387 */ /* 0x000be60000100800 */
[C---:B------:R-:W-:Y:S01]  /*44f0*/  IMAD R100, R10.reuse, R19, R100 ;  /* 0x000000130a647224 */ /* 0x040fe200078e0264 */
[----:B------:R-:W-:Y:S01]  /*4500*/  STL [R1+0x53c], R171 ;  /* 0x00053cab01007387 */ /* 0x000fe20000100800 */
[----:B------:R-:W-:Y:S02]  /*4510*/  IMAD R104, R10, R21, R104 ;  /* 0x000000150a687224 */ /* 0x000fe400078e0268 */
[----:B------:R-:W-:-:S02]  /*4520*/  IMAD.MOV R15, RZ, RZ, -R15 ;  /* 0x000000ffff0f7224 */ /* 0x000fc400078e0a0f */
[--C-:B------:R-:W-:Y:S01]  /*4530*/  @!P6 IMAD.IADD R76, R76, 0x1, -R10.reuse ;  /* 0x000000014c4ce824 */ /* 0x100fe200078e0a0a */
[C---:B------:R-:W-:Y:S01]  /*4540*/  ISETP.GT.U32.AND P6, PT, R10.reuse, R88, PT ;  /* 0x000000580a00720c */ /* 0x040fe20003fc4070 */
[----:B------:R-:W-:Y:S01]  /*4550*/  @!P0 IMAD.IADD R77, R77, 0x1, -R10 ;  /* 0x000000014d4d8824 */ /* 0x000fe200078e0a0a */
[----:B------:R-:W-:Y:S01]  /*4560*/  ISETP.GT.U32.AND P0, PT, R10, R92, PT ;  /* 0x0000005c0a00720c */ /* 0x000fe20003f04070 */
[----:B------:R-:W-:Y:S02]  /*4570*/  IMAD.MOV R17, RZ, RZ, -R12 ;  /* 0x000000ffff117224 */ /* 0x000fe400078e0a0c */
[----:B------:R-:W-:-:S04]  /*4580*/  IMAD.HI.U32 R12, R11, R105, RZ ;  /* 0x000000690b0c7227 */ /* 0x000fc800078e00ff */
[C---:B------:R-:W-:Y:S02]  /*4590*/  IMAD R117, R10.reuse, R15, R117 ;  /* 0x0000000f0a757224 */ /* 0x040fe400078e0275 */
[--C-:B------:R-:W-:Y:S01]  /*45a0*/  @!P4 IMAD.IADD R85, R85, 0x1, -R10.reuse ;  /* 0x000000015555c824 */ /* 0x100fe200078e0a0a */
[C---:B------:R-:W-:Y:S01]  /*45b0*/  ISETP.GT.U32.AND P4, PT, R10.reuse, R100, PT ;  /* 0x000000640a00720c */ /* 0x040fe20003f84070 */
[----:B------:R-:W-:Y:S01]  /*45c0*/  @!P5 IMAD.IADD R89, R89, 0x1, -R10 ;  /* 0x000000015959d824 */ /* 0x000fe200078e0a0a */
[----:B------:R-:W-:Y:S01]  /*45d0*/  ISETP.GT.U32.AND P5, PT, R10, R104, PT ;  /* 0x000000680a00720c */ /* 0x000fe20003fa4070 */
[----:B------:R-:W-:-:S04]  /*45e0*/  IMAD.HI.U32 R16, R11, R121, RZ ;  /* 0x000000790b107227 */ /* 0x000fc800078e00ff */
[----:B------:R-:W-:Y:S02]  /*45f0*/  IMAD.MOV R12, RZ, RZ, -R12 ;  /* 0x000000ffff0c7224 */ /* 0x000fe400078e0a0c */
[--C-:B------:R-:W-:Y:S01]  /*4600*/  @!P2 IMAD.IADD R68, R68, 0x1, -R10.reuse ;  /* 0x000000014444a824 */ /* 0x100fe200078e0a0a */
[C---:B------:R-:W-:Y:S01]  /*4610*/  ISETP.GT.U32.AND P2, PT, R10.reuse, R81, PT ;  /* 0x000000510a00720c */ /* 0x040fe20003f44070 */
[----:B------:R-:W-:Y:S01]  /*4620*/  @!P3 IMAD.IADD R97, R97, 0x1, -R10 ;  /* 0x000000016161b824 */ /* 0x000fe200078e0a0a */
[C---:B------:R-:W-:Y:S01]  /*4630*/  ISETP.GT.U32.AND P3, PT, R10.reuse, R117, PT ;  /* 0x000000750a00720c */ /* 0x040fe20003f64070 */
[----:B------:R-:W-:Y:S02]  /*4640*/  IMAD.MOV R16, RZ, RZ, -R16 ;  /* 0x000000ffff107224 */ /* 0x000fe400078e0a10 */
[----:B------:R-:W-:Y:S02]  /*4650*/  IMAD R105, R10, R12, R105 ;  /* 0x0000000c0a697224 */ /* 0x000fe400078e0269 */
[----:B------:R-:W-:Y:S01]  /*4660*/  @!P1 IMAD.IADD R80, R80, 0x1, -R10 ;  /* 0x0000000150509824 */ /* 0x000fe200078e0a0a */
[----:B------:R-:W-:Y:S01]  /*4670*/  ISETP.GT.U32.AND P1, PT, R10, R93, PT ;  /* 0x0000005d0a00720c */ /* 0x000fe20003f24070 */
[----:B------:R-:W-:-:S04]  /*4680*/  IMAD.HI.U32 R13, R11, R109, RZ ;  /* 0x0000006d0b0d7227 */ /* 0x000fc800078e00ff */
[----:B------:R-:W-:Y:S02]  /*4690*/  IMAD R121, R10, R16, R121 ;  /* 0x000000100a797224 */ /* 0x000fe400078e0279 */
[--C-:B------:R-:W-:Y:S01]  /*46a0*/  @!P6 IMAD.IADD R88, R88, 0x1, -R10.reuse ;  /* 0x000000015858e824 */ /* 0x100fe200078e0a0a */
[----:B------:R-:W-:Y:S01]  /*46b0*/  ISETP.GT.U32.AND P6, PT, R10, R101, PT ;  /* 0x000000650a00720c */ /* 0x000fe20003fc4070 */
[----:B------:R-:W-:Y:S01]  /*46c0*/  @!P0 IMAD.IADD R92, R92, 0x1, -R10 ;  /* 0x000000015c5c8824 */ /* 0x000fe200078e0a0a */
[C---:B------:R-:W-:Y:S01]  /*46d0*/  ISETP.GT.U32.AND P0, PT, R10.reuse, R105, PT ;  /* 0x000000690a00720c */ /* 0x040fe20003f04070 */
[----:B------:R-:W-:Y:S02]  /*46e0*/  IMAD R96, R10, R17, R96 ;  /* 0x000000110a607224 */ /* 0x000fe400078e0260 */
[----:B------:R-:W-:Y:S02]  /*46f0*/  IMAD.MOV R13, RZ, RZ, -R13 ;  /* 0x000000ffff0d7224 */ /* 0x000fe400078e0a0d */
[--C-:B------:R-:W-:Y:S01]  /*4700*/  @!P4 IMAD.IADD R100, R100, 0x1, -R10.reuse ;  /* 0x000000016464c824 */ /* 0x100fe200078e0a0a */
[----:B------:R-:W-:Y:S01]  /*4710*/  ISETP.GT.U32.AND P4, PT, R10, R121, PT ;  /* 0x000000790a00720c */ /* 0x000fe20003f84070 */
[----:B------:R-:W-:Y:S01]  /*4720*/  @!P5 IMAD.IADD R104, R104, 0x1, -R10 ;  /* 0x000000016868d824 */ /* 0x000fe200078e0a0a */
[C---:B------:R-:W-:Y:S01]  /*4730*/  ISETP.GT.U32.AND P5, PT, R10.reuse, R92, PT ;  /* 0x0000005c0a00720c */ /* 0x040fe20003fa4070 */
[----:B------:R-:W-:-:S02]  /*4740*/  IMAD R109, R10, R13, R109 ;  /* 0x0000000d0a6d7224 */ /* 0x000fc400078e026d */
[--C-:B------:R-:W-:Y:S01]  /*4750*/  @!P2 IMAD.IADD R81, R81, 0x1, -R10.reuse ;  /* 0x000000015151a824 */ /* 0x100fe200078e0a0a */
[C---:B------:R-:W-:Y:S01]  /*4760*/  ISETP.GT.U32.AND P2, PT, R10.reuse, R96, PT ;  /* 0x000000600a00720c */ /* 0x040fe20003f44070 */
[--C-:B------:R-:W-:Y:S01]  /*4770*/  @!P3 IMAD.IADD R117, R117, 0x1, -R10.reuse ;  /* 0x000000017575b824 */ /* 0x100fe200078e0a0a */
[C---:B------:R-:W-:Y:S01]  /*4780*/  ISETP.GT.U32.AND P3, PT, R10.reuse, R100, PT ;  /* 0x000000640a00720c */ /* 0x040fe20003f64070 */
[----:B------:R-:W-:Y:S01]  /*4790*/  @!P1 IMAD.IADD R93, R93, 0x1, -R10 ;  /* 0x000000015d5d9824 */ /* 0x000fe200078e0a0a */
[----:B------:R-:W-:Y:S01]  /*47a0*/  ISETP.GT.U32.AND P1, PT, R10, R109, PT ;  /* 0x0000006d0a00720c */ /* 0x000fe20003f24070 */
[----:B------:R-:W-:-:S04]  /*47b0*/  IMAD.HI.U32 R14, R11, R113, RZ ;  /* 0x000000710b0e7227 */ /* 0x000fc800078e00ff */
[----:B------:R-:W-:-:S04]  /*47c0*/  IMAD.HI.U32 R12, R11, R125, RZ ;  /* 0x0000007d0b0c7227 */ /* 0x000fc800078e00ff */
[--C-:B------:R-:W-:Y:S02]  /*47d0*/  @!P6 IMAD.IADD R101, R101, 0x1, -R10.reuse ;  /* 0x000000016565e824 */ /* 0x100fe400078e0a0a */
[----:B------:R-:W-:Y:S01]  /*47e0*/  @!P0 IMAD.IADD R105, R105, 0x1, -R10 ;  /* 0x0000000169698824 */ /* 0x000fe200078e0a0a */
[C---:B------:R-:W-:Y:S01]  /*47f0*/  ISETP.GT.U32.AND P0, PT, R10.reuse, R93, PT ;  /* 0x0000005d0a00720c */ /* 0x040fe20003f04070 */
[----:B------:R-:W-:Y:S02]  /*4800*/  IMAD.MOV R14, RZ, RZ, -R14 ;  /* 0x000000ffff0e7224 */ /* 0x000fe400078e0a0e */
[----:B------:R-:W-:Y:S02]  /*4810*/  IMAD.MOV R12, RZ, RZ, -R12 ;  /* 0x000000ffff0c7224 */ /* 0x000fe400078e0a0c */
[--C-:B------:R-:W-:Y:S01]  /*4820*/  @!P4 IMAD.IADD R121, R121, 0x1, -R10.reuse ;  /* 0x000000017979c824 */ /* 0x100fe200078e0a0a */
[----:B------:R-:W-:Y:S01]  /*4830*/  ISETP.GT.U32.AND P4, PT, R10, R101, PT ;  /* 0x000000650a00720c */ /* 0x000fe20003f84070 */
[----:B------:R-:W-:Y:S01]  /*4840*/  @!P5 IMAD.IADD R92, R92, 0x1, -R10 ;  /* 0x000000015c5cd824 */ /* 0x000fe200078e0a0a */
[C---:B------:R-:W-:Y:S01]  /*4850*/  ISETP.GT.U32.AND P5, PT, R10.reuse, R104, PT ;  /* 0x000000680a00720c */ /* 0x040fe20003fa4070 */
[----:B------:R-:W-:-:S02]  /*4860*/  IMAD R113, R10, R14, R113 ;  /* 0x0000000e0a717224 */ /* 0x000fc400078e0271 */
[----:B------:R-:W-:-:S04]  /*4870*/  IMAD.HI.U32 R13, R11, R129, RZ ;  /* 0x000000810b0d7227 */ /* 0x000fc800078e00ff */
[----:B------:R-:W-:-:S04]  /*4880*/  IMAD.HI.U32 R14, R11, R133, RZ ;  /* 0x000000850b0e7227 */ /* 0x000fc800078e00ff */
[----:B------:R-:W-:Y:S02]  /*4890*/  IMAD R125, R10, R12, R125 ;  /* 0x0000000c0a7d7224 */ /* 0x000fe400078e027d */
[--C-:B------:R-:W-:Y:S01]  /*48a0*/  @!P2 IMAD.IADD R96, R96, 0x1, -R10.reuse ;  /* 0x000000016060a824 */ /* 0x100fe200078e0a0a */
[----:B------:R-:W-:Y:S01]  /*48b0*/  ISETP.GT.U32.AND P2, PT, R10, R113, PT ;  /* 0x000000710a00720c */ /* 0x000fe20003f44070 */
[----:B------:R-:W-:Y:S01]  /*48c0*/  @!P3 IMAD.IADD R100, R100, 0x1, -R10 ;  /* 0x000000016464b824 */ /* 0x000fe200078e0a0a */
[C---:B------:R-:W-:Y:S01]  /*48d0*/  ISETP.GT.U32.AND P3, PT, R10.reuse, R117, PT ;  /* 0x000000750a00720c */ /* 0x040fe20003f64070 */
[----:B------:R-:W-:Y:S01]  /*48e0*/  IMAD.MOV R13, RZ, RZ, -R13 ;  /* 0x000000ffff0d7224 */ /* 0x000fe200078e0a0d */
[----:B------:R-:W-:Y:S01]  /*48f0*/  ISETP.GT.U32.AND P6, PT, R10, R125, PT ;  /* 0x0000007d0a00720c */ /* 0x000fe20003fc4070 */
[----:B------:R-:W-:Y:S02]  /*4900*/  IMAD.MOV R14, RZ, RZ, -R14 ;  /* 0x000000ffff0e7224 */ /* 0x000fe400078e0a0e */
[----:B------:R-:W-:-:S04]  /*4910*/  IMAD.HI.U32 R12, R11, R145, RZ ;  /* 0x000000910b0c7227 */ /* 0x000fc800078e00ff */
[----:B------:R-:W-:Y:S01]  /*4920*/  @!P1 IMAD.IADD R109, R109, 0x1, -R10 ;  /* 0x000000016d6d9824 */ /* 0x000fe200078e0a0a */
[----:B------:R-:W-:Y:S01]  /*4930*/  ISETP.GT.U32.AND P1, PT, R10, R96, PT ;  /* 0x000000600a00720c */ /* 0x000fe20003f24070 */
[----:B------:R-:W-:-:S04]  /*4940*/  IMAD.HI.U32 R15, R11, R137, RZ ;  /* 0x000000890b0f7227 */ /* 0x000fc800078e00ff */
[C---:B------:R-:W-:Y:S02]  /*4950*/  IMAD R129, R10.reuse, R13, R129 ;  /* 0x0000000d0a817224 */ /* 0x040fe400078e0281 */
[C---:B------:R-:W-:Y:S02]  /*4960*/  IMAD R133, R10.reuse, R14, R133 ;  /* 0x0000000e0a857224 */ /* 0x040fe400078e0285 */
[----:B------:R-:W-:Y:S02]  /*4970*/  IMAD.MOV R12, RZ, RZ, -R12 ;  /* 0x000000ffff0c7224 */ /* 0x000fe400078e0a0c */
[----:B------:R-:W-:Y:S01]  /*4980*/  @!P0 IMAD.IADD R93, R93, 0x1, -R10 ;  /* 0x000000015d5d8824 */ /* 0x000fe200078e0a0a */
[----:B------:R-:W-:Y:S01]  /*4990*/  ISETP.GT.U32.AND P0, PT, R10, R105, PT ;  /* 0x000000690a00720c */ /* 0x000fe20003f04070 */
[----:B------:R-:W-:Y:S02]  /*49a0*/  IMAD.MOV R15, RZ, RZ, -R15 ;  /* 0x000000ffff0f7224 */ /* 0x000fe400078e0a0f */
[----:B------:R-:W-:-:S04]  /*49b0*/  IMAD.HI.U32 R14, R11, R153, RZ ;  /* 0x000000990b0e7227 */ /* 0x000fc800078e00ff */
[C---:B------:R-:W-:Y:S02]  /*49c0*/  IMAD R145, R10.reuse, R12, R145 ;  /* 0x0000000c0a917224 */ /* 0x040fe400078e0291 */
[--C-:B------:R-:W-:Y:S01]  /*49d0*/  @!P4 IMAD.IADD R101, R101, 0x1, -R10.reuse ;  /* 0x000000016565c824 */ /* 0x100fe200078e0a0a */
[----:B------:R-:W-:Y:S01]  /*49e0*/  ISETP.GT.U32.AND P4, PT, R10, R121, PT ;  /* 0x000000790a00720c */ /* 0x000fe20003f84070 */
[----:B------:R-:W-:Y:S01]  /*49f0*/  @!P5 IMAD.IADD R104, R104, 0x1, -R10 ;  /* 0x000000016868d824 */ /* 0x000fe200078e0a0a */
[C---:B------:R-:W-:Y:S01]  /*4a00*/  ISETP.GT.U32.AND P5, PT, R10.reuse, R129, PT ;  /* 0x000000810a00720c */ /* 0x040fe20003fa4070 */
[----:B------:R-:W-:Y:S02]  /*4a10*/  IMAD R137, R10, R15, R137 ;  /* 0x0000000f0a897224 */ /* 0x000fe400078e0289 */
[----:B------:R-:W-:Y:S02]  /*4a20*/  IMAD.MOV R14, RZ, RZ, -R14 ;  /* 0x000000ffff0e7224 */ /* 0x000fe400078e0a0e */
[----:B------:R-:W-:-:S04]  /*4a30*/  IMAD.HI.U32 R13, R11, R149, RZ ;  /* 0x000000950b0d7227 */ /* 0x000fc800078e00ff */
[----:B------:R-:W-:-:S04]  /*4a40*/  IMAD.HI.U32 R15, R11, R157, RZ ;  /* 0x0000009d0b0f7227 */ /* 0x000fc800078e00ff */
[----:B------:R-:W-:-:S04]  /*4a50*/  IMAD.HI.U32 R16, R11, R141, RZ ;  /* 0x0000008d0b107227 */ /* 0x000fc800078e00ff */
[----:B------:R-:W-:Y:S01]  /*4a60*/  @!P3 IMAD.IADD R117, R117, 0x1, -R10 ;  /* 0x000000017575b824 */ /* 0x000fe200078e0a0a */
[C---:B------:R-:W-:Y:S01]  /*4a70*/  ISETP.GT.U32.AND P3, PT, R10.reuse, R145, PT ;  /* 0x000000910a00720c */ /* 0x040fe20003f64070 */
[----:B------:R-:W-:Y:S02]  /*4a80*/  IMAD R153, R10, R14, R153 ;  /* 0x0000000e0a997224 */ /* 0x000fe400078e0299 */
[----:B------:R-:W-:Y:S02]  /*4a90*/  IMAD.MOV R13, RZ, RZ, -R13 ;  /* 0x000000ffff0d7224 */ /* 0x000fe400078e0a0d */
[----:B------:R-:W-:Y:S02]  /*4aa0*/  IMAD.MOV R15, RZ, RZ, -R15 ;  /* 0x000000ffff0f7224 */ /* 0x000fe400078e0a0f */
[----:B------:R-:W-:-:S04]  /*4ab0*/  IMAD.HI.U32 R14, R11, R173, RZ ;  /* 0x000000ad0b0e7227 */ /* 0x000fc800078e00ff */
[--C-:B------:R-:W-:Y:S02]  /*4ac0*/  @!P6 IMAD.IADD R125, R125, 0x1, -R10.reuse ;  /* 0x000000017d7de824 */ /* 0x100fe400078e0a0a */
[----:B------:R-:W-:Y:S01]  /*4ad0*/  @!P1 IMAD.IADD R96, R96, 0x1, -R10 ;  /* 0x0000000160609824 */ /* 0x000fe200078e0a0a */
[C---:B------:R-:W-:Y:S01]  /*4ae0*/  ISETP.GT.U32.AND P1, PT, R10.reuse, R109, PT ;  /* 0x0000006d0a00720c */ /* 0x040fe20003f24070 */
[----:B------:R-:W-:Y:S01]  /*4af0*/  IMAD.MOV R16, RZ, RZ, -R16 ;  /* 0x000000ffff107224 */ /* 0x000fe200078e0a10 */
[C---:B------:R-:W-:Y:S01]  /*4b00*/  ISETP.GT.U32.AND P6, PT, R10.reuse, R125, PT ;  /* 0x0000007d0a00720c */ /* 0x040fe20003fc4070 */
[C---:B------:R-:W-:Y:S02]  /*4b10*/  IMAD R149, R10.reuse, R13, R149 ;  /* 0x0000000d0a957224 */ /* 0x040fe400078e0295 */
[----:B------:R-:W-:Y:S02]  /*4b20*/  IMAD R157, R10, R15, R157 ;  /* 0x0000000f0a9d7224 */ /* 0x000fe400078e029d */
[----:B------:R-:W-:-:S02]  /*4b30*/  IMAD.MOV R14, RZ, RZ, -R14 ;  /* 0x000000ffff0e7224 */ /* 0x000fc400078e0a0e */
[----:B------:R-:W-:Y:S01]  /*4b40*/  @!P0 IMAD.IADD R105, R105, 0x1, -R10 ;  /* 0x0000000169698824 */ /* 0x000fe200078e0a0a */
[C---:B------:R-:W-:Y:S01]  /*4b50*/  ISETP.GT.U32.AND P0, PT, R10.reuse, R133, PT ;  /* 0x000000850a00720c */ /* 0x040fe20003f04070 */
[----:B------:R-:W-:Y:S02]  /*4b60*/  IMAD R141, R10, R16, R141 ;  /* 0x000000100a8d7224 */ /* 0x000fe400078e028d */
[----:B------:R-:W-:-:S04]  /*4b70*/  IMAD.HI.U32 R16, R11, R161, RZ ;  /* 0x000000a10b107227 */ /* 0x000fc800078e00ff */
[C---:B------:R-:W-:Y:S02]  /*4b80*/  IMAD R173, R10.reuse, R14, R173 ;  /* 0x0000000e0aad7224 */ /* 0x040fe400078e02ad */
[--C-:B------:R-:W-:Y:S01]  /*4b90*/  @!P4 IMAD.IADD R121, R121, 0x1, -R10.reuse ;  /* 0x000000017979c824 */ /* 0x100fe200078e0a0a */
[C---:B------:R-:W-:Y:S01]  /*4ba0*/  ISETP.GT.U32.AND P4, PT, R10.reuse, R149, PT ;  /* 0x000000950a00720c */ /* 0x040fe20003f84070 */
[----:B------:R-:W-:Y:S01]  /*4bb0*/  @!P5 IMAD.IADD R129, R129, 0x1, -R10 ;  /* 0x000000018181d824 */ /* 0x000fe200078e0a0a */
[----:B------:R-:W-:Y:S01]  /*4bc0*/  ISETP.GT.U32.AND P5, PT, R10, R157, PT ;  /* 0x0000009d0a00720c */ /* 0x000fe20003fa4070 */
[----:B------:R-:W-:Y:S02]  /*4bd0*/  IMAD.MOV R16, RZ, RZ, -R16 ;  /* 0x000000ffff107224 */ /* 0x000fe400078e0a10 */
[----:B------:R-:W-:-:S04]  /*4be0*/  IMAD.HI.U32 R15, R11, R177, RZ ;  /* 0x000000b10b0f7227 */ /* 0x000fc800078e00ff */
[--C-:B------:R-:W-:Y:S01]  /*4bf0*/  @!P3 IMAD.IADD R145, R145, 0x1, -R10.reuse ;  /* 0x000000019191b824 */ /* 0x100fe200078e0a0a */
[C---:B------:R-:W-:Y:S01]  /*4c00*/  ISETP.GT.U32.AND P3, PT, R10.reuse, R173, PT ;  /* 0x000000ad0a00720c */ /* 0x040fe20003f64070 */
[C---:B------:R-:W-:Y:S02]  /*4c10*/  IMAD R161, R10.reuse, R16, R161 ;  /* 0x000000100aa17224 */ /* 0x040fe400078e02a1 */
[----:B------:R-:W-:Y:S02]  /*4c20*/  IMAD.MOV R15, RZ, RZ, -R15 ;  /* 0x000000ffff0f7224 */ /* 0x000fe400078e0a0f */
[--C-:B------:R-:W-:Y:S01]  /*4c30*/  @!P1 IMAD.IADD R109, R109, 0x1, -R10.reuse ;  /* 0x000000016d6d9824 */ /* 0x100fe200078e0a0a */
[C---:B------:R-:W-:Y:S01]  /*4c40*/  ISETP.GT.U32.AND P1, PT, R10.reuse, R137, PT ;  /* 0x000000890a00720c */ /* 0x040fe20003f24070 */
[C---:B------:R-:W-:Y:S02]  /*4c50*/  IMAD R177, R10.reuse, R15, R177 ;  /* 0x0000000f0ab17224 */ /* 0x040fe400078e02b1 */
[--C-:B------:R-:W-:Y:S01]  /*4c60*/  @!P6 IMAD.IADD R125, R125, 0x1, -R10.reuse ;  /* 0x000000017d7de824 */ /* 0x100fe200078e0a0a */
[C---:B------:R-:W-:Y:S01]  /*4c70*/  ISETP.GT.U32.AND P6, PT, R10.reuse, R153, PT ;  /* 0x000000990a00720c */ /* 0x040fe20003fc4070 */
[--C-:B------:R-:W-:Y:S01]  /*4c80*/  @!P0 IMAD.IADD R133, R133, 0x1, -R10.reuse ;  /* 0x0000000185858824 */ /* 0x100fe200078e0a0a */
[C---:B------:R-:W-:Y:S01]  /*4c90*/  ISETP.GT.U32.AND P0, PT, R10.reuse, R161, PT ;  /* 0x000000a10a00720c */ /* 0x040fe20003f04070 */
[--C-:B------:R-:W-:Y:S01]  /*4ca0*/  @!P4 IMAD.IADD R149, R149, 0x1, -R10.reuse ;  /* 0x000000019595c824 */ /* 0x100fe200078e0a0a */
[C---:B------:R-:W-:Y:S01]  /*4cb0*/  ISETP.GT.U32.AND P4, PT, R10.reuse, R177, PT ;  /* 0x000000b10a00720c */ /* 0x040fe20003f84070 */
[----:B------:R-:W-:Y:S01]  /*4cc0*/  @!P5 IMAD.IADD R157, R157, 0x1, -R10 ;  /* 0x000000019d9dd824 */ /* 0x000fe200078e0a0a */
[----:B------:R-:W-:Y:S01]  /*4cd0*/  ISETP.GT.U32.AND P5, PT, R10, R133, PT ;  /* 0x000000850a00720c */ /* 0x000fe20003fa4070 */
[----:B------:R-:W-:-:S04]  /*4ce0*/  IMAD.HI.U32 R12, R11, R165, RZ ;  /* 0x000000a50b0c7227 */ /* 0x000fc800078e00ff */
[----:B------:R-:W-:Y:S01]  /*4cf0*/  @!P3 IMAD.IADD R173, R173, 0x1, -R10 ;  /* 0x00000001adadb824 */ /* 0x000fe200078e0a0a */
[C---:B------:R-:W-:Y:S01]  /*4d00*/  ISETP.GT.U32.AND P3, PT, R10.reuse, R149, PT ;  /* 0x000000950a00720c */ /* 0x040fe20003f64070 */
[----:B------:R-:W-:Y:S02]  /*4d10*/  IMAD.MOV R12, RZ, RZ, -R12 ;  /* 0x000000ffff0c7224 */ /* 0x000fe400078e0a0c */
[--C-:B------:R-:W-:Y:S02]  /*4d20*/  @!P1 IMAD.IADD R137, R137, 0x1, -R10.reuse ;  /* 0x0000000189899824 */ /* 0x100fe400078e0a0a */
[C---:B------:R-:W-:Y:S02]  /*4d30*/  IMAD R165, R10.reuse, R12, R165 ;  /* 0x0000000c0aa57224 */ /* 0x040fe400078e02a5 */
[--C-:B------:R-:W-:Y:S01]  /*4d40*/  @!P6 IMAD.IADD R153, R153, 0x1, -R10.reuse ;  /* 0x000000019999e824 */ /* 0x100fe200078e0a0a */
[C---:B------:R-:W-:Y:S01]  /*4d50*/  ISETP.GT.U32.AND P6, PT, R10.reuse, R129, PT ;  /* 0x000000810a00720c */ /* 0x040fe20003fc4070 */
[----:B------:R-:W-:Y:S01]  /*4d60*/  @!P0 IMAD.IADD R161, R161, 0x1, -R10 ;  /* 0x00000001a1a18824 */ /* 0x000fe200078e0a0a */
[C---:B------:R-:W-:Y:S01]  /*4d70*/  ISETP.GT.U32.AND P0, PT, R10.reuse, R137, PT ;  /* 0x000000890a00720c */ /* 0x040fe20003f04070 */
[----:B------:R-:W-:Y:S01]  /*4d80*/  IMAD.HI.U32 R12, R11, R185, RZ ;  /* 0x000000b90b0c7227 */ /* 0x000fe200078e00ff */
[----:B------:R-:W-:-:S03]  /*4d90*/  ISETP.GT.U32.AND P1, PT, R10, R165, PT ;  /* 0x000000a50a00720c */ /* 0x000fc60003f24070 */
[----:B------:R-:W-:-:S04]  /*4da0*/  IMAD.HI.U32 R13, R11, R169, RZ ;  /* 0x000000a90b0d7227 */ /* 0x000fc800078e00ff */
[--C-:B------:R-:W-:Y:S01]  /*4db0*/  @!P4 IMAD.IADD R177, R177, 0x1, -R10.reuse ;  /* 0x00000001b1b1c824 */ /* 0x100fe200078e0a0a */
[C---:B------:R-:W-:Y:S01]  /*4dc0*/  ISETP.GT.U32.AND P4, PT, R10.reuse, R153, PT ;  /* 0x000000990a00720c */ /* 0x040fe20003f84070 */
[----:B------:R-:W-:Y:S01]  /*4dd0*/  @!P5 IMAD.IADD R133, R133, 0x1, -R10 ;  /* 0x000000018585d824 */ /* 0x000fe200078e0a0a */
[----:B------:R-:W-:Y:S01]  /*4de0*/  ISETP.GT.U32.AND P5, PT, R10, R157, PT ;  /* 0x0000009d0a00720c */ /* 0x000fe20003fa4070 */
[----:B------:R-:W-:Y:S02]  /*4df0*/  IMAD.MOV R12, RZ, RZ, -R12 ;  /* 0x000000ffff0c7224 */ /* 0x000fe400078e0a0c */
[----:B------:R-:W-:-:S04]  /*4e00*/  IMAD.HI.U32 R16, R11, R181, RZ ;  /* 0x000000b50b107227 */ /* 0x000fc800078e00ff */
[----:B------:R-:W-:Y:S02]  /*4e10*/  IMAD.MOV R13, RZ, RZ, -R13 ;  /* 0x000000ffff0d7224 */ /* 0x000fe400078e0a0d */
[----:B------:R-:W-:Y:S01]  /*4e20*/  @!P3 IMAD.IADD R149, R149, 0x1, -R10 ;  /* 0x000000019595b824 */ /* 0x000fe200078e0a0a */
[C---:B------:R-:W-:Y:S01]  /*4e30*/  ISETP.GT.U32.AND P3, PT, R10.reuse, R177, PT ;  /* 0x000000b10a00720c */ /* 0x040fe20003f64070 */
[C---:B------:R-:W-:Y:S02]  /*4e40*/  IMAD R185, R10.reuse, R12, R185 ;  /* 0x0000000c0ab97224 */ /* 0x040fe400078e02b9 */
[----:B------:R-:W-:Y:S02]  /*4e50*/  IMAD.MOV R16, RZ, RZ, -R16 ;  /* 0x000000ffff107224 */ /* 0x000fe400078e0a10 */
[----:B------:R-:W-:Y:S02]  /*4e60*/  IMAD R169, R10, R13, R169 ;  /* 0x0000000d0aa97224 */ /* 0x000fe400078e02a9 */
[----:B------:R-:W-:-:S04]  /*4e70*/  IMAD.HI.U32 R12, R11, R205, RZ ;  /* 0x000000cd0b0c7227 */ /* 0x000fc800078e00ff */
[----:B------:R-:W-:-:S04]  /*4e80*/  IMAD.HI.U32 R13, R11, R189, RZ ;  /* 0x000000bd0b0d7227 */ /* 0x000fc800078e00ff */
[----:B------:R-:W-:-:S04]  /*4e90*/  IMAD.HI.U32 R14, R11, R193, RZ ;  /* 0x000000c10b0e7227 */ /* 0x000fc800078e00ff */
[C---:B------:R-:W-:Y:S02]  /*4ea0*/  IMAD R181, R10.reuse, R16, R181 ;  /* 0x000000100ab57224 */ /* 0x040fe400078e02b5 */
[----:B------:R-:W-:Y:S02]  /*4eb0*/  IMAD.MOV R12, RZ, RZ, -R12 ;  /* 0x000000ffff0c7224 */ /* 0x000fe400078e0a0c */
[----:B------:R-:W-:Y:S01]  /*4ec0*/  @!P0 IMAD.IADD R137, R137, 0x1, -R10 ;  /* 0x0000000189898824 */ /* 0x000fe200078e0a0a */
[C---:B------:R-:W-:Y:S01]  /*4ed0*/  ISETP.GT.U32.AND P0, PT, R10.reuse, R161, PT ;  /* 0x000000a10a00720c */ /* 0x040fe20003f04070 */
[----:B------:R-:W-:Y:S02]  /*4ee0*/  IMAD.MOV R13, RZ, RZ, -R13 ;  /* 0x000000ffff0d7224 */ /* 0x000fe400078e0a0d */
[----:B------:R-:W-:Y:S02]  /*4ef0*/  IMAD.MOV R14, RZ, RZ, -R14 ;  /* 0x000000ffff0e7224 */ /* 0x000fe400078e0a0e */
[----:B------:R-:W-:-:S02]  /*4f00*/  IMAD R205, R10, R12, R205 ;  /* 0x0000000c0acd7224 */ /* 0x000fc400078e02cd */
[--C-:B------:R-:W-:Y:S01]  /*4f10*/  @!P4 IMAD.IADD R153, R153, 0x1, -R10.reuse ;  /* 0x000000019999c824 */ /* 0x100fe200078e0a0a */
[C---:B------:R-:W-:Y:S01]  /*4f20*/  ISETP.GT.U32.AND P4, PT, R10.reuse, R181, PT ;  /* 0x000000b50a00720c */ /* 0x040fe20003f84070 */
[----:B------:R-:W-:Y:S01]  /*4f30*/  @!P5 IMAD.IADD R157, R157, 0x1, -R10 ;  /* 0x000000019d9dd824 */ /* 0x000fe200078e0a0a */
[C---:B------:R-:W-:Y:S01]  /*4f40*/  ISETP.GT.U32.AND P5, PT, R10.reuse, R185, PT ;  /* 0x000000b90a00720c */ /* 0x040fe20003fa4070 */
[C---:B------:R-:W-:Y:S02]  /*4f50*/  IMAD R189, R10.reuse, R13, R189 ;  /* 0x0000000d0abd7224 */ /* 0x040fe400078e02bd */
[----:B------:R-:W-:Y:S02]  /*4f60*/  IMAD R193, R10, R14, R193 ;  /* 0x0000000e0ac17224 */ /* 0x000fe400078e02c1 */
[----:B------:R-:W-:-:S04]  /*4f70*/  IMAD.HI.U32 R13, R11, R209, RZ ;  /* 0x000000d10b0d7227 */ /* 0x000fc800078e00ff */
[----:B------:R-:W-:-:S04]  /*4f80*/  IMAD.HI.U32 R14, R11, R213, RZ ;  /* 0x000000d50b0e7227 */ /* 0x000fc800078e00ff */
[----:B------:R-:W-:Y:S01]  /*4f90*/  @!P3 IMAD.IADD R177, R177, 0x1, -R10 ;  /* 0x00000001b1b1b824 */ /* 0x000fe200078e0a0a */
[C---:B------:R-:W-:Y:S01]  /*4fa0*/  ISETP.GT.U32.AND P3, PT, R10.reuse, R205, PT ;  /* 0x000000cd0a00720c */ /* 0x040fe20003f64070 */
[----:B------:R-:W-:Y:S02]  /*4fb0*/  IMAD.MOV R13, RZ, RZ, -R13 ;  /* 0x000000ffff0d7224 */ /* 0x000fe400078e0a0d */
[----:B------:R-:W-:Y:S02]  /*4fc0*/  IMAD.MOV R14, RZ, RZ, -R14 ;  /* 0x000000ffff0e7224 */ /* 0x000fe400078e0a0e */
[C---:B------:R-:W-:Y:S02]  /*4fd0*/  IMAD R209, R10.reuse, R13, R209 ;  /* 0x0000000d0ad17224 */ /* 0x040fe400078e02d1 */
[C---:B------:R-:W-:Y:S02]  /*4fe0*/  IMAD R213, R10.reuse, R14, R213 ;  /* 0x0000000e0ad57224 */ /* 0x040fe400078e02d5 */
[----:B------:R-:W-:Y:S01]  /*4ff0*/  @!P0 IMAD.IADD R161, R161, 0x1, -R10 ;  /* 0x00000001a1a18824 */ /* 0x000fe200078e0a0a */
[----:B------:R-:W-:Y:S01]  /*5000*/  ISETP.GT.U32.AND P0, PT, R10, R189, PT ;  /* 0x000000bd0a00720c */ /* 0x000fe20003f04070 */
[----:B------:R-:W-:-:S04]  /*5010*/  IMAD.HI.U32 R15, R11, R197, RZ ;  /* 0x000000c50b0f7227 */ /* 0x000fc800078e00ff */
[--C-:B------:R-:W-:Y:S01]  /*5020*/  @!P4 IMAD.IADD R181, R181, 0x1, -R10.reuse ;  /* 0x00000001b5b5c824 */ /* 0x100fe200078e0a0a */
[C---:B------:R-:W-:Y:S01]  /*5030*/  ISETP.GT.U32.AND P4, PT, R10.reuse, R209, PT ;  /* 0x000000d10a00720c */ /* 0x040fe20003f84070 */
[--C-:B------:R-:W-:Y:S01]  /*5040*/  @!P5 IMAD.IADD R185, R185, 0x1, -R10.reuse ;  /* 0x00000001b9b9d824 */ /* 0x100fe200078e0a0a */
[C---:B------:R-:W-:Y:S01]  /*5050*/  ISETP.GT.U32.AND P5, PT, R10.reuse, R213, PT ;  /* 0x000000d50a00720c */ /* 0x040fe20003fa4070 */
[----:B------:R-:W-:Y:S02]  /*5060*/  IMAD.MOV R15, RZ, RZ, -R15 ;  /* 0x000000ffff0f7224 */ /* 0x000fe400078e0a0f */
[----:B------:R-:W-:Y:S01]  /*5070*/  @!P3 IMAD.IADD R205, R205, 0x1, -R10 ;  /* 0x00000001cdcdb824 */ /* 0x000fe200078e0a0a */
[C---:B------:R-:W-:Y:S01]  /*5080*/  ISETP.GT.U32.AND P3, PT, R10.reuse, R181, PT ;  /* 0x000000b50a00720c */ /* 0x040fe20003f64070 */
[----:B------:R-:W-:Y:S02]  /*5090*/  IMAD R197, R10, R15, R197 ;  /* 0x0000000f0ac57224 */ /* 0x000fe400078e02c5 */
[----:B------:R-:W-:-:S04]  /*50a0*/  IMAD.HI.U32 R15, R11, R217, RZ ;  /* 0x000000d90b0f7227 */ /* 0x000fc800078e00ff */
[--C-:B------:R-:W-:Y:S02]  /*50b0*/  @!P0 IMAD.IADD R189, R189, 0x1, -R10.reuse ;  /* 0x00000001bdbd8824 */ /* 0x100fe400078e0a0a */
[----:B------:R-:W-:Y:S02]  /*50c0*/  IMAD.MOV R15, RZ, RZ, -R15 ;  /* 0x000000ffff0f7224 */ /* 0x000fe400078e0a0f */
[--C-:B------:R-:W-:Y:S01]  /*50d0*/  @!P4 IMAD.IADD R209, R209, 0x1, -R10.reuse ;  /* 0x00000001d1d1c824 */ /* 0x100fe200078e0a0a */
[C---:B------:R-:W-:Y:S01]  /*50e0*/  ISETP.GT.U32.AND P4, PT, R10.reuse, R185, PT ;  /* 0x000000b90a00720c */ /* 0x040fe20003f84070 */
[----:B------:R-:W-:Y:S01]  /*50f0*/  @!P5 IMAD.IADD R213, R213, 0x1, -R10 ;  /* 0x00000001d5d5d824 */ /* 0x000fe200078e0a0a */
[C---:B------:R-:W-:Y:S01]  /*5100*/  ISETP.GT.U32.AND P5, PT, R10.reuse, R189, PT ;  /* 0x000000bd0a00720c */ /* 0x040fe20003fa4070 */
[----:B------:R-:W-:Y:S02]  /*5110*/  IMAD R217, R10, R15, R217 ;  /* 0x0000000f0ad97224 */ /* 0x000fe400078e02d9 */
[----:B------:R-:W-:-:S03]  /*5120*/  IMAD.HI.U32 R15, R11, R225, RZ ;  /* 0x000000e10b0f7227 */ /* 0x000fc600078e00ff */
[C---:B------:R-:W-:Y:S01]  /*5130*/  ISETP.GT.U32.AND P0, PT, R10.reuse, R217, PT ;  /* 0x000000d90a00720c */ /* 0x040fe20003f04070 */
[----:B------:R-:W-:Y:S01]  /*5140*/  @!P3 IMAD.IADD R181, R181, 0x1, -R10 ;  /* 0x00000001b5b5b824 */ /* 0x000fe200078e0a0a */
[----:B------:R-:W-:Y:S01]  /*5150*/  ISETP.GT.U32.AND P3, PT, R10, R205, PT ;  /* 0x000000cd0a00720c */ /* 0x000fe20003f64070 */
[----:B------:R-:W-:-:S04]  /*5160*/  IMAD.HI.U32 R14, R11, R227, RZ ;  /* 0x000000e30b0e7227 */ /* 0x000fc800078e00ff */
[----:B------:R-:W-:Y:S02]  /*5170*/  IMAD.MOV R15, RZ, RZ, -R15 ;  /* 0x000000ffff0f7224 */ /* 0x000fe400078e0a0f */
[----:B------:R-:W-:Y:S02]  /*5180*/  IMAD.MOV R14, RZ, RZ, -R14 ;  /* 0x000000ffff0e7224 */ /* 0x000fe400078e0a0e */
        /* <DEDUP_REMOVED lines=9> */
[----:B------:R-:W-:-:S04]  /*5220*/  IMAD.HI.U32 R12, R11, R231, RZ ;  /* 0x000000e70b0c7227 */ /* 0x000fc800078e00ff */
[----:B------:R-:W-:Y:S01]  /*5230*/  @!P3 IMAD.IADD R205, R205, 0x1, -R10 ;  /* 0x00000001cdcdb824 */ /* 0x000fe200078e0a0a */
[----:B------:R-:W-:Y:S01]  /*5240*/  ISETP.GT.U32.AND P3, PT, R10, R227, PT ;  /* 0x000000e30a00720c */ /* 0x000fe20003f64070 */
[----:B------:R-:W-:-:S04]  /*5250*/  IMAD.HI.U32 R16, R11, R201, RZ ;  /* 0x000000c90b107227 */ /* 0x000fc800078e00ff */
[----:B------:R-:W-:Y:S02]  /*5260*/  IMAD R233, R10, R15, R233 ;  /* 0x0000000f0ae97224 */ /* 0x000fe400078e02e9 */
[----:B------:R-:W-:Y:S02]  /*5270*/  IMAD.MOV R13, RZ, RZ, -R13 ;  /* 0x000000ffff0d7224 */ /* 0x000fe400078e0a0d */
[----:B------:R-:W-:Y:S02]  /*5280*/  IMAD.MOV R12, RZ, RZ, -R12 ;  /* 0x000000ffff0c7224 */ /* 0x000fe400078e0a0c */
[----:B------:R-:W-:-:S04]  /*5290*/  IMAD.HI.U32 R15, R11, R241, RZ ;  /* 0x000000f10b0f7227 */ /* 0x000fc800078e00ff */
[----:B------:R-:W-:-:S04]  /*52a0*/  IMAD.HI.U32 R14, R11, R235, RZ ;  /* 0x000000eb0b0e7227 */ /* 0x000fc800078e00ff */
[----:B------:R-:W-:Y:S02]  /*52b0*/  IMAD.MOV R16, RZ, RZ, -R16 ;  /* 0x000000ffff107224 */ /* 0x000fe400078e0a10 */
[C---:B------:R-:W-:Y:S02]  /*52c0*/  IMAD R229, R10.reuse, R13, R229 ;  /* 0x0000000d0ae57224 */ /* 0x040fe400078e02e5 */
[----:B------:R-:W-:Y:S02]  /*52d0*/  IMAD R231, R10, R12, R231 ;  /* 0x0000000c0ae77224 */ /* 0x000fe400078e02e7 */
[----:B------:R-:W-:Y:S02]  /*52e0*/  IMAD.MOV R15, RZ, RZ, -R15 ;  /* 0x000000ffff0f7224 */ /* 0x000fe400078e0a0f */
[----:B------:R-:W-:Y:S02]  /*52f0*/  IMAD.MOV R14, RZ, RZ, -R14 ;  /* 0x000000ffff0e7224 */ /* 0x000fe400078e0a0e */
[----:B------:R-:W-:-:S02]  /*5300*/  IMAD.U32 R21, RZ, RZ, UR16 ;  /* 0x00000010ff157e24 */ /* 0x000fc4000f8e00ff */
[----:B------:R-:W-:Y:S02]  /*5310*/  IMAD R201, R10, R16, R201 ;  /* 0x000000100ac97224 */ /* 0x000fe400078e02c9 */
[----:B------:R-:W-:-:S04]  /*5320*/  IMAD.HI.U32 R16, R11, R221, RZ ;  /* 0x000000dd0b107227 */ /* 0x000fc800078e00ff */
[C---:B------:R-:W-:Y:S02]  /*5330*/  IMAD R241, R10.reuse, R15, R241 ;  /* 0x0000000f0af17224 */ /* 0x040fe400078e02f1 */
[--C-:B------:R-:W-:Y:S01]  /*5340*/  @!P4 IMAD.IADD R209, R209, 0x1, -R10.reuse ;  /* 0x00000001d1d1c824 */ /* 0x100fe200078e0a0a */
[C---:B------:R-:W-:Y:S01]  /*5350*/  ISETP.GT.U32.AND P4, PT, R10.reuse, R229, PT ;  /* 0x000000e50a00720c */ /* 0x040fe20003f84070 */
[----:B------:R-:W-:Y:S01]  /*5360*/  @!P5 IMAD.IADD R213, R213, 0x1, -R10 ;  /* 0x00000001d5d5d824 */ /* 0x000fe200078e0a0a */
[C---:B------:R-:W-:Y:S01]  /*5370*/  ISETP.GT.U32.AND P5, PT, R10.reuse, R231, PT ;  /* 0x000000e70a00720c */ /* 0x040fe20003fa4070 */
[----:B------:R-:W-:Y:S02]  /*5380*/  IMAD R235, R10, R14, R235 ;  /* 0x0000000e0aeb7224 */ /* 0x000fe400078e02eb */
[----:B------:R-:W-:-:S04]  /*5390*/  IMAD.HI.U32 R14, R11, R243, RZ ;  /* 0x000000f30b0e7227 */ /* 0x000fc800078e00ff */
[----:B------:R-:W-:Y:S02]  /*53a0*/  IMAD.U32 R20, RZ, RZ, UR16 ;  /* 0x00000010ff147e24 */ /* 0x000fe4000f8e00ff */
[----:B------:R-:W-:Y:S02]  /*53b0*/  IMAD R170, R21, 0x2, R171 ;  /* 0x0000000215aa7824 */ /* 0x000fe400078e02ab */
[----:B------:R-:W-:Y:S02]  /*53c0*/  IMAD.MOV R16, RZ, RZ, -R16 ;  /* 0x000000ffff107224 */ /* 0x000fe400078e0a10 */
[----:B------:R-:W-:Y:S01]  /*53d0*/  @!P3 IMAD.IADD R227, R227, 0x1, -R10 ;  /* 0x00000001e3e3b824 */ /* 0x000fe200078e0a0a */
[----:B------:R-:W-:Y:S01]  /*53e0*/  ISETP.GT.U32.AND P3, PT, R10, R241, PT ;  /* 0x000000f10a00720c */ /* 0x000fe20003f64070 */
[----:B------:R-:W-:Y:S01]  /*53f0*/  IMAD.MOV R14, RZ, RZ, -R14 ;  /* 0x000000ffff0e7224 */ /* 0x000fe200078e0a0e */
[----:B------:R1:W-:Y:S01]  /*5400*/  STL [R1+0x2e0], R170 ;  /* 0x0002e0aa01007387 */ /* 0x0003e20000100800 */
[----:B------:R-:W-:-:S02]  /*5410*/  IMAD.U32 R19, RZ, RZ, UR16 ;  /* 0x00000010ff137e24 */ /* 0x000fc4000f8e00ff */
[----:B------:R-:W-:Y:S02]  /*5420*/  IMAD R194, R20, 0x2, R170 ;  /* 0x0000000214c27824 */ /* 0x000fe400078e02aa */
[C---:B------:R-:W-:Y:S02]  /*5430*/  IMAD R221, R10.reuse, R16, R221 ;  /* 0x000000100add7224 */ /* 0x040fe400078e02dd */
[----:B------:R-:W-:Y:S01]  /*5440*/  IMAD.HI.U32 R16, R11, R223, RZ ;  /* 0x000000df0b107227 */ /* 0x000fe200078e00ff */
[----:B------:R-:W-:Y:S03]  /*5450*/  STL [R1+0x2dc], R194 ;  /* 0x0002dcc201007387 */ /* 0x000fe60000100800 */
[----:B------:R-:W-:Y:S02]  /*5460*/  IMAD R243, R10, R14, R243 ;  /* 0x0000000e0af37224 */ /* 0x000fe400078e02f3 */
[----:B------:R-:W-:-:S02]  /*5470*/  IMAD.U32 R18, RZ, RZ, UR16 ;  /* 0x00000010ff127e24 */ /* 0x000fc4000f8e00ff */
[----:B------:R-:W-:Y:S02]  /*5480*/  IMAD R192, R19, 0x2, R194 ;  /* 0x0000000213c07824 */ /* 0x000fe400078e02c2 */
[----:B------:R-:W-:-:S03]  /*5490*/  IMAD.HI.U32 R13, R11, R237, RZ ;  /* 0x000000ed0b0d7227 */ /* 0x000fc600078e00ff */
[----:B------:R-:W-:Y:S01]  /*54a0*/  STL [R1+0x2d4], R192 ;  /* 0x0002d4c001007387 */ /* 0x000fe20000100800 */
[----:B------:R-:W-:Y:S02]  /*54b0*/  IMAD.MOV R16, RZ, RZ, -R16 ;  /* 0x000000ffff107224 */ /* 0x000fe400078e0a10 */
[----:B------:R-:W-:Y:S02]  /*54c0*/  IMAD.U32 R17, RZ, RZ, UR16 ;  /* 0x00000010ff117e24 */ /* 0x000fe4000f8e00ff */
[----:B------:R-:W-:Y:S02]  /*54d0*/  IMAD R188, R18, 0x2, R192 ;  /* 0x0000000212bc7824 */ /* 0x000fe400078e02c0 */
[--C-:B------:R-:W-:Y:S01]  /*54e0*/  @!P4 IMAD.IADD R229, R229, 0x1, -R10.reuse ;  /* 0x00000001e5e5c824 */ /* 0x100fe200078e0a0a */
[----:B------:R-:W-:Y:S01]  /*54f0*/  ISETP.GT.U32.AND P4, PT, R10, R243, PT ;  /* 0x000000f30a00720c */ /* 0x000fe20003f84070 */
[----:B------:R-:W-:Y:S01]  /*5500*/  @!P5 IMAD.IADD R231, R231, 0x1, -R10 ;  /* 0x00000001e7e7d824 */ /* 0x000fe200078e0a0a */
[----:B------:R-:W-:Y:S01]  /*5510*/  STL [R1+0x2cc], R188 ;  /* 0x0002ccbc01007387 */ /* 0x000fe20000100800 */
[----:B------:R-:W-:-:S04]  /*5520*/  IMAD.HI.U32 R12, R11, R239, RZ ;  /* 0x000000ef0b0c7227 */ /* 0x000fc800078e00ff */
[----:B------:R-:W-:Y:S02]  /*5530*/  IMAD.MOV R13, RZ, RZ, -R13 ;  /* 0x000000ffff0d7224 */ /* 0x000fe400078e0a0d */
[C---:B------:R-:W-:Y:S02]  /*5540*/  IMAD R223, R10.reuse, R16, R223 ;  /* 0x000000100adf7224 */ /* 0x040fe400078e02df */
[----:B------:R-:W-:Y:S02]  /*5550*/  IMAD.U32 R16, RZ, RZ, UR16 ;  /* 0x00000010ff107e24 */ /* 0x000fe4000f8e00ff */
[----:B------:R-:W-:Y:S02]  /*5560*/  IMAD R184, R17, 0x2, R188 ;  /* 0x0000000211b87824 */ /* 0x000fe400078e02bc */
[----:B------:R-:W-:Y:S01]  /*5570*/  @!P3 IMAD.IADD R241, R241, 0x1, -R10 ;  /* 0x00000001f1f1b824 */ /* 0x000fe200078e0a0a */
[C---:B------:R-:W-:Y:S01]  /*5580*/  ISETP.GT.U32.AND P3, PT, R10.reuse, R231, PT ;  /* 0x000000e70a00720c */ /* 0x040fe20003f64070 */
[----:B------:R-:W-:Y:S01]  /*5590*/  IMAD.MOV R12, RZ, RZ, -R12 ;  /* 0x000000ffff0c7224 */ /* 0x000fe200078e0a0c */
[----:B------:R-:W-:Y:S01]  /*55a0*/  STL [R1+0x2c8], R184 ;  /* 0x0002c8b801007387 */ /* 0x000fe20000100800 */
[----:B------:R-:W-:-:S02]  /*55b0*/  IMAD R237, R10, R13, R237 ;  /* 0x0000000d0aed7224 */ /* 0x000fc400078e02ed */
[----:B------:R-:W-:-:S04]  /*55c0*/  IMAD.HI.U32 R13, R11, R245, RZ ;  /* 0x000000f50b0d7227 */ /* 0x000fc800078e00ff */
[----:B------:R-:W-:Y:S02]  /*55d0*/  IMAD.U32 R15, RZ, RZ, UR16 ;  /* 0x00000010ff0f7e24 */ /* 0x000fe4000f8e00ff */
[----:B------:R-:W-:Y:S02]  /*55e0*/  IMAD R180, R16, 0x2, R184 ;  /* 0x0000000210b47824 */ /* 0x000fe400078e02b8 */
[----:B------:R-:W-:Y:S02]  /*55f0*/  IMAD R239, R10, R12, R239 ;  /* 0x0000000c0aef7224 */ /* 0x000fe400078e02ef */
[----:B------:R-:W-:Y:S01]  /*5600*/  IMAD.HI.U32 R12, R11, R249, RZ ;  /* 0x000000f90b0c7227 */ /* 0x000fe200078e00ff */
[----:B------:R-:W-:Y:S03]  /*5610*/  STL [R1+0x2c0], R180 ;  /* 0x0002c0b401007387 */ /* 0x000fe60000100800 */
[----:B------:R-:W-:-:S02]  /*5620*/  IMAD.MOV R13, RZ, RZ, -R13 ;  /* 0x000000ffff0d7224 */ /* 0x000fc400078e0a0d */
[----:B------:R-:W-:Y:S02]  /*5630*/  IMAD.U32 R14, RZ, RZ, UR16 ;  /* 0x00000010ff0e7e24 */ /* 0x000fe4000f8e00ff */
[----:B------:R-:W-:Y:S02]  /*5640*/  IMAD R176, R15, 0x2, R180 ;  /* 0x000000020fb07824 */ /* 0x000fe400078e02b4 */
[----:B------:R-:W-:Y:S02]  /*5650*/  @!P4 IMAD.IADD R243, R243, 0x1, -R10 ;  /* 0x00000001f3f3c824 */ /* 0x000fe400078e0a0a */
[----:B------:R-:W-:Y:S01]  /*5660*/  IMAD.HI.U32 R11, R11, R4, RZ ;  /* 0x000000040b0b7227 */ /* 0x000fe200078e00ff */
[----:B------:R-:W-:Y:S03]  /*5670*/  STL [R1+0x2bc], R176 ;  /* 0x0002bcb001007387 */ /* 0x000fe60000100800 */
[----:B------:R-:W-:-:S02]  /*5680*/  IMAD.MOV R12, RZ, RZ, -R12 ;  /* 0x000000ffff0c7224 */ /* 0x000fc400078e0a0c */
[----:B------:R-:W-:Y:S02]  /*5690*/  IMAD R245, R10, R13, R245 ;  /* 0x0000000d0af57224 */ /* 0x000fe400078e02f5 */
[----:B------:R-:W-:Y:S02]  /*56a0*/  IMAD.U32 R13, RZ, RZ, UR16 ;  /* 0x00000010ff0d7e24 */ /* 0x000fe4000f8e00ff */
[----:B------:R-:W-:Y:S01]  /*56b0*/  IMAD R168, R14, 0x2, R176 ;  /* 0x000000020ea87824 */ /* 0x000fe200078e02b0 */
[C---:B------:R-:W-:Y:S01]  /*56c0*/  ISETP.GT.U32.AND P5, PT, R10.reuse, R245, PT ;  /* 0x000000f50a00720c */ /* 0x040fe20003fa4070 */
[----:B------:R-:W-:Y:S01]  /*56d0*/  @!P3 IMAD.IADD R231, R231, 0x1, -R10 ;  /* 0x00000001e7e7b824 */ /* 0x000fe200078e0a0a */
[C---:B------:R-:W-:Y:S01]  /*56e0*/  ISETP.GT.U32.AND P3, PT, R10.reuse, R243, PT ;  /* 0x000000f30a00720c */ /* 0x040fe20003f64070 */
[----:B------:R-:W-:Y:S01]  /*56f0*/  IMAD.MOV R11, RZ, RZ, -R11 ;  /* 0x000000ffff0b7224 */ /* 0x000fe200078e0a0b */
[----:B------:R1:W-:Y:S01]  /*5700*/  STL [R1+0x2b4], R168 ;  /* 0x0002b4a801007387 */ /* 0x0003e20000100800 */
[----:B------:R-:W-:-:S02]  /*5710*/  IMAD R249, R10, R12, R249 ;  /* 0x0000000c0af97224 */ /* 0x000fc400078e02f9 */
[----:B------:R-:W-:Y:S02]  /*5720*/  IMAD.U32 R12, RZ, RZ, UR16 ;  /* 0x00000010ff0c7e24 */ /* 0x000fe4000f8e00ff */
[----:B------:R-:W-:Y:S02]  /*5730*/  IMAD R154, R13, 0x2, R168 ;  /* 0x000000020d9a7824 */ /* 0x000fe400078e02a8 */
[----:B------:R-:W-:Y:S02]  /*5740*/  IMAD R4, R10, R11, R4 ;  /* 0x0000000b0a047224 */ /* 0x000fe400078e0204 */
[----:B------:R-:W-:Y:S01]  /*5750*/  IMAD.U32 R11, RZ, RZ, UR16 ;  /* 0x00000010ff0b7e24 */ /* 0x000fe2000f8e00ff */
[----:B------:R1:W-:Y:S01]  /*5760*/  STL [R1+0x2b0], R154 ;  /* 0x0002b09a01007387 */ /* 0x0003e20000100800 */
[----:B------:R-:W-:Y:S02]  /*5770*/  IMAD R156, R12, 0x2, R154 ;  /* 0x000000020c9c7824 */ /* 0x000fe400078e029a */
[----:B------:R-:W-:-:S02]  /*5780*/  IMAD.MOV.U32 R21, RZ, RZ, R25 ;  /* 0x000000ffff157224 */ /* 0x000fc400078e0019 */
[----:B------:R-:W-:Y:S01]  /*5790*/  IMAD R172, R11, 0x2, R156 ;  /* 0x000000020bac7824 */ /* 0x000fe200078e029c */
[----:B------:R1:W-:Y:S01]  /*57a0*/  STL [R1+0x2a8], R156 ;  /* 0x0002a89c01007387 */ /* 0x0003e20000100800 */
[--C-:B------:R-:W-:Y:S01]  /*57b0*/  @!P3 IMAD.IADD R243, R243, 0x1, -R10.reuse ;  /* 0x00000001f3f3b824 */ /* 0x100fe200078e0a0a */
[----:B------:R-:W-:Y:S01]  /*57c0*/  ISETP.GE.AND P3, PT, R21, RZ, PT ;  /* 0x000000ff1500720c */ /* 0x000fe20003f66270 */
[--C-:B------:R-:W-:Y:S01]  /*57d0*/  @!P2 IMAD.IADD R113, R113, 0x1, -R10.reuse ;  /* 0x000000017171a824 */ /* 0x100fe200078e0a0a */
[----:B------:R1:W-:Y:S01]  /*57e0*/  STL [R1+0x2a0], R172 ;  /* 0x0002a0ac01007387 */ /* 0x0003e20000100800 */
[C---:B------:R-:W-:Y:S01]  /*57f0*/  ISETP.GT.U32.AND P2, PT, R10.reuse, R97, PT ;  /* 0x000000610a00720c */ /* 0x040fe20003f44070 */
[--C-:B------:R-:W-:Y:S02]  /*5800*/  @!P1 IMAD.IADD R165, R165, 0x1, -R10.reuse ;  /* 0x00000001a5a59824 */ /* 0x100fe400078e0a0a */
[----:B------:R-:W3:Y:S01]  /*5810*/  LDL R17, [R1+0x4cc] ;  /* 0x0004cc0001117983 */ /* 0x000ee20000100800 */
[--C-:B------:R-:W-:Y:S01]  /*5820*/  @!P6 IMAD.IADD R129, R129, 0x1, -R10.reuse ;  /* 0x000000018181e824 */ /* 0x100fe200078e0a0a */
[----:B------:R-:W-:Y:S01]  /*5830*/  ISETP.GT.U32.AND P6, PT, R10, R173, PT ;  /* 0x000000ad0a00720c */ /* 0x000fe20003fc4070 */
[--C-:B------:R-:W-:Y:S01]  /*5840*/  @!P0 IMAD.IADD R217, R217, 0x1, -R10.reuse ;  /* 0x00000001d9d98824 */ /* 0x100fe200078e0a0a */
[----:B------:R-:W4:Y:S01]  /*5850*/  LDL R18, [R1+0x4c8] ;  /* 0x0004c80001127983 */ /* 0x000f220000100800 */
[----:B------:R-:W-:-:S02]  /*5860*/  @!P5 IMAD.IADD R245, R245, 0x1, -R10 ;  /* 0x00000001f5f5d824 */ /* 0x000fc400078e0a0a */
[----:B------:R-:W-:Y:S01]  /*5870*/  IMAD.MOV.U32 R16, RZ, RZ, R28 ;  /* 0x000000ffff107224 */ /* 0x000fe200078e001c */
[----:B------:R-:W5:Y:S01]  /*5880*/  LDL R19, [R1+0x4c4] ;  /* 0x0004c40001137983 */ /* 0x000f620000100800 */
[----:B------:R-:W-:Y:S02]  /*5890*/  IMAD.MOV.U32 R14, RZ, RZ, R27 ;  /* 0x000000ffff0e7224 */ /* 0x000fe400078e001b */
[----:B------:R-:W-:Y:S01]  /*58a0*/  @!P2 IMAD.IADD R97, R97, 0x1, -R10 ;  /* 0x000000016161a824 */ /* 0x000fe200078e0a0a */
[----:B------:R-:W5:Y:S01]  /*58b0*/  LDL R20, [R1+0x4c0] ;  /* 0x0004c00001147983 */ /* 0x000f620000100800 */
[C---:B------:R-:W-:Y:S01]  /*58c0*/  ISETP.GT.U32.AND P2, PT, R10.reuse, R113, PT ;  /* 0x000000710a00720c */ /* 0x040fe20003f44070 */
[----:B------:R-:W-:Y:S02]  /*58d0*/  IMAD.MOV.U32 R15, RZ, RZ, R26 ;  /* 0x000000ffff0f7224 */ /* 0x000fe400078e001a */
[----:B------:R-:W5:Y:S01]  /*58e0*/  LDL R21, [R1+0x4bc] ;  /* 0x0004bc0001157983 */ /* 0x000f620000100800 */
[----:B------:R-:W-:Y:S01]  /*58f0*/  @!P6 IMAD.IADD R173, R173, 0x1, -R10 ;  /* 0x00000001adade824 */ /* 0x000fe200078e0a0a */
[----:B------:R-:W-:Y:S01]  /*5900*/  ISETP.GT.U32.AND P6, PT, R10, R201, PT ;  /* 0x000000c90a00720c */ /* 0x000fe20003fc4070 */
[----:B------:R-:W-:Y:S01]  /*5910*/  @!P3 IMAD.MOV R150, RZ, RZ, -R150 ;  /* 0x000000ffff96b224 */ /* 0x000fe200078e0a96 */
[----:B------:R-:W5:Y:S01]  /*5920*/  LDL R13, [R1+0x508] ;  /* 0x00050800010d7983 */ /* 0x000f620000100800 */
[----:B------:R-:W-:-:S02]  /*5930*/  IMAD.U32 R30, RZ, RZ, UR16 ;  /* 0x00000010ff1e7e24 */ /* 0x000fc4000f8e00ff */
[----:B------:R-:W-:Y:S01]  /*5940*/  IMAD.U32 R29, RZ, RZ, UR16 ;  /* 0x00000010ff1d7e24 */ /* 0x000fe2000f8e00ff */
[----:B------:R-:W5:Y:S02]  /*5950*/  LDL R11, [R1+0x65c] ;  /* 0x00065c00010b7983 */ /* 0x000f640000100800 */
[--C-:B------:R-:W-:Y:S01]  /*5960*/  @!P2 IMAD.IADD R113, R113, 0x1, -R10.reuse ;  /* 0x000000017171a824 */ /* 0x100fe200078e0a0a */
[C---:B------:R-:W-:Y:S01]  /*5970*/  ISETP.GT.U32.AND P2, PT, R10.reuse, R141, PT ;  /* 0x0000008d0a00720c */ /* 0x040fe20003f44070 */
[----:B------:R-:W5:Y:S03]  /*5980*/  LDL R12, [R1+0x658] ;  /* 0x00065800010c7983 */ /* 0x000f660000100800 */
[----:B------:R-:W-:Y:S01]  /*5990*/  @!P6 IMAD.IADD R201, R201, 0x1, -R10 ;  /* 0x00000001c9c9e824 */ /* 0x000fe200078e0a0a */
[----:B------:R-:W-:-:S08]  /*59a0*/  ISETP.GT.U32.AND P6, PT, R10, R225, PT ;  /* 0x000000e10a00720c */ /* 0x000fd00003fc4070 */
[----:B------:R-:W-:Y:S01]  /*59b0*/  @!P2 IMAD.IADD R141, R141, 0x1, -R10 ;  /* 0x000000018d8da824 */ /* 0x000fe200078e0a0a */
[----:B------:R-:W-:-:S04]  /*59c0*/  ISETP.GT.U32.AND P2, PT, R10, R169, PT ;  /* 0x000000a90a00720c */ /* 0x000fc80003f44070 */
[----:B------:R-:W-:Y:S01]  /*59d0*/  ISETP.GT.U32.AND P1, PT, R10, R141, PT ;  /* 0x0000008d0a00720c */ /* 0x000fe20003f24070 */
[----:B------:R-:W-:-:S08]  /*59e0*/  @!P6 IMAD.IADD R225, R225, 0x1, -R10 ;  /* 0x00000001e1e1e824 */ /* 0x000fd000078e0a0a */
[----:B------:R-:W-:Y:S01]  /*59f0*/  @!P2 IMAD.IADD R169, R169, 0x1, -R10 ;  /* 0x00000001a9a9a824 */ /* 0x000fe200078e0a0a */
[----:B------:R-:W-:-:S03]  /*5a00*/  ISETP.GT.U32.AND P2, PT, R10, R145, PT ;  /* 0x000000910a00720c */ /* 0x000fc60003f44070 */
[----:B------:R-:W-:Y:S01]  /*5a10*/  @!P1 IMAD.IADD R141, R141, 0x1, -R10 ;  /* 0x000000018d8d9824 */ /* 0x000fe200078e0a0a */
[----:B------:R-:W-:-:S09]  /*5a20*/  ISETP.GT.U32.AND P1, PT, R10, R165, PT ;  /* 0x000000a50a00720c */ /* 0x000fd20003f24070 */
[----:B------:R-:W-:Y:S01]  /*5a30*/  @!P2 IMAD.IADD R145, R145, 0x1, -R10 ;  /* 0x000000019191a824 */ /* 0x000fe200078e0a0a */
[----:B------:R-:W-:-:S03]  /*5a40*/  ISETP.GT.U32.AND P2, PT, R10, R169, PT ;  /* 0x000000a90a00720c */ /* 0x000fc60003f44070 */
[----:B------:R-:W-:Y:S01]  /*5a50*/  @!P1 IMAD.IADD R165, R165, 0x1, -R10 ;  /* 0x00000001a5a59824 */ /* 0x000fe200078e0a0a */
[----:B------:R-:W-:-:S09]  /*5a60*/  ISETP.GT.U32.AND P1, PT, R10, R193, PT ;  /* 0x000000c10a00720c */ /* 0x000fd20003f24070 */
[----:B------:R-:W-:Y:S01]  /*5a70*/  @!P2 IMAD.IADD R169, R169, 0x1, -R10 ;  /* 0x00000001a9a9a824 */ /* 0x000fe200078e0a0a */
[----:B------:R-:W-:-:S03]  /*5a80*/  ISETP.GT.U32.AND P2, PT, R10, R197, PT ;  /* 0x000000c50a00720c */ /* 0x000fc60003f44070 */
[----:B------:R-:W-:Y:S01]  /*5a90*/  @!P1 IMAD.IADD R193, R193, 0x1, -R10 ;  /* 0x00000001c1c19824 */ /* 0x000fe200078e0a0a */
[----:B------:R-:W-:-:S04]  /*5aa0*/  ISETP.GT.U32.AND P1, PT, R10, R221, PT ;  /* 0x000000dd0a00720c */ /* 0x000fc80003f24070 */
[----:B------:R-:W-:-:S05]  /*5ab0*/  ISETP.GT.U32.AND P0, PT, R10, R193, PT ;  /* 0x000000c10a00720c */ /* 0x000fca0003f04070 */
[----:B------:R-:W-:Y:S01]  /*5ac0*/  @!P2 IMAD.IADD R197, R197, 0x1, -R10 ;  /* 0x00000001c5c5a824 */ /* 0x000fe200078e0a0a */
[----:B------:R-:W-:-:S03]  /*5ad0*/  ISETP.GT.U32.AND P2, PT, R10, R223, PT ;  /* 0x000000df0a00720c */ /* 0x000fc60003f44070 */
[----:B------:R-:W-:Y:S01]  /*5ae0*/  @!P1 IMAD.IADD R221, R221, 0x1, -R10 ;  /* 0x00000001dddd9824 */ /* 0x000fe200078e0a0a */
[----:B------:R-:W-:-:S03]  /*5af0*/  ISETP.GT.U32.AND P1, PT, R10, R197, PT ;  /* 0x000000c50a00720c */ /* 0x000fc60003f24070 */
[----:B------:R-:W-:Y:S01]  /*5b00*/  @!P0 IMAD.IADD R193, R193, 0x1, -R10 ;  /* 0x00000001c1c18824 */ /* 0x000fe200078e0a0a */
[----:B------:R-:W-:-:S05]  /*5b10*/  ISETP.GT.U32.AND P0, PT, R10, R217, PT ;  /* 0x000000d90a00720c */ /* 0x000fca0003f04070 */
[----:B------:R-:W-:Y:S01]  /*5b20*/  @!P2 IMAD.IADD R223, R223, 0x1, -R10 ;  /* 0x00000001dfdfa824 */ /* 0x000fe200078e0a0a */
[----:B------:R-:W-:-:S03]  /*5b30*/  ISETP.GT.U32.AND P2, PT, R10, R201, PT ;  /* 0x000000c90a00720c */ /* 0x000fc60003f44070 */
[--C-:B------:R-:W-:Y:S01]  /*5b40*/  @!P1 IMAD.IADD R197, R197, 0x1, -R10.reuse ;  /* 0x00000001c5c59824 */ /* 0x100fe200078e0a0a */
[C---:B------:R-:W-:Y:S02]  /*5b50*/  ISETP.GT.U32.AND P1, PT, R10.reuse, R221, PT ;  /* 0x000000dd0a00720c */ /* 0x040fe40003f24070 */
[C---:B------:R-:W-:Y:S01]  /*5b60*/  ISETP.GT.U32.AND P6, PT, R10.reuse, R223, PT ;  /* 0x000000df0a00720c */ /* 0x040fe20003fc4070 */
[----:B------:R-:W-:Y:S01]  /*5b70*/  @!P0 IMAD.IADD R217, R217, 0x1, -R10 ;  /* 0x00000001d9d98824 */ /* 0x000fe200078e0a0a */
[----:B------:R-:W-:-:S05]  /*5b80*/  ISETP.GT.U32.AND P0, PT, R10, R233, PT ;  /* 0x000000e90a00720c */ /* 0x000fca0003f04070 */
[----:B------:R-:W-:Y:S01]  /*5b90*/  @!P2 IMAD.IADD R201, R201, 0x1, -R10 ;  /* 0x00000001c9c9a824 */ /* 0x000fe200078e0a0a */
[----:B------:R-:W-:-:S03]  /*5ba0*/  ISETP.GT.U32.AND P2, PT, R10, R225, PT ;  /* 0x000000e10a00720c */ /* 0x000fc60003f44070 */
[--C-:B------:R-:W-:Y:S01]  /*5bb0*/  @!P1 IMAD.IADD R221, R221, 0x1, -R10.reuse ;  /* 0x00000001dddd9824 */ /* 0x100fe200078e0a0a */
[C---:B------:R-:W-:Y:S01]  /*5bc0*/  ISETP.GT.U32.AND P1, PT, R10.reuse, R235, PT ;  /* 0x000000eb0a00720c */ /* 0x040fe20003f24070 */
[--C-:B------:R-:W-:Y:S01]  /*5bd0*/  @!P6 IMAD.IADD R223, R223, 0x1, -R10.reuse ;  /* 0x00000001dfdfe824 */ /* 0x100fe200078e0a0a */
[C---:B------:R-:W-:Y:S01]  /*5be0*/  ISETP.GT.U32.AND P6, PT, R10.reuse, R237, PT ;  /* 0x000000ed0a00720c */ /* 0x040fe20003fc4070 */
[----:B------:R-:W-:Y:S01]  /*5bf0*/  @!P0 IMAD.IADD R233, R233, 0x1, -R10 ;  /* 0x00000001e9e98824 */ /* 0x000fe200078e0a0a */
[----:B------:R-:W-:-:S04]  /*5c00*/  ISETP.GT.U32.AND P0, PT, R10, R249, PT ;  /* 0x000000f90a00720c */ /* 0x000fc80003f04070 */
[C---:B------:R-:W-:Y:S01]  /*5c10*/  ISETP.GT.U32.AND P4, PT, R10.reuse, R233, PT ;  /* 0x000000e90a00720c */ /* 0x040fe20003f84070 */
[----:B------:R-:W-:Y:S01]  /*5c20*/  @!P2 IMAD.IADD R225, R225, 0x1, -R10 ;  /* 0x00000001e1e1a824 */ /* 0x000fe200078e0a0a */
[----:B------:R-:W-:-:S03]  /*5c30*/  ISETP.GT.U32.AND P2, PT, R10, R239, PT ;  /* 0x000000ef0a00720c */ /* 0x000fc60003f44070 */
[--C-:B------:R-:W-:Y:S01]  /*5c40*/  @!P1 IMAD.IADD R235, R235, 0x1, -R10.reuse ;  /* 0x00000001ebeb9824 */ /* 0x100fe200078e0a0a */
[C---:B------:R-:W-:Y:S01]  /*5c50*/  ISETP.GT.U32.AND P1, PT, R10.reuse, R4, PT ;  /* 0x000000040a00720c */ /* 0x040fe20003f24070 */
[--C-:B------:R-:W-:Y:S01]  /*5c60*/  @!P6 IMAD.IADD R237, R237, 0x1, -R10.reuse ;  /* 0x00000001edede824 */ /* 0x100fe200078e0a0a */
[C---:B------:R-:W-:Y:S01]  /*5c70*/  ISETP.GT.U32.AND P6, PT, R10.reuse, R227, PT ;  /* 0x000000e30a00720c */ /* 0x040fe20003fc4070 */
[--C-:B------:R-:W-:Y:S01]  /*5c80*/  @!P0 IMAD.IADD R249, R249, 0x1, -R10.reuse ;  /* 0x00000001f9f98824 */ /* 0x100fe200078e0a0a */
[C---:B------:R-:W-:Y:S02]  /*5c90*/  ISETP.GT.U32.AND P5, PT, R10.reuse, R235, PT ;  /* 0x000000eb0a00720c */ /* 0x040fe40003fa4070 */
[C---:B------:R-:W-:Y:S01]  /*5ca0*/  ISETP.GT.U32.AND P0, PT, R10.reuse, R237, PT ;  /* 0x000000ed0a00720c */ /* 0x040fe20003f04070 */
[--C-:B------:R-:W-:Y:S01]  /*5cb0*/  @!P4 IMAD.IADD R233, R233, 0x1, -R10.reuse ;  /* 0x00000001e9e9c824 */ /* 0x100fe200078e0a0a */
[C---:B------:R-:W-:Y:S01]  /*5cc0*/  ISETP.GT.U32.AND P4, PT, R10.reuse, R245, PT ;  /* 0x000000f50a00720c */ /* 0x040fe20003f84070 */
[----:B------:R-:W-:Y:S01]  /*5cd0*/  @!P2 IMAD.IADD R239, R239, 0x1, -R10 ;  /* 0x00000001efefa824 */ /* 0x000fe200078e0a0a */
[----:B------:R-:W-:-:S03]  /*5ce0*/  ISETP.GT.U32.AND P2, PT, R10, R229, PT ;  /* 0x000000e50a00720c */ /* 0x000fc60003f44070 */
[--C-:B------:R-:W-:Y:S01]  /*5cf0*/  @!P1 IMAD.IADD R4, R4, 0x1, -R10.reuse ;  /* 0x0000000104049824 */ /* 0x100fe200078e0a0a */
[C---:B------:R-:W-:Y:S01]  /*5d00*/  ISETP.GT.U32.AND P1, PT, R10.reuse, R239, PT ;  /* 0x000000ef0a00720c */ /* 0x040fe20003f24070 */
[--C-:B------:R-:W-:Y:S01]  /*5d10*/  @!P6 IMAD.IADD R227, R227, 0x1, -R10.reuse ;  /* 0x00000001e3e3e824 */ /* 0x100fe200078e0a0a */
[----:B------:R-:W-:Y:S01]  /*5d20*/  ISETP.GE.AND P6, PT, R23, RZ, PT ;  /* 0x000000ff1700720c */ /* 0x000fe20003fc6270 */
[--C-:B------:R-:W-:Y:S01]  /*5d30*/  @!P5 IMAD.IADD R235, R235, 0x1, -R10.reuse ;  /* 0x00000001ebebd824 */ /* 0x100fe200078e0a0a */
[----:B------:R-:W-:Y:S01]  /*5d40*/  ISETP.GT.U32.AND P5, PT, R10, R249, PT ;  /* 0x000000f90a00720c */ /* 0x000fe20003fa4070 */
[----:B------:R-:W-:-:S04]  /*5d50*/  @!P0 IMAD.IADD R237, R237, 0x1, -R10 ;  /* 0x00000001eded8824 */ /* 0x000fc800078e0a0a */
[----:B------:R-:W-:-:S04]  /*5d60*/  @!P2 IMAD.IADD R229, R229, 0x1, -R10 ;  /* 0x00000001e5e5a824 */ /* 0x000fc800078e0a0a */
[----:B------:R-:W-:Y:S01]  /*5d70*/  @!P1 IMAD.IADD R239, R239, 0x1, -R10 ;  /* 0x00000001efef9824 */ /* 0x000fe200078e0a0a */
[----:B------:R-:W-:Y:S01]  /*5d80*/  ISETP.NE.AND P1, PT, R6, RZ, PT ;  /* 0x000000ff0600720c */ /* 0x000fe20003f25270 */
[----:B--2---:R-:W-:Y:S01]  /*5d90*/  IMAD.MOV.U32 R23, RZ, RZ, R24 ;  /* 0x000000ffff177224 */ /* 0x004fe200078e0018 */
[C---:B------:R-:W-:Y:S01]  /*5da0*/  ISETP.GT.U32.AND P0, PT, R10.reuse, R4, PT ;  /* 0x000000040a00720c */ /* 0x040fe20003f04070 */
[----:B------:R-:W-:Y:S01]  /*5db0*/  @!P6 IMAD.MOV R5, RZ, RZ, -R5 ;  /* 0x000000ffff05e224 */ /* 0x000fe200078e0a05 */
[----:B------:R-:W-:Y:S01]  /*5dc0*/  ISETP.GT.U32.AND P2, PT, R10, R241, PT ;  /* 0x000000f10a00720c */ /* 0x000fe20003f44070 */
[----:B------:R-:W-:Y:S01]  /*5dd0*/  @!P5 IMAD.IADD R249, R249, 0x1, -R10 ;  /* 0x00000001f9f9d824 */ /* 0x000fe200078e0a0a */
[----:B------:R-:W-:-:S07]  /*5de0*/  ISETP.GE.AND P5, PT, R23, RZ, PT ;  /* 0x000000ff1700720c */ /* 0x000fce0003fa6270 */
[----:B------:R-:W-:Y:S02]  /*5df0*/  @!P1 LOP3.LUT R5, RZ, R6, RZ, 0x33, !PT ;  /* 0x00000006ff059212 */ /* 0x000fe400078e33ff */
[----:B------:R-:W-:Y:S01]  /*5e00*/  ISETP.GE.AND P1, PT, R0, RZ, PT ;  /* 0x000000ff0000720c */ /* 0x000fe20003f26270 */
[----:B------:R-:W-:Y:S01]  /*5e10*/  @!P0 IMAD.IADD R4, R4, 0x1, -R10 ;  /* 0x0000000104048824 */ /* 0x000fe200078e0a0a */
[----:B------:R-:W-:Y:S01]  /*5e20*/  ISETP.NE.AND P0, PT, R7, RZ, PT ;  /* 0x000000ff0700720c */ /* 0x000fe20003f05270 */
[----:B------:R-:W-:Y:S02]  /*5e30*/  IMAD.MOV.U32 R7, RZ, RZ, R8 ;  /* 0x000000ffff077224 */ /* 0x000fe400078e0008 */
[--C-:B------:R-:W-:Y:S01]  /*5e40*/  @!P2 IMAD.IADD R241, R241, 0x1, -R10.reuse ;  /* 0x00000001f1f1a824 */ /* 0x100fe200078e0a0a */
[----:B------:R-:W-:Y:S01]  /*5e50*/  ISETP.GE.AND P2, PT, R15, RZ, PT ;  /* 0x000000ff0f00720c */ /* 0x000fe20003f46270 */
[----:B------:R-:W-:Y:S01]  /*5e60*/  @!P4 IMAD.IADD R245, R245, 0x1, -R10 ;  /* 0x00000001f5f5c824 */ /* 0x000fe200078e0a0a */
[----:B------:R-:W-:Y:S01]  /*5e70*/  ISETP.GE.AND P4, PT, R22, RZ, PT ;  /* 0x000000ff1600720c */ /* 0x000fe20003f86270 */
[----:B------:R-:W-:Y:S01]  /*5e80*/  @!P5 IMAD.MOV R7, RZ, RZ, -R7 ;  /* 0x000000ffff07d224 */ /* 0x000fe200078e0a07 */
[----:B------:R-:W-:Y:S01]  /*5e90*/  ISETP.GE.AND P5, PT, R16, RZ, PT ;  /* 0x000000ff1000720c */ /* 0x000fe20003fa6270 */
[----:B------:R-:W2:Y:S02]  /*5ea0*/  LDL R15, [R1+0x4b8] ;  /* 0x0004b800010f7983 */ /* 0x000ea40000100800 */
[----:B------:R-:W-:Y:S01]  /*5eb0*/  @!P1 IMAD.MOV R152, RZ, RZ, -R152 ;  /* 0x000000ffff989224 */ /* 0x000fe200078e0a98 */
[----:B------:R-:W-:Y:S01]  /*5ec0*/  ISETP.GE.AND P1, PT, R14, RZ, PT ;  /* 0x000000ff0e00720c */ /* 0x000fe20003f26270 */
[----:B------:R-:W2:Y:S04]  /*5ed0*/  LDL R16, [R1+0x528] ;  /* 0x0005280001107983 */ /* 0x000ea80000100800 */
[----:B------:R-:W2:Y:S01]  /*5ee0*/  LDL R14, [R1+0x52c] ;  /* 0x00052c00010e7983 */ /* 0x000ea20000100800 */
[----:B------:R-:W-:-:S02]  /*5ef0*/  @!P2 IMAD.MOV R148, RZ, RZ, -R148 ;  /* 0x000000ffff94a224 */ /* 0x000fc400078e0a94 */
[----:B------:R-:W-:Y:S02]  /*5f00*/  @!P4 IMAD.MOV R151, RZ, RZ, -R151 ;  /* 0x000000ffff97c224 */ /* 0x000fe400078e0a97 */
[----:B------:R-:W-:-:S03]  /*5f10*/  @!P5 IMAD.MOV R146, RZ, RZ, -R146 ;  /* 0x000000ffff92d224 */ /* 0x000fc600078e0a92 */
[----:B------:R-:W-:Y:S01]  /*5f20*/  @!P1 IMAD.MOV R147, RZ, RZ, -R147 ;  /* 0x000000ffff939224 */ /* 0x000fe200078e0a93 */
[----:B---3--:R-:W-:Y:S02]  /*5f30*/  ISETP.GE.AND P4, PT, R17, RZ, PT ;  /* 0x000000ff1100720c */ /* 0x008fe40003f86270 */
[----:B------:R-:W3:Y:S01]  /*5f40*/  LDL R17, [R1+0x520] ;  /* 0x0005200001117983 */ /* 0x000ee20000100800 */
[----:B----4-:R-:W-:-:S03]  /*5f50*/  ISETP.GE.AND P3, PT, R18, RZ, PT ;  /* 0x000000ff1200720c */ /* 0x010fc60003f66270 */
[----:B------:R-:W4:Y:S01]  /*5f60*/  LDL R18, [R1+0x51c] ;  /* 0x00051c0001127983 */ /* 0x000f220000100800 */
[----:B-----5:R-:W-:-:S03]  /*5f70*/  ISETP.GE.AND P2, PT, R19, RZ, PT ;  /* 0x000000ff1300720c */ /* 0x020fc60003f46270 */
[----:B------:R-:W5:Y:S01]  /*5f80*/  LDL R19, [R1+0x518] ;  /* 0x0005180001137983 */ /* 0x000f620000100800 */
[----:B------:R-:W-:-:S03]  /*5f90*/  ISETP.GE.AND P1, PT, R20, RZ, PT ;  /* 0x000000ff1400720c */ /* 0x000fc60003f26270 */
[----:B------:R-:W5:Y:S01]  /*5fa0*/  LDL R20, [R1+0x514] ;  /* 0x0005140001147983 */ /* 0x000f620000100800 */
[----:B------:R-:W-:-:S03]  /*5fb0*/  ISETP.GE.AND P5, PT, R21, RZ, PT ;  /* 0x000000ff1500720c */ /* 0x000fc60003fa6270 */
[----:B------:R-:W5:Y:S01]  /*5fc0*/  LDL R21, [R1+0x510] ;  /* 0x0005100001157983 */ /* 0x000f620000100800 */
[----:B------:R-:W-:Y:S02]  /*5fd0*/  @!P4 IMAD.MOV R144, RZ, RZ, -R144 ;  /* 0x000000ffff90c224 */ /* 0x000fe400078e0a90 */
[----:B------:R-:W-:Y:S02]  /*5fe0*/  @!P3 IMAD.MOV R143, RZ, RZ, -R143 ;  /* 0x000000ffff8fb224 */ /* 0x000fe400078e0a8f */
[----:B------:R-:W-:Y:S02]  /*5ff0*/  @!P2 IMAD.MOV R142, RZ, RZ, -R142 ;  /* 0x000000ffff8ea224 */ /* 0x000fe400078e0a8e */
[----:B------:R-:W-:-:S03]  /*6000*/  @!P1 IMAD.MOV R140, RZ, RZ, -R140 ;  /* 0x000000ffff8c9224 */ /* 0x000fc600078e0a8c */
[----:B------:R-:W-:Y:S01]  /*6010*/  @!P5 IMAD.MOV R139, RZ, RZ, -R139 ;  /* 0x000000ffff8bd224 */ /* 0x000fe200078e0a8b */
[----:B--2---:R-:W-:Y:S02]  /*6020*/  ISETP.GE.AND P4, PT, R15, RZ, PT ;  /* 0x000000ff0f00720c */ /* 0x004fe40003f86270 */
[----:B------:R-:W2:Y:S01]  /*6030*/  LDL R15, [R1+0x50c] ;  /* 0x00050c00010f7983 */ /* 0x000ea20000100800 */
[----:B------:R-:W-:-:S03]  /*6040*/  ISETP.GE.AND P2, PT, R16, RZ, PT ;  /* 0x000000ff1000720c */ /* 0x000fc60003f46270 */
[----:B------:R-:W2:Y:S01]  /*6050*/  LDL R16, [R1+0x504] ;  /* 0x0005040001107983 */ /* 0x000ea20000100800 */
[----:B------:R-:W-:-:S03]  /*6060*/  ISETP.GE.AND P3, PT, R14, RZ, PT ;  /* 0x000000ff0e00720c */ /* 0x000fc60003f66270 */
[----:B------:R-:W2:Y:S03]  /*6070*/  LDL R14, [R1+0x4ec] ;  /* 0x0004ec00010e7983 */ /* 0x000ea60000100800 */
[----:B------:R-:W-:-:S03]  /*6080*/  @!P4 IMAD.MOV R138, RZ, RZ, -R138 ;  /* 0x000000ffff8ac224 */ /* 0x000fc600078e0a8a */
[----:B------:R-:W-:-:S04]  /*6090*/  @!P2 IMAD.MOV R135, RZ, RZ, -R135 ;  /* 0x000000ffff87a224 */ /* 0x000fc800078e0a87 */
        /* <DEDUP_REMOVED lines=12> */
[----:B------:R-:W-:Y:S01]  /*6160*/  @!P5 IMAD.MOV R132, RZ, RZ, -R132 ;  /* 0x000000ffff84d224 */ /* 0x000fe200078e0a84 */
[----:B------:R-:W-:Y:S01]  /*6170*/  ISETP.GE.AND P5, PT, R13, RZ, PT ;  /* 0x000000ff0d00720c */ /* 0x000fe20003fa6270 */
[----:B------:R-:W-:Y:S01]  /*6180*/  @!P4 IMAD.MOV R131, RZ, RZ, -R131 ;  /* 0x000000ffff83c224 */ /* 0x000fe200078e0a83 */
[----:B------:R-:W5:Y:S01]  /*6190*/  LDL R13, [R1+0x654] ;  /* 0x00065400010d7983 */ /* 0x000f620000100800 */
[----:B------:R-:W-:-:S03]  /*61a0*/  @!P3 IMAD.MOV R130, RZ, RZ, -R130 ;  /* 0x000000ffff82b224 */ /* 0x000fc600078e0a82 */
[----:B------:R-:W-:-:S07]  /*61b0*/  @!P2 IMAD.MOV R128, RZ, RZ, -R128 ;  /* 0x000000ffff80a224 */ /* 0x000fce00078e0a80 */
[----:B------:R-:W-:Y:S01]  /*61c0*/  @!P5 IMAD.MOV R126, RZ, RZ, -R126 ;  /* 0x000000ffff7ed224 */ /* 0x000fe200078e0a7e */
[----:B--2---:R-:W-:Y:S02]  /*61d0*/  ISETP.GE.AND P1, PT, R15, RZ, PT ;  /* 0x000000ff0f00720c */ /* 0x004fe40003f26270 */
[----:B------:R-:W2:Y:S01]  /*61e0*/  LDL R15, [R1+0x4e8] ;  /* 0x0004e800010f7983 */ /* 0x000ea20000100800 */
[----:B------:R-:W-:-:S03]  /*61f0*/  ISETP.GE.AND P4, PT, R16, RZ, PT ;  /* 0x000000ff1000720c */ /* 0x000fc60003f86270 */
[----:B------:R-:W2:Y:S07]  /*6200*/  LDL R16, [R1+0x4e4] ;  /* 0x0004e40001107983 */ /* 0x000eae0000100800 */
        /* <DEDUP_REMOVED lines=12> */
[----:B------:R-:W-:Y:S01]  /*62d0*/  @!P3 IMAD.MOV R123, RZ, RZ, -R123 ;  /* 0x000000ffff7bb224 */ /* 0x000fe200078e0a7b */
[----:B------:R-:W-:Y:S01]  /*62e0*/  ISETP.GE.AND P3, PT, R14, RZ, PT ;  /* 0x000000ff0e00720c */ /* 0x000fe20003f66270 */
[----:B------:R-:W-:Y:S01]  /*62f0*/  @!P2 IMAD.MOV R122, RZ, RZ, -R122 ;  /* 0x000000ffff7aa224 */ /* 0x000fe200078e0a7a */
[----:B------:R-:W5:Y:S01]  /*6300*/  LDL R14, [R1+0x634] ;  /* 0x00063400010e7983 */ /* 0x000f620000100800 */
[----:B------:R-:W-:Y:S02]  /*6310*/  @!P1 IMAD.MOV R120, RZ, RZ, -R120 ;  /* 0x000000ffff789224 */ /* 0x000fe400078e0a78 */
[----:B------:R-:W-:-:S03]  /*6320*/  @!P5 IMAD.MOV R119, RZ, RZ, -R119 ;  /* 0x000000ffff77d224 */ /* 0x000fc600078e0a77 */
[----:B------:R-:W-:-:S05]  /*6330*/  @!P4 IMAD.MOV R118, RZ, RZ, -R118 ;  /* 0x000000ffff76c224 */ /* 0x000fca00078e0a76 */
        /* <DEDUP_REMOVED lines=20> */
[----:B------:R-:W-:Y:S01]  /*6480*/  ISETP.GE.AND P4, PT, R12, RZ, PT ;  /* 0x000000ff0c00720c */ /* 0x000fe20003f86270 */
[----:B------:R-:W-:Y:S01]  /*6490*/  @!P3 IMAD.MOV R110, RZ, RZ, -R110 ;  /* 0x000000ffff6eb224 */ /* 0x000fe200078e0a6e */
[----:B------:R-:W-:Y:S01]  /*64a0*/  ISETP.GE.AND P3, PT, R13, RZ, PT ;  /* 0x000000ff0d00720c */ /* 0x000fe20003f66270 */
[----:B------:R-:W-:Y:S01]  /*64b0*/  @!P2 IMAD.MOV R108, RZ, RZ, -R108 ;  /* 0x000000ffff6ca224 */ /* 0x000fe200078e0a6c */
[----:B------:R-:W-:Y:S02]  /*64c0*/  ISETP.GE.AND P2, PT, R14, RZ, PT ;  /* 0x000000ff0e00720c */ /* 0x000fe40003f46270 */
[----:B------:R-:W-:-:S05]  /*64d0*/  @!P1 IMAD.MOV R107, RZ, RZ, -R107 ;  /* 0x000000ffff6b9224 */ /* 0x000fca00078e0a6b */
[----:B------:R-:W-:Y:S02]  /*64e0*/  @!P5 IMAD.MOV R106, RZ, RZ, -R106 ;  /* 0x000000ffff6ad224 */ /* 0x000fe400078e0a6a */
[----:B------:R-:W-:Y:S02]  /*64f0*/  @!P4 IMAD.MOV R103, RZ, RZ, -R103 ;  /* 0x000000ffff67c224 */ /* 0x000fe400078e0a67 */
[----:B------:R-:W-:Y:S02]  /*6500*/  @!P3 IMAD.MOV R102, RZ, RZ, -R102 ;  /* 0x000000ffff66b224 */ /* 0x000fe400078e0a66 */
[----:B------:R-:W-:Y:S01]  /*6510*/  @!P2 IMAD.MOV R99, RZ, RZ, -R99 ;  /* 0x000000ffff63a224 */ /* 0x000fe200078e0a63 */
[----:B--2---:R-:W-:Y:S02]  /*6520*/  ISETP.GE.AND P1, PT, R15, RZ, PT ;  /* 0x000000ff0f00720c */ /* 0x004fe40003f26270 */
[----:B------:R-:W-:-:S11]  /*6530*/  ISETP.GE.AND P5, PT, R16, RZ, PT ;  /* 0x000000ff1000720c */ /* 0x000fd60003fa6270 */
[----:B------:R-:W-:Y:S02]  /*6540*/  @!P1 IMAD.MOV R98, RZ, RZ, -R98 ;  /* 0x000000ffff629224 */ /* 0x000fe400078e0a62 */
[----:B------:R-:W-:Y:S01]  /*6550*/  @!P5 IMAD.MOV R95, RZ, RZ, -R95 ;  /* 0x000000ffff5fd224 */ /* 0x000fe200078e0a5f */
[----:B---3--:R-:W-:Y:S02]  /*6560*/  ISETP.GE.AND P4, PT, R17, RZ, PT ;  /* 0x000000ff1100720c */ /* 0x008fe40003f86270 */
[----:B----4-:R-:W-:Y:S02]  /*6570*/  ISETP.GE.AND P3, PT, R18, RZ, PT ;  /* 0x000000ff1200720c */ /* 0x010fe40003f66270 */
[----:B-----5:R-:W-:Y:S02]  /*6580*/  ISETP.GE.AND P2, PT, R19, RZ, PT ;  /* 0x000000ff1300720c */ /* 0x020fe40003f46270 */
[----:B------:R-:W-:Y:S02]  /*6590*/  ISETP.GE.AND P1, PT, R20, RZ, PT ;  /* 0x000000ff1400720c */ /* 0x000fe40003f26270 */
[----:B------:R-:W-:-:S05]  /*65a0*/  ISETP.GE.AND P5, PT, R21, RZ, PT ;  /* 0x000000ff1500720c */ /* 0x000fca0003fa6270 */
[----:B------:R-:W-:Y:S01]  /*65b0*/  @!P4 IMAD.MOV R94, RZ, RZ, -R94 ;  /* 0x000000ffff5ec224 */ /* 0x000fe200078e0a5e */
[----:B------:R-:W-:Y:S01]  /*65c0*/  ISETP.GE.AND P4, PT, R3, RZ, PT ;  /* 0x000000ff0300720c */ /* 0x000fe20003f86270 */
[----:B------:R-:W-:Y:S01]  /*65d0*/  @!P3 IMAD.MOV R91, RZ, RZ, -R91 ;  /* 0x000000ffff5bb224 */ /* 0x000fe200078e0a5b */
[----:B------:R-:W-:Y:S01]  /*65e0*/  ISETP.GE.AND P3, PT, R252, RZ, PT ;  /* 0x000000fffc00720c */ /* 0x000fe20003f66270 */
[----:B------:R-:W-:Y:S01]  /*65f0*/  @!P2 IMAD.MOV R90, RZ, RZ, -R90 ;  /* 0x000000ffff5aa224 */ /* 0x000fe200078e0a5a */
[----:B------:R-:W-:Y:S01]  /*6600*/  ISETP.GE.AND P2, PT, R251, RZ, PT ;  /* 0x000000fffb00720c */ /* 0x000fe20003f46270 */
[----:B------:R-:W2:Y:S01]  /*6610*/  LDL.LU R3, [R1+0x768] ;  /* 0x0007680001037983 */ /* 0x000ea20000300800 */
[----:B------:R-:W-:Y:S01]  /*6620*/  @!P1 IMAD.MOV R87, RZ, RZ, -R87 ;  /* 0x000000ffff579224 */ /* 0x000fe200078e0a57 */
[----:B------:R-:W-:Y:S01]  /*6630*/  ISETP.GE.AND P1, PT, R248, RZ, PT ;  /* 0x000000fff800720c */ /* 0x000fe20003f26270 */
[----:B------:R-:W-:Y:S01]  /*6640*/  @!P5 IMAD.MOV R86, RZ, RZ, -R86 ;  /* 0x000000ffff56d224 */ /* 0x000fe200078e0a56 */
[----:B------:R-:W-:-:S04]  /*6650*/  ISETP.GE.AND P5, PT, R247, RZ, PT ;  /* 0x000000fff700720c */ /* 0x000fc80003fa6270 */
[----:B------:R-:W-:Y:S01]  /*6660*/  @!P4 IMAD.MOV R83, RZ, RZ, -R83 ;  /* 0x000000ffff53c224 */ /* 0x000fe200078e0a53 */
[----:B------:R-:W-:Y:S01]  /*6670*/  ISETP.GE.AND P4, PT, R246, RZ, PT ;  /* 0x000000fff600720c */ /* 0x000fe20003f86270 */
[----:B------:R-:W-:Y:S01]  /*6680*/  @!P3 IMAD.MOV R82, RZ, RZ, -R82 ;  /* 0x000000ffff52b224 */ /* 0x000fe200078e0a52 */
[----:B------:R-:W-:Y:S01]  /*6690*/  ISETP.GE.AND P3, PT, R244, RZ, PT ;  /* 0x000000fff400720c */ /* 0x000fe20003f66270 */
[----:B------:R-:W-:Y:S01]  /*66a0*/  @!P2 IMAD.MOV R79, RZ, RZ, -R79 ;  /* 0x000000ffff4fa224 */ /* 0x000fe200078e0a4f */
[----:B------:R-:W-:Y:S02]  /*66b0*/  ISETP.GE.AND P2, PT, R242, RZ, PT ;  /* 0x000000fff200720c */ /* 0x000fe40003f46270 */
        /* <DEDUP_REMOVED lines=133> */
[----:B------:R-:W-:Y:S01]  /*6f10*/  ISETP.GE.AND P5, PT, R37, RZ, PT ;  /* 0x000000ff2500720c */ /* 0x000fe20003fa6270 */
[----:B------:R-:W-:-:S02]  /*6f20*/  IMAD R30, R30, 0x2, R172 ;  /* 0x000000021e1e7824 */ /* 0x000fc400078e02ac */
[----:B------:R-:W-:Y:S02]  /*6f30*/  IMAD.U32 R28, RZ, RZ, UR16 ;  /* 0x00000010ff1c7e24 */ /* 0x000fe4000f8e00ff */
[----:B------:R-:W-:Y:S02]  /*6f40*/  IMAD R29, R29, 0x2, R30 ;  /* 0x000000021d1d7824 */ /* 0x000fe400078e021e */
[----:B------:R-:W-:Y:S01]  /*6f50*/  @!P4 IMAD.MOV R229, RZ, RZ, -R229 ;  /* 0x000000ffffe5c224 */ /* 0x000fe200078e0ae5 */
[----:B------:R-:W-:Y:S01]  /*6f60*/  ISETP.GE.AND P4, PT, R36, RZ, PT ;  /* 0x000000ff2400720c */ /* 0x000fe20003f86270 */
        /* <DEDUP_REMOVED lines=8> */
[----:B------:R-:W-:Y:S01]  /*6ff0*/  IMAD.U32 R27, RZ, RZ, UR16 ;  /* 0x00000010ff1b7e24 */ /* 0x000fe2000f8e00ff */
[----:B------:R-:W-:Y:S01]  /*7000*/  ISETP.GE.AND P6, PT, R31, RZ, PT ;  /* 0x000000ff1f00720c */ /* 0x000fe20003fc6270 */
[----:B------:R-:W-:-:S02]  /*7010*/  IMAD R28, R28, 0x2, R29 ;  /* 0x000000021c1c7824 */ /* 0x000fc400078e021d */
[----:B------:R-:W-:Y:S02]  /*7020*/  IMAD.U32 R26, RZ, RZ, UR16 ;  /* 0x00000010ff1a7e24 */ /* 0x000fe4000f8e00ff */
[----:B------:R-:W-:Y:S02]  /*7030*/  IMAD R27, R27, 0x2, R28 ;  /* 0x000000021b1b7824 */ /* 0x000fe400078e021c */
[----:B------:R-:W-:Y:S02]  /*7040*/  IMAD.U32 R25, RZ, RZ, UR16 ;  /* 0x00000010ff197e24 */ /* 0x000fe4000f8e00ff */
[----:B------:R-:W-:Y:S02]  /*7050*/  IMAD R26, R26, 0x2, R27 ;  /* 0x000000021a1a7824 */ /* 0x000fe400078e021b */
[----:B------:R-:W-:Y:S02]  /*7060*/  IMAD.U32 R24, RZ, RZ, UR16 ;  /* 0x00000010ff187e24 */ /* 0x000fe4000f8e00ff */
[----:B------:R-:W-:-:S02]  /*7070*/  IMAD R25, R25, 0x2, R26 ;  /* 0x0000000219197824 */ /* 0x000fc400078e021a */
[----:B------:R-:W-:Y:S02]  /*7080*/  @!P4 IMAD.MOV R239, RZ, RZ, -R239 ;  /* 0x000000ffffefc224 */ /* 0x000fe400078e0aef */
[----:B------:R-:W-:Y:S02]  /*7090*/  @!P3 IMAD.MOV R241, RZ, RZ, -R241 ;  /* 0x000000fffff1b224 */ /* 0x000fe400078e0af1 */
[----:B------:R-:W-:Y:S02]  /*70a0*/  @!P2 IMAD.MOV R243, RZ, RZ, -R243 ;  /* 0x000000fffff3a224 */ /* 0x000fe400078e0af3 */
[----:B------:R-:W-:Y:S02]  /*70b0*/  @!P1 IMAD.MOV R245, RZ, RZ, -R245 ;  /* 0x000000fffff59224 */ /* 0x000fe400078e0af5 */
[----:B------:R-:W-:Y:S02]  /*70c0*/  @!P5 IMAD.MOV R249, RZ, RZ, -R249 ;  /* 0x000000fffff9d224 */ /* 0x000fe400078e0af9 */
[----:B------:R-:W-:-:S02]  /*70d0*/  @!P6 IMAD.MOV R4, RZ, RZ, -R4 ;  /* 0x000000ffff04e224 */ /* 0x000fc400078e0a04 */
[----:B------:R-:W-:Y:S01]  /*70e0*/  IMAD R5, R5, UR4, RZ ;  /* 0x0000000405057c24 */ /* 0x000fe2000f8e02ff */
[C---:B------:R-:W-:Y:S01]  /*70f0*/  SEL R152, R250.reuse, R152, !P0 ;  /* 0x00000098fa987207 */ /* 0x040fe20004000000 */
[----:B------:R-:W-:Y:S01]  /*7100*/  IMAD.U32 R23, RZ, RZ, UR16 ;  /* 0x00000010ff177e24 */ /* 0x000fe2000f8e00ff */
[----:B------:R-:W-:Y:S01]  /*7110*/  SEL R7, R250, R7, !P0 ;  /* 0x00000007fa077207 */ /* 0x000fe20004000000 */
[----:B------:R-:W-:Y:S01]  /*7120*/  IMAD R24, R24, 0x2, R25 ;  /* 0x0000000218187824 */ /* 0x000fe200078e0219 */
[----:B------:R-:W-:Y:S01]  /*7130*/  SEL R151, R250, R151, !P0 ;  /* 0x00000097fa977207 */ /* 0x000fe20004000000 */
[----:B------:R-:W-:Y:S01]  /*7140*/  IMAD R6, R166, UR17, RZ ;  /* 0x00000011a6067c24 */ /* 0x000fe2000f8e02ff */
[C---:B------:R-:W-:Y:S02]  /*7150*/  SEL R150, R250.reuse, R150, !P0 ;  /* 0x00000096fa967207 */ /* 0x040fe40004000000 */
[C---:B------:R-:W-:Y:S02]  /*7160*/  SEL R148, R250.reuse, R148, !P0 ;  /* 0x00000094fa947207 */ /* 0x040fe40004000000 */
[----:B------:R-:W-:-:S02]  /*7170*/  SEL R147, R250, R147, !P0 ;  /* 0x00000093fa937207 */ /* 0x000fc40004000000 */
[C---:B------:R-:W-:Y:S02]  /*7180*/  SEL R146, R250.reuse, R146, !P0 ;  /* 0x00000092fa927207 */ /* 0x040fe40004000000 */
[C---:B------:R-:W-:Y:S02]  /*7190*/  SEL R144, R250.reuse, R144, !P0 ;  /* 0x00000090fa907207 */ /* 0x040fe40004000000 */
[C---:B------:R-:W-:Y:S02]  /*71a0*/  SEL R143, R250.reuse, R143, !P0 ;  /* 0x0000008ffa8f7207 */ /* 0x040fe40004000000 */
        /* <DEDUP_REMOVED lines=117> */
[----:B------:R-:W-:Y:S01]  /*7900*/  SEL R249, R250, R249, !P0 ;  /* 0x000000f9faf97207 */ /* 0x000fe20004000000 */
[----:B------:R-:W-:Y:S01]  /*7910*/  VIADD R162, R164, 0x3f ;  /* 0x0000003fa4a27836 */ /* 0x000fe20000000000 */
[----:B------:R-:W-:Y:S01]  /*7920*/  SEL R250, R250, R4, !P0 ;  /* 0x00000004fafa7207 */ /* 0x000fe20004000000 */
[----:B------:R-:W-:Y:S01]  /*7930*/  IMAD.U32 R22, RZ, RZ, UR16 ;  /* 0x00000010ff167e24 */ /* 0x000fe2000f8e00ff */
[----:B------:R-:W-:Y:S01]  /*7940*/  LEA R8, P0, R5, UR12, 0x2 ;  /* 0x0000000c05087c11 */ /* 0x000fe2000f8010ff */
[----:B------:R-:W-:Y:S01]  /*7950*/  IMAD R23, R23, 0x2, R24 ;  /* 0x0000000217177824 */ /* 0x000fe200078e0218 */
[----:B-1----:R-:W-:Y:S01]  /*7960*/  R2UR UR32, R9 ;  /* 0x00000000092072ca */ /* 0x002fe200000e0000 */
[----:B------:R-:W-:Y:S01]  /*7970*/  IMAD.U32 R21, RZ, RZ, UR16 ;  /* 0x00000010ff157e24 */ /* 0x000fe2000f8e00ff */
[----:B------:R-:W-:Y:S01]  /*7980*/  LEA R248, P1, R6, UR14, 0x2 ;  /* 0x0000000e06f87c11 */ /* 0x000fe2000f8210ff */
[----:B------:R-:W-:Y:S01]  /*7990*/  IMAD R22, R22, 0x2, R23 ;  /* 0x0000000216167824 */ /* 0x000fe200078e0217 */
[----:B------:R-:W-:-:S02]  /*79a0*/  LEA.HI.X.SX32 R9, R5, UR13, 0x2, P0 ;  /* 0x0000000d05097c11 */ /* 0x000fc400080f16ff */
[----:B------:R-:W-:Y:S01]  /*79b0*/  ISETP.GT.AND P0, PT, R162, 0x3f, PT ;  /* 0x0000003fa200780c */ /* 0x000fe20003f04270 */
[----:B------:R-:W-:Y:S01]  /*79c0*/  IMAD.U32 R20, RZ, RZ, UR16 ;  /* 0x00000010ff147e24 */ /* 0x000fe2000f8e00ff */
[----:B------:R-:W-:Y:S01]  /*79d0*/  LEA.HI.X.SX32 R4, R6, UR15, 0x2, P1 ;  /* 0x0000000f06047c11 */ /* 0x000fe200088f16ff */
[----:B------:R-:W-:Y:S01]  /*79e0*/  IMAD R21, R21, 0x2, R22 ;  /* 0x0000000215157824 */ /* 0x000fe200078e0216 */
[CC--:B------:R-:W-:Y:S02]  /*79f0*/  ISETP.GE.AND P1, PT, R2.reuse, R164.reuse, PT ;  /* 0x000000a40200720c */ /* 0x0c0fe40003f26270 */
[----:B------:R-:W-:Y:S02]  /*7a00*/  SEL R155, RZ, 0x4, !P0 ;  /* 0x00000004ff9b7807 */ /* 0x000fe40004000000 */
[----:B------:R-:W-:Y:S01]  /*7a10*/  LOP3.LUT R163, R2, 0x2, RZ, 0xfc, !PT ;  /* 0x0000000202a37812 */ /* 0x000fe200078efcff */
[----:B------:R-:W-:Y:S01]  /*7a20*/  IMAD.U32 R19, RZ, RZ, UR16 ;  /* 0x00000010ff137e24 */ /* 0x000fe2000f8e00ff */
[----:B------:R-:W-:Y:S01]  /*7a30*/  SEL R10, R155, RZ, !P1 ;  /* 0x000000ff9b0a7207 */ /* 0x000fe20004800000 */
[----:B------:R-:W-:Y:S01]  /*7a40*/  IMAD R20, R20, 0x2, R21 ;  /* 0x0000000214147824 */ /* 0x000fe200078e0215 */
[----:B------:R-:W-:-:S02]  /*7a50*/  ISETP.GE.AND P0, PT, R163, R164, PT ;  /* 0x000000a4a300720c */ /* 0x000fc40003f06270 */
[----:B------:R-:W-:Y:S01]  /*7a60*/  LOP3.LUT R160, R2, 0x20, RZ, 0xfc, !PT ;  /* 0x0000002002a07812 */ /* 0x000fe200078efcff */
[----:B------:R-:W-:Y:S01]  /*7a70*/  IMAD.U32 R18, RZ, RZ, UR16 ;  /* 0x00000010ff127e24 */ /* 0x000fe2000f8e00ff */
[----:B------:R-:W-:Y:S01]  /*7a80*/  ISETP.NE.U32.AND P2, PT, R10, RZ, PT ;  /* 0x000000ff0a00720c */ /* 0x000fe20003f45070 */
[----:B------:R-:W-:Y:S01]  /*7a90*/  IMAD R19, R19, 0x2, R20 ;  /* 0x0000000213137824 */ /* 0x000fe200078e0214 */
[----:B------:R-:W-:Y:S02]  /*7aa0*/  SEL R10, R155, RZ, !P0 ;  /* 0x000000ff9b0a7207 */ /* 0x000fe40004000000 */
[----:B------:R-:W-:Y:S01]  /*7ab0*/  ISETP.GE.AND P0, PT, R160, R164, PT ;  /* 0x000000a4a000720c */ /* 0x000fe20003f06270 */
[----:B------:R-:W-:Y:S01]  /*7ac0*/  IMAD.U32 R17, RZ, RZ, UR16 ;  /* 0x00000010ff117e24 */ /* 0x000fe2000f8e00ff */
[----:B------:R-:W-:Y:S01]  /*7ad0*/  LOP3.LUT R11, R2, 0x22, RZ, 0xfc, !PT ;  /* 0x00000022020b7812 */ /* 0x000fe200078efcff */
[----:B------:R-:W-:Y:S01]  /*7ae0*/  IMAD R18, R18, 0x2, R19 ;  /* 0x0000000212127824 */ /* 0x000fe200078e0213 */
[----:B------:R-:W-:-:S02]  /*7af0*/  ISETP.NE.U32.AND P4, PT, R10, RZ, PT ;  /* 0x000000ff0a00720c */ /* 0x000fc40003f85070 */
[----:B------:R-:W-:Y:S01]  /*7b00*/  SEL R10, R155, RZ, !P0 ;  /* 0x000000ff9b0a7207 */ /* 0x000fe20004000000 */
[----:B------:R-:W-:Y:S01]  /*7b10*/  IMAD.U32 R16, RZ, RZ, UR16 ;  /* 0x00000010ff107e24 */ /* 0x000fe2000f8e00ff */
[----:B------:R-:W-:Y:S01]  /*7b20*/  ISETP.GE.AND P0, PT, R11, R164, PT ;  /* 0x000000a40b00720c */ /* 0x000fe20003f06270 */
[----:B------:R-:W-:Y:S01]  /*7b30*/  IMAD R17, R17, 0x2, R18 ;  /* 0x0000000211117824 */ /* 0x000fe200078e0212 */
[----:B------:R-:W-:Y:S01]  /*7b40*/  ISETP.NE.U32.AND P3, PT, R10, RZ, PT ;  /* 0x000000ff0a00720c */ /* 0x000fe20003f65070 */
[----:B------:R-:W-:Y:S01]  /*7b50*/  IMAD.U32 R15, RZ, RZ, UR16 ;  /* 0x00000010ff0f7e24 */ /* 0x000fe2000f8e00ff */
[----:B------:R-:W-:Y:S01]  /*7b60*/  SEL R10, R155, RZ, !P0 ;  /* 0x000000ff9b0a7207 */ /* 0x000fe20004000000 */
[----:B------:R-:W-:Y:S01]  /*7b70*/  IMAD R16, R16, 0x2, R17 ;  /* 0x0000000210107824 */ /* 0x000fe200078e0211 */
[C---:B------:R-:W-:Y:S01]  /*7b80*/  LEA R56, P0, R30.reuse, R8, 0x2 ;  /* 0x000000081e387211 */ /* 0x040fe200078010ff */
[----:B------:R-:W-:Y:S02]  /*7b90*/  IMAD.U32 R14, RZ, RZ, UR16 ;  /* 0x00000010ff0e7e24 */ /* 0x000fe4000f8e00ff */
[----:B------:R-:W-:Y:S01]  /*7ba0*/  IMAD R15, R15, 0x2, R16 ;  /* 0x000000020f0f7824 */ /* 0x000fe200078e0210 */
[----:B------:R-:W-:-:S02]  /*7bb0*/  LEA.HI.X.SX32 R57, R30, R9, 0x2, P0 ;  /* 0x000000091e397211 */ /* 0x000fc400000f16ff */
[-C--:B------:R-:W-:Y:S01]  /*7bc0*/  LEA R50, P0, R26, R8.reuse, 0x2 ;  /* 0x000000081a327211 */ /* 0x080fe200078010ff */
[----:B------:R-:W-:Y:S02]  /*7bd0*/  IMAD.U32 R13, RZ, RZ, UR16 ;  /* 0x00000010ff0d7e24 */ /* 0x000fe4000f8e00ff */
[----:B------:R-:W-:Y:S01]  /*7be0*/  IMAD R14, R14, 0x2, R15 ;  /* 0x000000020e0e7824 */ /* 0x000fe200078e020f */
[-C--:B------:R-:W-:Y:S02]  /*7bf0*/  LEA.HI.X.SX32 R51, R26, R9.reuse, 0x2, P0 ;  /* 0x000000091a337211 */ /* 0x080fe400000f16ff */
[CC--:B------:R-:W-:Y:S01]  /*7c00*/  LEA R42, P0, R22.reuse, R8.reuse, 0x2 ;  /* 0x00000008162a7211 */ /* 0x0c0fe200078010ff */
[----:B------:R-:W-:Y:S02]  /*7c10*/  IMAD.U32 R12, RZ, RZ, UR16 ;  /* 0x00000010ff0c7e24 */ /* 0x000fe4000f8e00ff */
[----:B------:R-:W-:Y:S01]  /*7c20*/  IMAD R13, R13, 0x2, R14 ;  /* 0x000000020d0d7824 */ /* 0x000fe200078e020e */
[----:B------:R-:W-:Y:S01]  /*7c30*/  LEA.HI.X.SX32 R43, R22, R9, 0x2, P0 ;  /* 0x00000009162b7211 */ /* 0x000fe200000f16ff */
[----:B------:R-:W-:Y:S01]  /*7c40*/  IMAD.U32 R11, RZ, RZ, UR16 ;  /* 0x00000010ff0b7e24 */ /* 0x000fe2000f8e00ff */
[-C--:B------:R-:W-:Y:S01]  /*7c50*/  LEA R52, P1, R28, R8.reuse, 0x2 ;  /* 0x000000081c347211 */ /* 0x080fe200078210ff */
[----:B------:R-:W-:Y:S01]  /*7c60*/  IMAD R12, R12, 0x2, R13 ;  /* 0x000000020c0c7824 */ /* 0x000fe200078e020d */
[----:B------:R-:W-:-:S02]  /*7c70*/  LEA R34, P0, R18, R8, 0x2 ;  /* 0x0000000812227211 */ /* 0x000fc400078010ff */
[-C--:B------:R-:W-:Y:S01]  /*7c80*/  LEA R54, P6, R29, R8.reuse, 0x2 ;  /* 0x000000081d367211 */ /* 0x080fe200078c10ff */
[----:B------:R-:W-:Y:S01]  /*7c90*/  IMAD R11, R11, 0x2, R12 ;  /* 0x000000020b0b7824 */ /* 0x000fe200078e020c */
[-C--:B------:R-:W-:Y:S02]  /*7ca0*/  LEA.HI.X.SX32 R53, R28, R9.reuse, 0x2, P1 ;  /* 0x000000091c357211 */ /* 0x080fe400008f16ff */
[----:B------:R-:W-:Y:S02]  /*7cb0*/  LEA.HI.X.SX32 R35, R18, R9, 0x2, P0 ;  /* 0x0000000912237211 */ /* 0x000fe400000f16ff */
[-C--:B------:R-:W-:Y:S02]  /*7cc0*/  LEA R158, P5, R27, R8.reuse, 0x2 ;  /* 0x000000081b9e7211 */ /* 0x080fe400078a10ff */
[-C--:B------:R-:W-:Y:S02]  /*7cd0*/  LEA R46, P1, R24, R8.reuse, 0x2 ;  /* 0x00000008182e7211 */ /* 0x080fe400078210ff */
[----:B------:R-:W-:-:S02]  /*7ce0*/  LEA R28, P0, R15, R8, 0x2 ;  /* 0x000000080f1c7211 */ /* 0x000fc400078010ff */
[-C--:B------:R-:W-:Y:S02]  /*7cf0*/  LEA.HI.X.SX32 R55, R29, R9.reuse, 0x2, P6 ;  /* 0x000000091d377211 */ /* 0x080fe400030f16ff */
[-C--:B------:R-:W-:Y:S02]  /*7d00*/  LEA.HI.X.SX32 R159, R27, R9.reuse, 0x2, P5 ;  /* 0x000000091b9f7211 */ /* 0x080fe400028f16ff */
[-C--:B------:R-:W-:Y:S02]  /*7d10*/  LEA.HI.X.SX32 R47, R24, R9.reuse, 0x2, P1 ;  /* 0x00000009182f7211 */ /* 0x080fe400008f16ff */
[----:B------:R-:W-:Y:S02]  /*7d20*/  LEA.HI.X.SX32 R29, R15, R9, 0x2, P0 ;  /* 0x000000090f1d7211 */ /* 0x000fe400000f16ff */
[-C--:B------:R-:W-:Y:S02]  /*7d30*/  LEA R44, P5, R23, R8.reuse, 0x2 ;  /* 0x00000008172c7211 */ /* 0x080fe400078a10ff */
[----:B------:R-:W-:-:S02]  /*7d40*/  LEA R38, P1, R20, R8, 0x2 ;  /* 0x0000000814267211 */ /* 0x000fc400078210ff */
[-C--:B------:R-:W-:Y:S02]  /*7d50*/  LEA R186, P0, R11, R8.reuse, 0x2 ;  /* 0x000000080bba7211 */ /* 0x080fe400078010ff */
[-C--:B------:R-:W-:Y:S02]  /*7d60*/  LEA R48, P6, R25, R8.reuse, 0x2 ;  /* 0x0000000819307211 */ /* 0x080fe400078c10ff */
[-C--:B------:R-:W-:Y:S02]  /*7d70*/  LEA.HI.X.SX32 R45, R23, R9.reuse, 0x2, P5 ;  /* 0x00000009172d7211 */ /* 0x080fe400028f16ff */
[-C--:B------:R-:W-:Y:S02]  /*7d80*/  LEA.HI.X.SX32 R39, R20, R9.reuse, 0x2, P1 ;  /* 0x0000000914277211 */ /* 0x080fe400008f16ff */
[----:B------:R-:W-:Y:S02]  /*7d90*/  LEA.HI.X.SX32 R187, R11, R9, 0x2, P0 ;  /* 0x000000090bbb7211 */ /* 0x000fe400000f16ff */
[----:B------:R-:W-:-:S02]  /*7da0*/  LEA R36, P5, R19, R8, 0x2 ;  /* 0x0000000813247211 */ /* 0x000fc400078a10ff */
[-C--:B------:R-:W-:Y:S02]  /*7db0*/  LEA R32, P1, R17, R8.reuse, 0x2 ;  /* 0x0000000811207211 */ /* 0x080fe400078210ff */
[-C--:B------:R-:W-:Y:S02]  /*7dc0*/  LEA R174, P0, R194, R8.reuse, 0x2 ;  /* 0x00000008c2ae7211 */ /* 0x080fe400078010ff */
[-C--:B------:R-:W-:Y:S02]  /*7dd0*/  LEA.HI.X.SX32 R49, R25, R9.reuse, 0x2, P6 ;  /* 0x0000000919317211 */ /* 0x080fe400030f16ff */
[----:B------:R-:W-:Y:S02]  /*7de0*/  LEA R40, P6, R21, R8, 0x2 ;  /* 0x0000000815287211 */ /* 0x000fe400078c10ff */
[-C--:B------:R-:W-:Y:S02]  /*7df0*/  LEA.HI.X.SX32 R37, R19, R9.reuse, 0x2, P5 ;  /* 0x0000000913257211 */ /* 0x080fe400028f16ff */
[----:B------:R-:W-:-:S02]  /*7e00*/  LEA.HI.X.SX32 R33, R17, R9, 0x2, P1 ;  /* 0x0000000911217211 */ /* 0x000fc400008f16ff */
[-C--:B------:R-:W-:Y:S02]  /*7e10*/  LEA.HI.X.SX32 R175, R194, R9.reuse, 0x2, P0 ;  /* 0x00000009c2af7211 */ /* 0x080fe400000f16ff */
[-C--:B------:R-:W-:Y:S02]  /*7e20*/  LEA R30, P5, R16, R8.reuse, 0x2 ;  /* 0x00000008101e7211 */ /* 0x080fe400078a10ff */
[-C--:B------:R-:W-:Y:S02]  /*7e30*/  LEA R24, P1, R13, R8.reuse, 0x2 ;  /* 0x000000080d187211 */ /* 0x080fe400078210ff */
[-C--:B------:R-:W-:Y:S02]  /*7e40*/  LEA R22, P0, R188, R8.reuse, 0x2 ;  /* 0x00000008bc167211 */ /* 0x080fe400078010ff */
[----:B------:R-:W-:Y:S02]  /*7e50*/  LEA.HI.X.SX32 R41, R21, R9, 0x2, P6 ;  /* 0x0000000915297211 */ /* 0x000fe400030f16ff */
[----:B------:R-:W-:-:S02]  /*7e60*/  LEA R26, P6, R14, R8, 0x2 ;  /* 0x000000080e1a7211 */ /* 0x000fc400078c10ff */
[-C--:B------:R-:W-:Y:S02]  /*7e70*/  LEA.HI.X.SX32 R31, R16, R9.reuse, 0x2, P5 ;  /* 0x00000009101f7211 */ /* 0x080fe400028f16ff */
[-C--:B------:R-:W-:Y:S02]  /*7e80*/  LEA.HI.X.SX32 R25, R13, R9.reuse, 0x2, P1 ;  /* 0x000000090d197211 */ /* 0x080fe400008f16ff */
[----:B------:R-:W-:Y:S02]  /*7e90*/  LEA.HI.X.SX32 R23, R188, R9, 0x2, P0 ;  /* 0x00000009bc177211 */ /* 0x000fe400000f16ff */
[-C--:B------:R-:W-:Y:S02]  /*7ea0*/  LEA R190, P5, R12, R8.reuse, 0x2 ;  /* 0x000000080cbe7211 */ /* 0x080fe400078a10ff */
[-C--:B------:R-:W-:Y:S02]  /*7eb0*/  LEA R178, P1, R170, R8.reuse, 0x2 ;  /* 0x00000008aab27211 */ /* 0x080fe400078210ff */
[----:B------:R-:W-:-:S02]  /*7ec0*/  LEA R18, P0, R180, R8, 0x2 ;  /* 0x00000008b4127211 */ /* 0x000fc400078010ff */
[-C--:B------:R-:W-:Y:S02]  /*7ed0*/  LEA.HI.X.SX32 R27, R14, R9.reuse, 0x2, P6 ;  /* 0x000000090e1b7211 */ /* 0x080fe400030f16ff */
[-C--:B------:R-:W-:Y:S02]  /*7ee0*/  LEA R182, P6, R171, R8.reuse, 0x2 ;  /* 0x00000008abb67211 */ /* 0x080fe400078c10ff */
[-C--:B------:R-:W-:Y:S02]  /*7ef0*/  LEA.HI.X.SX32 R191, R12, R9.reuse, 0x2, P5 ;  /* 0x000000090cbf7211 */ /* 0x080fe400028f16ff */
[-C--:B------:R-:W-:Y:S02]  /*7f00*/  LEA.HI.X.SX32 R179, R170, R9.reuse, 0x2, P1 ;  /* 0x00000009aab37211 */ /* 0x080fe400008f16ff */
[----:B------:R-:W-:Y:S02]  /*7f10*/  LEA.HI.X.SX32 R19, R180, R9, 0x2, P0 ;  /* 0x00000009b4137211 */ /* 0x000fe400000f16ff */
[----:B------:R-:W-:-:S02]  /*7f20*/  LEA R170, P1, R192, R8, 0x2 ;  /* 0x00000008c0aa7211 */ /* 0x000fc400078210ff */
[----:B------:R-:W-:Y:S02]  /*7f30*/  LEA R14, P0, R168, R8, 0x2 ;  /* 0x00000008a80e7211 */ /* 0x000fe400078010ff */
[-C--:B------:R-:W-:Y:S01]  /*7f40*/  LEA.HI.X.SX32 R183, R171, R9.reuse, 0x2, P6 ;  /* 0x00000009abb77211 */ /* 0x080fe200030f16ff */
[----:B------:R1:W-:Y:S01]  /*7f50*/  STL.64 [R1+0x158], R158 ;  /* 0x0001589e01007387 */ /* 0x0003e20000100a00 */
[-C--:B------:R-:W-:Y:S02]  /*7f60*/  LEA.HI.X.SX32 R171, R192, R9.reuse, 0x2, P1 ;  /* 0x00000009c0ab7211 */ /* 0x080fe400008f16ff */
[----:B------:R-:W-:Y:S01]  /*7f70*/  LEA.HI.X.SX32 R15, R168, R9, 0x2, P0 ;  /* 0x00000009a80f7211 */ /* 0x000fe200000f16ff */
[----:B------:R1:W-:Y:S01]  /*7f80*/  STL.64 [R1+0x160], R190 ;  /* 0x000160be01007387 */ /* 0x0003e20000100a00 */
[----:B------:R-:W-:-:S03]  /*7f90*/  IMAD R168, R7, UR9, RZ ;  /* 0x0000000907a87c24 */ /* 0x000fc6000f8e02ff */
[----:B------:R1:W-:Y:S04]  /*7fa0*/  STL.64 [R1+0x168], R186 ;  /* 0x000168ba01007387 */ /* 0x0003e80000100a00 */
[----:B------:R1:W-:Y:S01]  /*7fb0*/  STL.64 [R1+0x18], R182 ;  /* 0x000018b601007387 */ /* 0x0003e20000100a00 */
[----:B------:R-:W-:-:S03]  /*7fc0*/  LEA R20, P1, R184, R8, 0x2 ;  /* 0x00000008b8147211 */ /* 0x000fc600078210ff */
[----:B------:R1:W-:Y:S04]  /*7fd0*/  STL.64 [R1+0x10], R178 ;  /* 0x000010b201007387 */ /* 0x0003e80000100a00 */
[----:B------:R1:W-:Y:S04]  /*7fe0*/  STL.64 [R1+0x8], R174 ;  /* 0x000008ae01007387 */ /* 0x0003e80000100a00 */
[----:B------:R1:W-:Y:S04]  /*7ff0*/  STL.64 [R1], R170 ;  /* 0x000000aa01007387 */ /* 0x0003e80000100a00 */
[----:B------:R1:W-:Y:S01]  /*8000*/  STL [R1+0x2f4], R168 ;  /* 0x0002f4a801007387 */ /* 0x0003e20000100800 */
[----:B------:R-:W-:-:S02]  /*8010*/  LEA.HI.X.SX32 R21, R184, R9, 0x2, P1 ;  /* 0x00000009b8157211 */ /* 0x000fc400008f16ff */
[----:B------:R-:W-:-:S04]  /*8020*/  LEA R16, P1, R176, R8, 0x2 ;  /* 0x00000008b0107211 */ /* 0x000fc800078210ff */
[-C--:B------:R-:W-:Y:S02]  /*8030*/  LEA.HI.X.SX32 R17, R176, R9.reuse, 0x2, P1 ;  /* 0x00000009b0117211 */ /* 0x080fe400008f16ff */
[-C--:B------:R-:W-:Y:S02]  /*8040*/  LEA R12, P1, R154, R8.reuse, 0x2 ;  /* 0x000000089a0c7211 */ /* 0x080fe400078210ff */
[----:B------:R-:W-:Y:S02]  /*8050*/  ISETP.NE.U32.AND P5, PT, R10, RZ, PT ;  /* 0x000000ff0a00720c */ /* 0x000fe40003fa5070 */
[-C--:B------:R-:W-:Y:S01]  /*8060*/  LEA.HI.X.SX32 R13, R154, R9.reuse, 0x2, P1 ;  /* 0x000000099a0d7211 */ /* 0x080fe200008f16ff */
[----:B------:R-:W-:Y:S01]  /*8070*/  UIADD3 UR40, UPT, UPT, UR33, 0x3c000, URZ ;  /* 0x0003c00021287890 */ /* 0x000fe2000fffe0ff */
[----:B------:R-:W-:Y:S01]  /*8080*/  LEA R10, P1, R156, R8, 0x2 ;  /* 0x000000089c0a7211 */ /* 0x000fe200078210ff */
[----:B------:R-:W-:Y:S01]  /*8090*/  USHF.L.U32 UR4, UR8, 0x15, URZ ;  /* 0x0000001508047899 */ /* 0x000fe200080006ff */
[----:B------:R-:W-:Y:S01]  /*80a0*/  LOP3.LUT P0, RZ, R167, 0x7f, RZ, 0xc0, !PT ;  /* 0x0000007fa7ff7812 */ /* 0x000fe2000780c0ff */
[----:B--2---:R-:W-:Y:S01]  /*80b0*/  IMAD R3, R166, 0x80, R3 ;  /* 0x00000080a6037824 */ /* 0x004fe200078e0203 */
[----:B------:R-:W-:-:S02]  /*80c0*/  LEA.HI.X.SX32 R11, R156, R9, 0x2, P1 ;  /* 0x000000099c0b7211 */ /* 0x000fc400008f16ff */
[C---:B------:R-:W-:Y:S02]  /*80d0*/  LOP3.LUT R251, R2.reuse, 0x4, RZ, 0xfc, !PT ;  /* 0x0000000402fb7812 */ /* 0x040fe400078efcff */
[----:B------:R-:W-:Y:S01]  /*80e0*/  LOP3.LUT R154, R2, 0x6, RZ, 0xfc, !PT ;  /* 0x00000006029a7812 */ /* 0x000fe200078efcff */
[----:B------:R-:W-:Y:S01]  /*80f0*/  BAR.SYNC.DEFER_BLOCKING 0x0 ;  /* 0x0000000000007b1d */ /* 0x000fe20000010000 */
[----:B------:R-:W-:Y:S02]  /*8100*/  LEA R8, P6, R172, R8, 0x2 ;  /* 0x00000008ac087211 */ /* 0x000fe400078c10ff */
[C---:B------:R-:W-:Y:S02]  /*8110*/  LOP3.LUT R167, R2.reuse, 0x24, RZ, 0xfc, !PT ;  /* 0x0000002402a77812 */ /* 0x040fe400078efcff */
[----:B------:R-:W-:Y:S01]  /*8120*/  LOP3.LUT R156, R2, 0x26, RZ, 0xfc, !PT ;  /* 0x00000026029c7812 */ /* 0x000fe200078efcff */
[----:B------:R-:W-:Y:S01]  /*8130*/  UMOV UR7, 0x1 ;  /* 0x0000000100077882 */ /* 0x000fe20000000000 */
[----:B------:R-:W2:Y:S01]  /*8140*/  LDCU.64 UR42, c[0x0][0x358] ;  /* 0x00006b00ff2a77ac */ /* 0x000ea20008000a00 */
[----:B------:R-:W-:Y:S01]  /*8150*/  ULOP3.LUT UR4, UR4, 0x600000, URZ, 0xc0, !UPT ;  /* 0x0060000004047892 */ /* 0x000fe2000f8ec0ff */
[----:B------:R-:W-:Y:S01]  /*8160*/  UMOV UR31, UR40 ;  /* 0x00000028001f7c82 */ /* 0x000fe20008000000 */
[----:B-1----:R-:W-:Y:S10]  /*8170*/  BRA.U UP0, `(.L_x_5) ;  /* 0x0000000100187547 */ /* 0x002ff4000b800000 */
[----:B------:R-:W-:Y:S01]  /*8180*/  ELECT P1, URZ, PT ;  /* 0x0000000000ff782f */ /* 0x000fe20003820000 */
[----:B------:R-:W-:Y:S01]  /*8190*/  IMAD.MOV.U32 R7, RZ, RZ, 0x1 ;  /* 0x00000001ff077424 */ /* 0x000fe200078e00ff */
[----:B------:R-:W-:Y:S01]  /*81a0*/  UMOV UR6, 0x40 ;  /* 0x0000004000067882 */ /* 0x000fe20000000000 */
[----:B------:R-:W-:Y:S01]  /*81b0*/  UVIRTCOUNT.DEALLOC.SMPOOL 0x80 ;  /* 0x000000800000784c */ /* 0x000fe20000000000 */
[----:B------:R-:W-:-:S09]  /*81c0*/  ULEA UR6, UR5, UR6, 0x18 ;  /* 0x0000000605067291 */ /* 0x000fd2000f8ec0ff */
[----:B------:R1:W-:Y:S03]  /*81d0*/  @P1 STS.U8 [UR6], R7 ;  /* 0x00000007ff001988 */ /* 0x0003e60008000006 */
.L_x_5:
[----:B------:R-:W-:Y:S01]  /*81e0*/  UIADD3 UR30, UPT, UPT, UR32, UR4, URZ ;  /* 0x00000004201e7290 */ /* 0x000fe2000fffe0ff */
[----:B------:R-:W-:Y:S01]  /*81f0*/  LEA.HI.X.SX32 R9, R172, R9, 0x2, P6 ;  /* 0x00000009ac097211 */ /* 0x000fe200030f16ff */
[----:B------:R-:W-:Y:S01]  /*8200*/  VOTEU.ALL UP1, P0 ;  /* 0x0000000000ff7886 */ /* 0x000fe20000020000 */
[----:B------:R-:W-:Y:S01]  /*8210*/  LEA R194, P6, R168, R248, 0x2 ;  /* 0x000000f8a8c27211 */ /* 0x000fe200078c10ff */
[----:B------:R-:W-:Y:S01]  /*8220*/  VOTEU.ALL UP2, P0 ;  /* 0x0000000000ff7886 */ /* 0x000fe20000040000 */
[----:B------:R-:W-:Y:S01]  /*8230*/  ISETP.GE.AND P1, PT, R251, R164, PT ;  /* 0x000000a4fb00720c */ /* 0x000fe20003f26270 */
[----:B------:R3:W-:Y:S01]  /*8240*/  STL [R1+0x858], R0 ;  /* 0x0008580001007387 */ /* 0x0007e20000100800 */
[----:B------:R-:W-:-:S04]  /*8250*/  @!UP1 UIADD3 UR10, UPT, UPT, -UR7, 0x100000, URZ ;  /* 0x00100000070a9890 */ /* 0x000fc8000fffe1ff */
[----:B------:R-:W-:Y:S02]  /*8260*/  @!UP1 USHF.L.U32 UR11, UR10, 0xb, URZ ;  /* 0x0000000b0a0b9899 */ /* 0x000fe400080006ff */
[----:B------:R-:W-:Y:S01]  /*8270*/  @!UP1 USHF.L.U32 UR10, UR10, 0x1, URZ ;  /* 0x000000010a0a9899 */ /* 0x000fe200080006ff */
[----:B------:R-:W-:Y:S01]  /*8280*/  IMAD R150, R150, UR9, RZ ;  /* 0x0000000996967c24 */ /* 0x000fe2000f8e02ff */
[----:B------:R-:W-:-:S04]  /*8290*/  @!UP1 UIADD3 UR4, UPT, UPT, -UR7, 0x100000, URZ ;  /* 0x0010000007049890 */ /* 0x000fc8000fffe1ff */
[----:B------:R-:W-:Y:S02]  /*82a0*/  @!UP1 USHF.L.U32 UR5, UR4, 0xb, URZ ;  /* 0x0000000b04059899 */ /* 0x000fe400080006ff */
[----:B------:R-:W-:Y:S01]  /*82b0*/  @!UP1 USHF.L.U32 UR4, UR4, 0x1, URZ ;  /* 0x0000000104049899 */ /* 0x000fe200080006ff */
[----:B------:R-:W-:Y:S01]  /*82c0*/  STTM.16dp32bit_t0_t15.x128 tmem[UR30], RZ ;  /* 0x000000ff000079ed */ /* 0x000fe20008b8001e */
[----:B------:R-:W-:Y:S01]  /*82d0*/  STTM.16dp32bit_t16_t31.x128 tmem[UR30+0x80], RZ ;  /* 0x000080ff000079ed */ /* 0x000fe20008ba001e */
[----:B------:R-:W4:Y:S02]  /*82e0*/  FENCE.VIEW.ASYNC.T ;  /* 0x00000000000073c6 */ /* 0x000f240000000200 */
[----:B----4-:R-:W-:Y:S01]  /*82f0*/  BAR.SYNC.DEFER_BLOCKING 0x0 ;  /* 0x0000000000007b1d */ /* 0x010fe20000010000 */
[----:B------:R-:W-:Y:S01]  /*8300*/  LEA.HI.X.SX32 R195, R168, R4, 0x2, P6 ;  /* 0x00000004a8c37211 */ /* 0x000fe200030f16ff */
[----:B------:R-:W-:Y:S01]  /*8310*/  VIADD R168, R3, UR33 ;  /* 0x0000002103a87c36 */ /* 0x000fe20008000000 */
[-C--:B------:R-:W-:Y:S01]  /*8320*/  ISETP.GE.AND P6, PT, R154, R164.reuse, PT ;  /* 0x000000a49a00720c */ /* 0x080fe20003fc6270 */
[----:B------:R-:W-:Y:S01]  /*8330*/  IMAD R147, R147, UR9, RZ ;  /* 0x0000000993937c24 */ /* 0x000fe2000f8e02ff */
[----:B------:R-:W-:Y:S01]  /*8340*/  SEL R154, R155, RZ, !P1 ;  /* 0x000000ff9b9a7207 */ /* 0x000fe20004800000 */
[----:B------:R-:W-:Y:S01]  /*8350*/  VOTEU.ALL UP1, P0 ;  /* 0x0000000000ff7886 */ /* 0x000fe20000020000 */
[-C--:B------:R-:W-:Y:S01]  /*8360*/  ISETP.GE.AND P1, PT, R167, R164.reuse, PT ;  /* 0x000000a4a700720c */ /* 0x080fe20003f26270 */
[----:B------:R-:W-:Y:S01]  /*8370*/  STL.64 [R1+0x128], R194 ;  /* 0x000128c201007387 */ /* 0x000fe20000100a00 */
[----:B-1----:R-:W-:Y:S01]  /*8380*/  SEL R7, R155, RZ, !P6 ;  /* 0x000000ff9b077207 */ /* 0x002fe20007000000 */
[----:B------:R-:W-:Y:S01]  /*8390*/  IMAD R146, R146, UR9, RZ ;  /* 0x0000000992927c24 */ /* 0x000fe2000f8e02ff */
[----:B------:R-:W-:Y:S01]  /*83a0*/  ISETP.GE.AND P6, PT, R156, R164, PT ;  /* 0x000000a49c00720c */ /* 0x000fe20003fc6270 */
[----:B------:R-:W-:Y:S01]  /*83b0*/  STL [R1+0x6d8], R168 ;  /* 0x0006d8a801007387 */ /* 0x000fe20000100800 */
[----:B------:R-:W-:Y:S01]  /*83c0*/  LOP3.LUT R172, R2, 0x8, RZ, 0xfc, !PT ;  /* 0x0000000802ac7812 */ /* 0x000fe200078efcff */
[----:B------:R-:W-:Y:S01]  /*83d0*/  IMAD R144, R144, UR9, RZ ;  /* 0x0000000990907c24 */ /* 0x000fe2000f8e02ff */
[C---:B------:R-:W-:Y:S01]  /*83e0*/  LOP3.LUT R156, R2.reuse, 0xa, RZ, 0xfc, !PT ;  /* 0x0000000a029c7812 */ /* 0x040fe200078efcff */
[----:B------:R1:W-:Y:S01]  /*83f0*/  STL.64 [R1+0x950], R50 ;  /* 0x0009503201007387 */ /* 0x0003e20000100a00 */
[C---:B------:R-:W-:Y:S01]  /*8400*/  LOP3.LUT R167, R2.reuse, 0x28, RZ, 0xfc, !PT ;  /* 0x0000002802a77812 */ /* 0x040fe200078efcff */
[----:B------:R-:W-:Y:S01]  /*8410*/  IMAD R143, R143, UR9, RZ ;  /* 0x000000098f8f7c24 */ /* 0x000fe2000f8e02ff */
[----:B---3--:R-:W-:Y:S01]  /*8420*/  LOP3.LUT R0, R2, 0x2a, RZ, 0xfc, !PT ;  /* 0x0000002a02007812 */ /* 0x008fe200078efcff */
[----:B------:R3:W-:Y:S01]  /*8430*/  STL.64 [R1+0x958], R48 ;  /* 0x0009583001007387 */ /* 0x0007e20000100a00 */
[----:B------:R-:W-:-:S02]  /*8440*/  IMAD R142, R142, UR9, RZ ;  /* 0x000000098e8e7c24 */ /* 0x000fc4000f8e02ff */
[----:B------:R-:W-:Y:S01]  /*8450*/  IMAD R140, R140, UR9, RZ ;  /* 0x000000098c8c7c24 */ /* 0x000fe2000f8e02ff */
[----:B------:R-:W4:Y:S02]  /*8460*/  FENCE.VIEW.ASYNC.S ;  /* 0x00000000000073c6 */ /* 0x000f240000000000 */
[----:B----4-:R4:W2:Y:S02]  /*8470*/  @!UP1 SYNCS.EXCH.64 URZ, [UR31], UR10 ;  /* 0x0000000a1fff95b2 */ /* 0x0108a40008000100 */
[----:B--2---:R-:W-:Y:S01]  /*8480*/  BAR.SYNC.DEFER_BLOCKING 0x0 ;  /* 0x0000000000007b1d */ /* 0x004fe20000010000 */
[----:B------:R-:W-:Y:S02]  /*8490*/  IMAD R139, R139, UR9, RZ ;  /* 0x000000098b8b7c24 */ /* 0x000fe4000f8e02ff */
[----:B------:R-:W-:Y:S02]  /*84a0*/  VIADD R252, R164, 0xffffffc0 ;  /* 0xffffffc0a4fc7836 */ /* 0x000fe40000000000 */
[----:B------:R-:W-:-:S02]  /*84b0*/  IMAD R136, R136, UR9, RZ ;  /* 0x0000000988887c24 */ /* 0x000fc4000f8e02ff */
[----:B------:R-:W-:Y:S01]  /*84c0*/  IMAD R135, R135, UR9, RZ ;  /* 0x0000000987877c24 */ /* 0x000fe2000f8e02ff */
[----:B------:R2:W-:Y:S01]  /*84d0*/  STL.64 [R1+0x940], R46 ;  /* 0x0009402e01007387 */ /* 0x0005e20000100a00 */
[----:B------:R-:W-:Y:S02]  /*84e0*/  IMAD R134, R134, UR9, RZ ;  /* 0x0000000986867c24 */ /* 0x000fe4000f8e02ff */
[----:B------:R-:W-:Y:S02]  /*84f0*/  IMAD R131, R131, UR9, RZ ;  /* 0x0000000983837c24 */ /* 0x000fe4000f8e02ff */
[----:B------:R-:W-:Y:S02]  /*8500*/  IMAD R130, R130, UR9, RZ ;  /* 0x0000000982827c24 */ /* 0x000fe4000f8e02ff */
[----:B------:R-:W-:Y:S02]  /*8510*/  IMAD R180, R128, UR9, RZ ;  /* 0x0000000980b47c24 */ /* 0x000fe4000f8e02ff */
[----:B------:R-:W-:-:S02]  /*8520*/  IMAD R123, R123, UR9, RZ ;  /* 0x000000097b7b7c24 */ /* 0x000fc4000f8e02ff */
[----:B------:R-:W-:Y:S02]  /*8530*/  IMAD R122, R122, UR9, RZ ;  /* 0x000000097a7a7c24 */ /* 0x000fe4000f8e02ff */
[----:B------:R-:W-:Y:S02]  /*8540*/  IMAD R176, R120, UR9, RZ ;  /* 0x0000000978b07c24 */ /* 0x000fe4000f8e02ff */
[----:B------:R-:W-:Y:S01]  /*8550*/  IMAD R119, R119, UR9, RZ ;  /* 0x0000000977777c24 */ /* 0x000fe2000f8e02ff */
[----:B------:R1:W1:Y:S02]  /*8560*/  @!UP2 SYNCS.EXCH.64 URZ, [UR33+0x3c008], UR4 ;  /* 0x03c0080421ffa5b2 */ /* 0x0002640008000100 */
[----:B------:R-:W-:Y:S01]  /*8570*/  @!PT LDS RZ, [RZ] ;  /* 0x00000000fffff984 */ /* 0x000fe20000000800 */
[----:B------:R-:W-:Y:S01]  /*8580*/  @!PT LDS RZ, [RZ] ;  /* 0x00000000fffff984 */ /* 0x000fe20000000800 */
[----:B------:R-:W-:Y:S01]  /*8590*/  @!PT LDS RZ, [RZ] ;  /* 0x00000000fffff984 */ /* 0x000fe20000000800 */
[----:B-1----:R1:W-:Y:S01]  /*85a0*/  LDGSTS.E [R168+0x30000], desc[UR42][R182.64], P2 ;  /* 0x30000000b6a87fae */ /* 0x0023e200091a102a */
[----:B------:R-:W-:Y:S01]  /*85b0*/  ISETP.NE.U32.AND P2, PT, R154, RZ, PT ;  /* 0x000000ff9a00720c */ /* 0x000fe20003f45070 */
[----:B------:R-:W-:Y:S01]  /*85c0*/  IMAD R115, R115, UR9, RZ ;  /* 0x0000000973737c24 */ /* 0x000fe2000f8e02ff */
[----:B------:R-:W-:Y:S01]  /*85d0*/  SEL R154, R155, RZ, !P1 ;  /* 0x000000ff9b9a7207 */ /* 0x000fe20004800000 */
[----:B------:R1:W-:Y:S01]  /*85e0*/  LDGSTS.E [R168+0x30008], desc[UR42][R178.64], P4 ;  /* 0x30008000b2a87fae */ /* 0x0003e2000a1a102a */
[----:B------:R-:W-:Y:S01]  /*85f0*/  ISETP.NE.U32.AND P1, PT, R7, RZ, PT ;  /* 0x000000ff0700720c */ /* 0x000fe20003f25070 */
[----:B------:R-:W-:Y:S01]  /*8600*/  IMAD R114, R114, UR9, RZ ;  /* 0x0000000972727c24 */ /* 0x000fe2000f8e02ff */
[----:B------:R-:W-:Y:S01]  /*8610*/  SEL R7, R155, RZ, !P6 ;  /* 0x000000ff9b077207 */ /* 0x000fe20007000000 */
[----:B------:R1:W-:Y:S01]  /*8620*/  LDGSTS.E [R168+0x32000], desc[UR42][R50.64], P3 ;  /* 0x3200000032a87fae */ /* 0x0003e200099a102a */
[----:B------:R-:W-:Y:S01]  /*8630*/  ISETP.NE.U32.AND P4, PT, R154, RZ, PT ;  /* 0x000000ff9a00720c */ /* 0x000fe20003f85070 */
[----:B------:R-:W-:Y:S01]  /*8640*/  IMAD R112, R112, UR9, RZ ;  /* 0x0000000970707c24 */ /* 0x000fe2000f8e02ff */
[----:B------:R-:W-:Y:S01]  /*8650*/  ISETP.NE.U32.AND P6, PT, R7, RZ, PT ;  /* 0x000000ff0700720c */ /* 0x000fe20003fc5070 */
[----:B------:R3:W-:Y:S01]  /*8660*/  LDGSTS.E [R168+0x32008], desc[UR42][R48.64], P5 ;  /* 0x3200800030a87fae */ /* 0x0007e2000a9a102a */
[----:B------:R-:W-:Y:S01]  /*8670*/  LOP3.LUT R7, R3, 0x10, RZ, 0x3c, !PT ;  /* 0x0000001003077812 */ /* 0x000fe200078e3cff */
[----:B-1----:R-:W-:Y:S01]  /*8680*/  IMAD R182, R132, UR9, RZ ;  /* 0x0000000984b67c24 */ /* 0x002fe2000f8e02ff */
[-C--:B------:R-:W-:Y:S01]  /*8690*/  ISETP.GE.AND P3, PT, R172, R164.reuse, PT ;  /* 0x000000a4ac00720c */ /* 0x080fe20003f66270 */
[----:B------:R-:W-:Y:S01]  /*86a0*/  IMAD R179, R126, UR9, RZ ;  /* 0x000000097eb37c24 */ /* 0x000fe2000f8e02ff */
[-C--:B------:R-:W-:Y:S01]  /*86b0*/  ISETP.GE.AND P5, PT, R156, R164.reuse, PT ;  /* 0x000000a49c00720c */ /* 0x080fe20003fa6270 */
[----:B------:R-:W-:Y:S01]  /*86c0*/  VIADD R7, R7, UR33 ;  /* 0x0000002107077c36 */ /* 0x000fe20008000000 */
[----:B------:R-:W-:Y:S01]  /*86d0*/  SEL R156, R155, RZ, !P3 ;  /* 0x000000ff9b9c7207 */ /* 0x000fe20005800000 */
[----:B------:R-:W-:Y:S01]  /*86e0*/  IMAD R178, R124, UR9, RZ ;  /* 0x000000097cb27c24 */ /* 0x000fe2000f8e02ff */
[-C--:B------:R-:W-:Y:S01]  /*86f0*/  ISETP.GE.AND P3, PT, R167, R164.reuse, PT ;  /* 0x000000a4a700720c */ /* 0x080fe20003f66270 */
[----:B------:R-:W-:Y:S01]  /*8700*/  IMAD R111, R111, UR9, RZ ;  /* 0x000000096f6f7c24 */ /* 0x000fe2000f8e02ff */
[----:B------:R-:W-:Y:S01]  /*8710*/  LDGSTS.E [R7+0x30000], desc[UR42][R174.64], P2 ;  /* 0x30000000ae077fae */ /* 0x000fe200091a102a */
[C---:B------:R-:W-:Y:S01]  /*8720*/  SEL R154, R155.reuse, RZ, !P5 ;  /* 0x000000ff9b9a7207 */ /* 0x040fe20006800000 */
[----:B------:R-:W-:Y:S01]  /*8730*/  IMAD R110, R110, UR9, RZ ;  /* 0x000000096e6e7c24 */ /* 0x000fe2000f8e02ff */
[----:B------:R-:W-:Y:S01]  /*8740*/  ISETP.NE.U32.AND P2, PT, R156, RZ, PT ;  /* 0x000000ff9c00720c */ /* 0x000fe20003f45070 */
[----:B------:R-:W-:Y:S01]  /*8750*/  LDGSTS.E [R7+0x30008], desc[UR42][R170.64], P1 ;  /* 0x30008000aa077fae */ /* 0x000fe200089a102a */
[----:B------:R-:W-:Y:S01]  /*8760*/  SEL R156, R155, RZ, !P3 ;  /* 0x000000ff9b9c7207 */ /* 0x000fe20005800000 */
[----:B------:R-:W-:Y:S01]  /*8770*/  IMAD R108, R108, UR9, RZ ;  /* 0x000000096c6c7c24 */ /* 0x000fe2000f8e02ff */
[-C--:B------:R-:W-:Y:S01]  /*8780*/  ISETP.GE.AND P5, PT, R0, R164.reuse, PT ;  /* 0x000000a40000720c */ /* 0x080fe20003fa6270 */
[----:B------:R2:W-:Y:S01]  /*8790*/  LDGSTS.E [R7+0x32000], desc[UR42][R46.64], P4 ;  /* 0x320000002e077fae */ /* 0x0005e2000a1a102a */
[----:B------:R-:W-:Y:S01]  /*87a0*/  ISETP.NE.U32.AND P3, PT, R154, RZ, PT ;  /* 0x000000ff9a00720c */ /* 0x000fe20003f65070 */
[----:B------:R-:W-:Y:S01]  /*87b0*/  IMAD R107, R107, UR9, RZ ;  /* 0x000000096b6b7c24 */ /* 0x000fe2000f8e02ff */
[----:B------:R-:W-:Y:S01]  /*87c0*/  ISETP.NE.U32.AND P1, PT, R156, RZ, PT ;  /* 0x000000ff9c00720c */ /* 0x000fe20003f25070 */
[----:B------:R1:W-:Y:S01]  /*87d0*/  LDGSTS.E [R7+0x32008], desc[UR42][R44.64], P6 ;  /* 0x320080002c077fae */ /* 0x0003e2000b1a102a */
[C---:B------:R-:W-:Y:S01]  /*87e0*/  LOP3.LUT R50, R2.reuse, 0xc, RZ, 0xfc, !PT ;  /* 0x0000000c02327812 */ /* 0x040fe200078efcff */
[----:B------:R-:W-:Y:S01]  /*87f0*/  IMAD R103, R103, UR9, RZ ;  /* 0x0000000967677c24 */ /* 0x000fe2000f8e02ff */
[----:B------:R-:W-:Y:S01]  /*8800*/  SEL R154, R155, RZ, !P5 ;  /* 0x000000ff9b9a7207 */ /* 0x000fe20006800000 */
[----:B------:R1:W-:Y:S01]  /*8810*/  STL.64 [R1+0x960], R6 ;  /* 0x0009600601007387 */ /* 0x0003e20000100a00 */
[----:B---3--:R-:W-:Y:S01]  /*8820*/  LOP3.LUT R49, R2, 0xe, RZ, 0xfc, !PT ;  /* 0x0000000e02317812 */ /* 0x008fe200078efcff */
[----:B------:R-:W-:Y:S01]  /*8830*/  IMAD R102, R102, UR9, RZ ;  /* 0x0000000966667c24 */ /* 0x000fe2000f8e02ff */
[-C--:B------:R-:W-:Y:S01]  /*8840*/  ISETP.GE.AND P4, PT, R50, R164.reuse, PT ;  /* 0x000000a43200720c */ /* 0x080fe20003f86270 */
[----:B------:R3:W-:Y:S01]  /*8850*/  STL.64 [R1+0x948], R44 ;  /* 0x0009482c01007387 */ /* 0x0007e20000100a00 */
[----:B--2---:R-:W-:Y:S01]  /*8860*/  LOP3.LUT R46, R3, 0x20, RZ, 0x3c, !PT ;  /* 0x00000020032e7812 */ /* 0x004fe200078e3cff */
[----:B------:R-:W-:Y:S01]  /*8870*/  IMAD R47, R116, UR9, RZ ;  /* 0x00000009742f7c24 */ /* 0x000fe2000f8e02ff */
[----:B------:R-:W-:Y:S01]  /*8880*/  LOP3.LUT R48, R2, 0x2c, RZ, 0xfc, !PT ;  /* 0x0000002c02307812 */ /* 0x000fe200078efcff */
[----:B------:R2:W-:Y:S01]  /*8890*/  STL.64 [R1+0x968], R22 ;  /* 0x0009681601007387 */ /* 0x0005e20000100a00 */
[----:B------:R-:W-:Y:S01]  /*88a0*/  ISETP.NE.U32.AND P5, PT, R154, RZ, PT ;  /* 0x000000ff9a00720c */ /* 0x000fe20003fa5070 */
[----:B------:R-:W-:Y:S01]  /*88b0*/  VIADD R246, R46, UR33 ;  /* 0x000000212ef67c36 */ /* 0x000fe20008000000 */
[-C--:B------:R-:W-:Y:S01]  /*88c0*/  ISETP.GE.AND P6, PT, R49, R164.reuse, PT ;  /* 0x000000a43100720c */ /* 0x080fe20003fc6270 */
[----:B------:R2:W-:Y:S01]  /*88d0*/  STL.64 [R1+0x970], R20 ;  /* 0x0009701401007387 */ /* 0x0005e20000100a00 */
[----:B------:R-:W-:Y:S01]  /*88e0*/  SEL R156, R155, RZ, !P4 ;  /* 0x000000ff9b9c7207 */ /* 0x000fe20006000000 */
[----:B------:R-:W-:Y:S01]  /*88f0*/  IMAD R175, R99, UR9, RZ ;  /* 0x0000000963af7c24 */ /* 0x000fe2000f8e02ff */
[-C--:B------:R-:W-:Y:S01]  /*8900*/  ISETP.GE.AND P4, PT, R48, R164.reuse, PT ;  /* 0x000000a43000720c */ /* 0x080fe20003f86270 */
[----:B------:R2:W-:Y:S01]  /*8910*/  LDGSTS.E [R246+0x30000], desc[UR42][R22.64], P2 ;  /* 0x3000000016f67fae */ /* 0x0005e200091a102a */
[----:B-1----:R-:W-:Y:S01]  /*8920*/  LOP3.LUT R7, R2, 0x10, RZ, 0xfc, !PT ;  /* 0x0000001002077812 */ /* 0x002fe200078efcff */
[----:B---3--:R-:W-:Y:S01]  /*8930*/  IMAD R45, R148, UR9, RZ ;  /* 0x00000009942d7c24 */ /* 0x008fe2000f8e02ff */
[----:B------:R-:W-:Y:S01]  /*8940*/  LOP3.LUT R0, R2, 0x2e, RZ, 0xfc, !PT ;  /* 0x0000002e02007812 */ /* 0x000fe200078efcff */
[----:B------:R1:W-:Y:S01]  /*8950*/  LDGSTS.E [R246+0x30008], desc[UR42][R20.64], P3 ;  /* 0x3000800014f67fae */ /* 0x0003e200099a102a */
[C---:B------:R-:W-:Y:S01]  /*8960*/  SEL R154, R155.reuse, RZ, !P6 ;  /* 0x000000ff9b9a7207 */ /* 0x040fe20007000000 */
[----:B------:R-:W-:Y:S01]  /*8970*/  IMAD R48, R138, UR9, RZ ;  /* 0x000000098a307c24 */ /* 0x000fe2000f8e02ff */
[----:B------:R-:W-:Y:S01]  /*8980*/  ISETP.NE.U32.AND P2, PT, R156, RZ, PT ;  /* 0x000000ff9c00720c */ /* 0x000fe20003f45070 */
[----:B------:R-:W-:Y:S01]  /*8990*/  LDGSTS.E [R246+0x32000], desc[UR42][R42.64], P1 ;  /* 0x320000002af67fae */ /* 0x000fe200089a102a */
[----:B------:R-:W-:Y:S01]  /*89a0*/  SEL R156, R155, RZ, !P4 ;  /* 0x000000ff9b9c7207 */ /* 0x000fe20006000000 */
[----:B------:R-:W-:Y:S01]  /*89b0*/  IMAD R44, R127, UR9, RZ ;  /* 0x000000097f2c7c24 */ /* 0x000fe2000f8e02ff */
[-C--:B------:R-:W-:Y:S01]  /*89c0*/  ISETP.GE.AND P1, PT, R7, R164.reuse, PT ;  /* 0x000000a40700720c */ /* 0x080fe20003f26270 */
[----:B------:R-:W-:Y:S01]  /*89d0*/  LDGSTS.E [R246+0x32008], desc[UR42][R40.64], P5 ;  /* 0x3200800028f67fae */ /* 0x000fe2000a9a102a */
[----:B------:R-:W-:Y:S01]  /*89e0*/  LOP3.LUT R7, R3, 0x30, RZ, 0x3c, !PT ;  /* 0x0000003003077812 */ /* 0x000fe200078e3cff */
[----:B------:R-:W-:Y:S01]  /*89f0*/  IMAD R51, R98, UR9, RZ ;  /* 0x0000000962337c24 */ /* 0x000fe2000f8e02ff */
[-C--:B------:R-:W-:Y:S01]  /*8a00*/  ISETP.GE.AND P6, PT, R0, R164.reuse, PT ;  /* 0x000000a40000720c */ /* 0x080fe20003fc6270 */
[----:B------:R-:W-:Y:S01]  /*8a10*/  IMAD R174, R95, UR9, RZ ;  /* 0x000000095fae7c24 */ /* 0x000fe2000f8e02ff */
[----:B------:R-:W-:Y:S01]  /*8a20*/  ISETP.NE.U32.AND P4, PT, R154, RZ, PT ;  /* 0x000000ff9a00720c */ /* 0x000fe20003f85070 */
[----:B------:R-:W-:Y:S01]  /*8a30*/  VIADD R247, R7, UR33 ;  /* 0x0000002107f77c36 */ /* 0x000fe20008000000 */
[----:B------:R-:W-:Y:S01]  /*8a40*/  ISETP.NE.U32.AND P3, PT, R156, RZ, PT ;  /* 0x000000ff9c00720c */ /* 0x000fe20003f65070 */
[----:B------:R-:W-:Y:S01]  /*8a50*/  IMAD R172, R91, UR9, RZ ;  /* 0x000000095bac7c24 */ /* 0x000fe2000f8e02ff */
[----:B--2---:R-:W-:Y:S01]  /*8a60*/  LOP3.LUT R22, R2, 0x12, RZ, 0xfc, !PT ;  /* 0x0000001202167812 */ /* 0x004fe200078efcff */
[----:B------:R-:W-:Y:S01]  /*8a70*/  IMAD R46, R90, UR9, RZ ;  /* 0x000000095a2e7c24 */ /* 0x000fe2000f8e02ff */
[----:B------:R-:W-:Y:S01]  /*8a80*/  LOP3.LUT R6, R2, 0x30, RZ, 0xfc, !PT ;  /* 0x0000003002067812 */ /* 0x000fe200078efcff */
[----:B------:R-:W-:Y:S01]  /*8a90*/  LDGSTS.E [R247+0x30000], desc[UR42][R18.64], P2 ;  /* 0x3000000012f77fae */ /* 0x000fe200091a102a */
[----:B------:R-:W-:Y:S01]  /*8aa0*/  SEL R154, R155, RZ, !P6 ;  /* 0x000000ff9b9a7207 */ /* 0x000fe20007000000 */
[----:B------:R-:W-:Y:S01]  /*8ab0*/  IMAD R171, R87, UR9, RZ ;  /* 0x0000000957ab7c24 */ /* 0x000fe2000f8e02ff */
[-C--:B------:R-:W-:Y:S01]  /*8ac0*/  ISETP.GE.AND P5, PT, R22, R164.reuse, PT ;  /* 0x000000a41600720c */ /* 0x080fe20003fa6270 */
[----:B------:R-:W-:Y:S01]  /*8ad0*/  IMAD R170, R83, UR9, RZ ;  /* 0x0000000953aa7c24 */ /* 0x000fe2000f8e02ff */
[----:B------:R-:W-:Y:S01]  /*8ae0*/  LOP3.LUT R0, R2, 0x32, RZ, 0xfc, !PT ;  /* 0x0000003202007812 */ /* 0x000fe200078efcff */
[----:B------:R-:W-:Y:S01]  /*8af0*/  LDGSTS.E [R247+0x30008], desc[UR42][R16.64], P4 ;  /* 0x3000800010f77fae */ /* 0x000fe2000a1a102a */
[----:B------:R-:W-:Y:S01]  /*8b00*/  SEL R156, R155, RZ, !P1 ;  /* 0x000000ff9b9c7207 */ /* 0x000fe20004800000 */
[----:B------:R-:W-:Y:S01]  /*8b10*/  IMAD R50, R82, UR9, RZ ;  /* 0x0000000952327c24 */ /* 0x000fe2000f8e02ff */
[-C--:B------:R-:W-:Y:S01]  /*8b20*/  ISETP.GE.AND P1, PT, R6, R164.reuse, PT ;  /* 0x000000a40600720c */ /* 0x080fe20003f26270 */
[----:B------:R-:W-:Y:S01]  /*8b30*/  LDGSTS.E [R247+0x32000], desc[UR42][R38.64], P3 ;  /* 0x3200000026f77fae */ /* 0x000fe200099a102a */
[----:B------:R-:W-:Y:S01]  /*8b40*/  ISETP.NE.U32.AND P6, PT, R154, RZ, PT ;  /* 0x000000ff9a00720c */ /* 0x000fe20003fc5070 */
[----:B------:R-:W-:Y:S01]  /*8b50*/  IMAD R168, R79, UR9, RZ ;  /* 0x000000094fa87c24 */ /* 0x000fe2000f8e02ff */
[C---:B------:R-:W-:Y:S01]  /*8b60*/  SEL R154, R155.reuse, RZ, !P5 ;  /* 0x000000ff9b9a7207 */ /* 0x040fe20006800000 */
[----:B------:R-:W-:Y:S01]  /*8b70*/  IMAD R167, R78, UR9, RZ ;  /* 0x000000094ea77c24 */ /* 0x000fe2000f8e02ff */
[-C--:B------:R-:W-:Y:S01]  /*8b80*/  ISETP.GE.AND P5, PT, R0, R164.reuse, PT ;  /* 0x000000a40000720c */ /* 0x080fe20003fa6270 */
[----:B------:R-:W-:Y:S01]  /*8b90*/  IMAD R49, R66, UR9, RZ ;  /* 0x0000000942317c24 */ /* 0x000fe2000f8e02ff */
[----:B------:R-:W-:Y:S01]  /*8ba0*/  ISETP.NE.U32.AND P2, PT, R156, RZ, PT ;  /* 0x000000ff9c00720c */ /* 0x000fe20003f45070 */
[----:B------:R-:W-:Y:S01]  /*8bb0*/  IMAD R120, R60, UR9, RZ ;  /* 0x000000093c787c24 */ /* 0x000fe2000f8e02ff */
[----:B------:R-:W-:Y:S01]  /*8bc0*/  SEL R156, R155, RZ, !P1 ;  /* 0x000000ff9b9c7207 */ /* 0x000fe20004800000 */
[----:B------:R-:W-:Y:S01]  /*8bd0*/  IMAD R124, R62, UR9, RZ ;  /* 0x000000093e7c7c24 */ /* 0x000fe2000f8e02ff */
[----:B------:R-:W-:Y:S01]  /*8be0*/  LOP3.LUT R7, R2, 0x14, RZ, 0xfc, !PT ;  /* 0x0000001402077812 */ /* 0x000fe200078efcff */
[----:B------:R-:W-:Y:S01]  /*8bf0*/  IMAD R126, R63, UR9, RZ ;  /* 0x000000093f7e7c24 */ /* 0x000fe2000f8e02ff */
[----:B------:R-:W-:Y:S01]  /*8c00*/  ISETP.NE.U32.AND P1, PT, R154, RZ, PT ;  /* 0x000000ff9a00720c */ /* 0x000fe20003f25070 */
[----:B------:R-:W-:Y:S01]  /*8c10*/  LDGSTS.E [R247+0x32008], desc[UR42][R36.64], P6 ;  /* 0x3200800024f77fae */ /* 0x000fe2000b1a102a */
[----:B------:R-:W-:Y:S01]  /*8c20*/  SEL R154, R155, RZ, !P5 ;  /* 0x000000ff9b9a7207 */ /* 0x000fe20006800000 */
[----:B------:R-:W-:Y:S01]  /*8c30*/  IMAD R128, R64, UR9, RZ ;  /* 0x0000000940807c24 */ /* 0x000fe2000f8e02ff */
[----:B------:R-:W-:Y:S01]  /*8c40*/  ISETP.NE.U32.AND P5, PT, R156, RZ, PT ;  /* 0x000000ff9c00720c */ /* 0x000fe20003fa5070 */
[----:B------:R-:W-:Y:S01]  /*8c50*/  IMAD R132, R68, UR9, RZ ;  /* 0x0000000944847c24 */ /* 0x000fe2000f8e02ff */
[-C--:B------:R-:W-:Y:S01]  /*8c60*/  ISETP.GE.AND P3, PT, R7, R164.reuse, PT ;  /* 0x000000a40700720c */ /* 0x080fe20003f66270 */
[----:B------:R-:W-:Y:S01]  /*8c70*/  IMAD R148, R84, UR9, RZ ;  /* 0x0000000954947c24 */ /* 0x000fe2000f8e02ff */
[----:B------:R-:W-:Y:S01]  /*8c80*/  LOP3.LUT R7, R3, 0x40, RZ, 0x3c, !PT ;  /* 0x0000004003077812 */ /* 0x000fe200078e3cff */
[----:B------:R-:W-:Y:S01]  /*8c90*/  IMAD R184, R133, UR9, RZ ;  /* 0x0000000985b87c24 */ /* 0x000fe2000f8e02ff */
[----:B-1----:R-:W-:Y:S01]  /*8ca0*/  LOP3.LUT R20, R2, 0x16, RZ, 0xfc, !PT ;  /* 0x0000001602147812 */ /* 0x002fe200078efcff */
[----:B------:R-:W-:Y:S01]  /*8cb0*/  IMAD R188, R141, UR9, RZ ;  /* 0x000000098dbc7c24 */ /* 0x000fe2000f8e02ff */
[----:B------:R-:W-:Y:S01]  /*8cc0*/  ISETP.NE.U32.AND P4, PT, R154, RZ, PT ;  /* 0x000000ff9a00720c */ /* 0x000fe20003f85070 */
[----:B------:R-:W-:Y:S01]  /*8cd0*/  VIADD R21, R7, UR33 ;  /* 0x0000002107157c36 */ /* 0x000fe20008000000 */
[----:B------:R-:W-:Y:S01]  /*8ce0*/  LOP3.LUT R6, R2, 0x34, RZ, 0xfc, !PT ;  /* 0x0000003402067812 */ /* 0x000fe200078efcff */
[----:B------:R-:W-:Y:S01]  /*8cf0*/  IMAD R192, R149, UR9, RZ ;  /* 0x0000000995c07c24 */ /* 0x000fe2000f8e02ff */
[----:B------:R-:W-:Y:S01]  /*8d00*/  ISETP.GE.AND P6, PT, R20, R164, PT ;  /* 0x000000a41400720c */ /* 0x000fe20003fc6270 */
[----:B------:R-:W-:Y:S01]  /*8d10*/  IMAD R250, R250, UR9, RZ ;  /* 0x00000009fafa7c24 */ /* 0x000fe2000f8e02ff */
[----:B------:R-:W-:Y:S01]  /*8d20*/  LOP3.LUT R0, R2, 0x36, RZ, 0xfc, !PT ;  /* 0x0000003602007812 */ /* 0x000fe200078efcff */
[----:B------:R-:W-:Y:S01]  /*8d30*/  LDGSTS.E [R21+0x30000], desc[UR42][R14.64], P2 ;  /* 0x300000000e157fae */ /* 0x000fe200091a102a */
[----:B------:R-:W-:-:S02]  /*8d40*/  SEL R156, R155, RZ, !P3 ;  /* 0x000000ff9b9c7207 */ /* 0x000fc40005800000 */
[-C--:B------:R-:W-:Y:S01]  /*8d50*/  ISETP.GE.AND P3, PT, R6, R164.reuse, PT ;  /* 0x000000a40600720c */ /* 0x080fe20003f66270 */
[----:B------:R-:W-:Y:S01]  /*8d60*/  LDGSTS.E [R21+0x30008], desc[UR42][R12.64], P1 ;  /* 0x300080000c157fae */ /* 0x000fe200089a102a */
[----:B------:R-:W-:Y:S02]  /*8d70*/  LOP3.LUT R7, R2, 0x18, RZ, 0xfc, !PT ;  /* 0x0000001802077812 */ /* 0x000fe400078efcff */
[C---:B------:R-:W-:Y:S01]  /*8d80*/  SEL R154, R155.reuse, RZ, !P6 ;  /* 0x000000ff9b9a7207 */ /* 0x040fe20007000000 */
[----:B------:R-:W-:Y:S01]  /*8d90*/  LDGSTS.E [R21+0x32000], desc[UR42][R34.64], P5 ;  /* 0x3200000022157fae */ /* 0x000fe2000a9a102a */
[----:B------:R-:W-:Y:S02]  /*8da0*/  ISETP.GE.AND P6, PT, R0, R164, PT ;  /* 0x000000a40000720c */ /* 0x000fe40003fc6270 */
[----:B------:R-:W-:Y:S01]  /*8db0*/  ISETP.NE.U32.AND P2, PT, R156, RZ, PT ;  /* 0x000000ff9c00720c */ /* 0x000fe20003f45070 */
[----:B------:R1:W-:Y:S01]  /*8dc0*/  LDGSTS.E [R21+0x32008], desc[UR42][R32.64], P4 ;  /* 0x3200800020157fae */ /* 0x0003e2000a1a102a */
[----:B------:R-:W-:-:S02]  /*8dd0*/  SEL R156, R155, RZ, !P3 ;  /* 0x000000ff9b9c7207 */ /* 0x000fc40005800000 */
[----:B------:R-:W-:Y:S02]  /*8de0*/  ISETP.GE.AND P5, PT, R7, R164, PT ;  /* 0x000000a40700720c */ /* 0x000fe40003fa6270 */
[----:B------:R-:W-:Y:S02]  /*8df0*/  ISETP.NE.U32.AND P3, PT, R154, RZ, PT ;  /* 0x000000ff9a00720c */ /* 0x000fe40003f65070 */
[----:B------:R-:W-:Y:S02]  /*8e00*/  LOP3.LUT R7, R3, 0x50, RZ, 0x3c, !PT ;  /* 0x0000005003077812 */ /* 0x000fe400078e3cff */
[----:B------:R-:W-:Y:S02]  /*8e10*/  SEL R154, R155, RZ, !P6 ;  /* 0x000000ff9b9a7207 */ /* 0x000fe40007000000 */
[----:B------:R-:W-:Y:S01]  /*8e20*/  LOP3.LUT R20, R2, 0x1a, RZ, 0xfc, !PT ;  /* 0x0000001a02147812 */ /* 0x000fe200078efcff */
[----:B-1----:R-:W-:Y:S01]  /*8e30*/  VIADD R21, R7, UR33 ;  /* 0x0000002107157c36 */ /* 0x002fe20008000000 */
[----:B------:R-:W-:-:S02]  /*8e40*/  ISETP.NE.U32.AND P1, PT, R156, RZ, PT ;  /* 0x000000ff9c00720c */ /* 0x000fc40003f25070 */
[----:B------:R-:W-:Y:S02]  /*8e50*/  LOP3.LUT R6, R2, 0x38, RZ, 0xfc, !PT ;  /* 0x0000003802067812 */ /* 0x000fe400078efcff */
[----:B------:R-:W-:Y:S01]  /*8e60*/  ISETP.NE.U32.AND P6, PT, R154, RZ, PT ;  /* 0x000000ff9a00720c */ /* 0x000fe20003fc5070 */
[----:B------:R-:W-:Y:S01]  /*8e70*/  LDGSTS.E [R21+0x30000], desc[UR42][R10.64], P2 ;  /* 0x300000000a157fae */ /* 0x000fe200091a102a */
[-C--:B------:R-:W-:Y:S02]  /*8e80*/  ISETP.GE.AND P4, PT, R20, R164.reuse, PT ;  /* 0x000000a41400720c */ /* 0x080fe40003f86270 */
[----:B------:R-:W-:Y:S01]  /*8e90*/  LOP3.LUT R0, R2, 0x3a, RZ, 0xfc, !PT ;  /* 0x0000003a02007812 */ /* 0x000fe200078efcff */
[----:B------:R-:W-:Y:S01]  /*8ea0*/  LDGSTS.E [R21+0x30008], desc[UR42][R8.64], P3 ;  /* 0x3000800008157fae */ /* 0x000fe200099a102a */
[C---:B------:R-:W-:Y:S02]  /*8eb0*/  SEL R156, R155.reuse, RZ, !P5 ;  /* 0x000000ff9b9c7207 */ /* 0x040fe40006800000 */
[----:B------:R-:W-:Y:S01]  /*8ec0*/  ISETP.GE.AND P5, PT, R6, R164, PT ;  /* 0x000000a40600720c */ /* 0x000fe20003fa6270 */
[----:B------:R-:W-:Y:S01]  /*8ed0*/  LDGSTS.E [R21+0x32000], desc[UR42][R30.64], P1 ;  /* 0x320000001e157fae */ /* 0x000fe200089a102a */
[----:B------:R-:W-:-:S02]  /*8ee0*/  SEL R154, R155, RZ, !P4 ;  /* 0x000000ff9b9a7207 */ /* 0x000fc40006000000 */
[----:B------:R-:W-:Y:S01]  /*8ef0*/  ISETP.GE.AND P4, PT, R0, R164, PT ;  /* 0x000000a40000720c */ /* 0x000fe20003f86270 */
[----:B------:R1:W-:Y:S01]  /*8f00*/  LDGSTS.E [R21+0x32008], desc[UR42][R28.64], P6 ;  /* 0x320080001c157fae */ /* 0x0003e2000b1a102a */
[----:B------:R-:W-:Y:S02]  /*8f10*/  ISETP.NE.U32.AND P2, PT, R156, RZ, PT ;  /* 0x000000ff9c00720c */ /* 0x000fe40003f45070 */
[C---:B------:R-:W-:Y:S01]  /*8f20*/  SEL R156, R155.reuse, RZ, !P5 ;  /* 0x000000ff9b9c7207 */ /* 0x040fe20006800000 */
[----:B------:R1:W-:Y:S01]  /*8f30*/  STL [R1+0x25c], R21 ;  /* 0x00025c1501007387 */ /* 0x0003e20000100800 */
[----:B------:R-:W-:Y:S02]  /*8f40*/  ISETP.NE.U32.AND P5, PT, R154, RZ, PT ;  /* 0x000000ff9a00720c */ /* 0x000fe40003fa5070 */
[----:B------:R-:W-:Y:S02]  /*8f50*/  LOP3.LUT R6, R2, 0x1c, RZ, 0xfc, !PT ;  /* 0x0000001c02067812 */ /* 0x000fe400078efcff */
[----:B------:R-:W-:-:S02]  /*8f60*/  SEL R154, R155, RZ, !P4 ;  /* 0x000000ff9b9a7207 */ /* 0x000fc40006000000 */
[----:B------:R-:W-:Y:S02]  /*8f70*/  LOP3.LUT R20, R2, 0x1e, RZ, 0xfc, !PT ;  /* 0x0000001e02147812 */ /* 0x000fe400078efcff */
[----:B------:R-:W-:Y:S01]  /*8f80*/  ISETP.NE.U32.AND P3, PT, R156, RZ, PT ;  /* 0x000000ff9c00720c */ /* 0x000fe20003f65070 */
[----:B-1----:R-:W-:Y:S01]  /*8f90*/  IMAD R21, R106, UR9, RZ ;  /* 0x000000096a157c24 */ /* 0x002fe2000f8e02ff */
[-C--:B------:R-:W-:Y:S02]  /*8fa0*/  ISETP.GE.AND P1, PT, R6, R164.reuse, PT ;  /* 0x000000a40600720c */ /* 0x080fe40003f26270 */
[----:B------:R-:W-:Y:S02]  /*8fb0*/  ISETP.NE.U32.AND P4, PT, R154, RZ, PT ;  /* 0x000000ff9a00720c */ /* 0x000fe40003f85070 */
[----:B------:R-:W-:Y:S02]  /*8fc0*/  LOP3.LUT R6, R3, 0x60, RZ, 0x3c, !PT ;  /* 0x0000006003067812 */ /* 0x000fe400078e3cff */
[----:B------:R-:W-:Y:S01]  /*8fd0*/  ISETP.GE.AND P6, PT, R20, R164, PT ;  /* 0x000000a41400720c */ /* 0x000fe20003fc6270 */
[----:B------:R-:W-:Y:S01]  /*8fe0*/  IMAD R20, R74, UR9, RZ ;  /* 0x000000094a147c24 */ /* 0x000fe2000f8e02ff */
[----:B------:R-:W-:Y:S01]  /*8ff0*/  LOP3.LUT R0, R2, 0x3e, RZ, 0xfc, !PT ;  /* 0x0000003e02007812 */ /* 0x000fe200078efcff */
[----:B------:R-:W-:Y:S01]  /*9000*/  VIADD R6, R6, UR33 ;  /* 0x0000002106067c36 */ /* 0x000fe20008000000 */
[----:B------:R-:W-:-:S02]  /*9010*/  SEL R154, R155, RZ, !P6 ;  /* 0x000000ff9b9a7207 */ /* 0x000fc40007000000 */
[-C--:B------:R-:W-:Y:S02]  /*9020*/  ISETP.GE.AND P6, PT, R0, R164.reuse, PT ;  /* 0x000000a40000720c */ /* 0x080fe40003fc6270 */
[----:B------:R-:W-:Y:S01]  /*9030*/  LOP3.LUT R0, R3, 0x70, RZ, 0x3c, !PT ;  /* 0x0000007003007812 */ /* 0x000fe200078e3cff */
[----:B------:R-:W-:Y:S01]  /*9040*/  LDGSTS.E [R6+0x30000], desc[UR42][R56.64], P2 ;  /* 0x3000000038067fae */ /* 0x000fe200091a102a */
[----:B------:R-:W-:Y:S02]  /*9050*/  LOP3.LUT R7, R2, 0x3c, RZ, 0xfc, !PT ;  /* 0x0000003c02077812 */ /* 0x000fe400078efcff */
[----:B------:R-:W-:Y:S01]  /*9060*/  SEL R156, R155, RZ, !P1 ;  /* 0x000000ff9b9c7207 */ /* 0x000fe20004800000 */
[----:B------:R-:W-:Y:S01]  /*9070*/  LDGSTS.E [R6+0x30008], desc[UR42][R54.64], P5 ;  /* 0x3000800036067fae */ /* 0x000fe2000a9a102a */
[-C--:B------:R-:W-:Y:S01]  /*9080*/  ISETP.GE.AND P1, PT, R7, R164.reuse, PT ;  /* 0x000000a40700720c */ /* 0x080fe20003f26270 */
[----:B------:R-:W-:Y:S01]  /*9090*/  VIADD R0, R0, UR33 ;  /* 0x0000002100007c36 */ /* 0x000fe20008000000 */
[----:B------:R-:W-:Y:S01]  /*90a0*/  ISETP.NE.U32.AND P2, PT, R156, RZ, PT ;  /* 0x000000ff9c00720c */ /* 0x000fe20003f45070 */
[----:B------:R-:W-:Y:S01]  /*90b0*/  LDGSTS.E [R6+0x32000], desc[UR42][R26.64], P3 ;  /* 0x320000001a067fae */ /* 0x000fe200099a102a */
[----:B------:R-:W-:Y:S01]  /*90c0*/  IMAD R7, R152, UR9, RZ ;  /* 0x0000000998077c24 */ /* 0x000fe2000f8e02ff */
[----:B------:R-:W-:Y:S01]  /*90d0*/  SEL R156, R155, RZ, !P1 ;  /* 0x000000ff9b9c7207 */ /* 0x000fe20004800000 */
[----:B------:R-:W-:Y:S01]  /*90e0*/  IMAD R152, R88, UR9, RZ ;  /* 0x0000000958987c24 */ /* 0x000fe2000f8e02ff */
[----:B------:R1:W-:Y:S01]  /*90f0*/  STL [R1+0x270], R6 ;  /* 0x0002700601007387 */ /* 0x0003e20000100800 */
[----:B------:R-:W-:Y:S01]  /*9100*/  ISETP.GE.AND P3, PT, R166, R164, PT ;  /* 0x000000a4a600720c */ /* 0x000fe20003f66270 */
[----:B------:R-:W-:Y:S01]  /*9110*/  IMAD R164, R86, UR9, RZ ;  /* 0x0000000956a47c24 */ /* 0x000fe2000f8e02ff */
[----:B------:R-:W-:Y:S01]  /*9120*/  ISETP.NE.U32.AND P1, PT, R154, RZ, PT ;  /* 0x000000ff9a00720c */ /* 0x000fe20003f25070 */
[----:B------:R1:W-:Y:S01]  /*9130*/  LDGSTS.E [R6+0x32008], desc[UR42][R24.64], P4 ;  /* 0x3200800018067fae */ /* 0x0003e2000a1a102a */
[----:B------:R-:W-:Y:S01]  /*9140*/  ISETP.GE.AND P4, PT, R2, R252, PT ;  /* 0x000000fc0200720c */ /* 0x000fe20003f86270 */
[----:B------:R-:W-:Y:S01]  /*9150*/  IMAD R166, R75, UR9, RZ ;  /* 0x000000094ba67c24 */ /* 0x000fe2000f8e02ff */
[----:B------:R-:W-:Y:S01]  /*9160*/  SEL R154, R155, RZ, !P6 ;  /* 0x000000ff9b9a7207 */ /* 0x000fe20007000000 */
[----:B------:R-:W-:Y:S01]  /*9170*/  STL [R1+0x274], R0 ;  /* 0x0002740001007387 */ /* 0x000fe20000100800 */
[----:B------:R-:W-:-:S02]  /*9180*/  ISETP.NE.U32.AND P5, PT, R156, RZ, PT ;  /* 0x000000ff9c00720c */ /* 0x000fc40003fa5070 */
[----:B------:R-:W-:Y:S01]  /*9190*/  SEL R155, R155, RZ, !P3 ;  /* 0x000000ff9b9b7207 */ /* 0x000fe20005800000 */
[----:B------:R-:W-:Y:S01]  /*91a0*/  STL [R1+0x2f0], R7 ;  /* 0x0002f00701007387 */ /* 0x000fe20000100800 */
[----:B------:R-:W-:Y:S01]  /*91b0*/  ISETP.GT.AND P3, PT, R162, 0x7f, PT ;  /* 0x0000007fa200780c */ /* 0x000fe20003f64270 */
[----:B------:R-:W-:Y:S01]  /*91c0*/  IMAD R162, R70, UR9, RZ ;  /* 0x0000000946a27c24 */ /* 0x000fe2000f8e02ff */
[----:B------:R-:W-:Y:S01]  /*91d0*/  SEL R156, RZ, 0x4, P4 ;  /* 0x00000004ff9c7807 */ /* 0x000fe20002000000 */
[----:B-1----:R-:W-:Y:S01]  /*91e0*/  IMAD R6, R151, UR9, RZ ;  /* 0x0000000997067c24 */ /* 0x002fe2000f8e02ff */
[----:B------:R-:W-:Y:S01]  /*91f0*/  LDGSTS.E [R0+0x30000], desc[UR42][R52.64], P2 ;  /* 0x3000000034007fae */ /* 0x000fe200091a102a */
[----:B------:R-:W-:Y:S01]  /*9200*/  ISETP.GE.AND P2, PT, R163, R252, PT ;  /* 0x000000fca300720c */ /* 0x000fe20003f46270 */
[----:B------:R-:W-:Y:S01]  /*9210*/  IMAD R163, R71, UR9, RZ ;  /* 0x0000000947a37c24 */ /* 0x000fe2000f8e02ff */
[----:B------:R-:W-:Y:S01]  /*9220*/  ISETP.NE.U32.AND P6, PT, R154, RZ, PT ;  /* 0x000000ff9a00720c */ /* 0x000fe20003fc5070 */
[----:B------:R-:W-:Y:S01]  /*9230*/  STL [R1+0x4b4], R6 ;  /* 0x0004b40601007387 */ /* 0x000fe20000100800 */
[----:B------:R-:W-:-:S02]  /*9240*/  SEL R154, RZ, 0x4, P2 ;  /* 0x00000004ff9a7807 */ /* 0x000fc40001000000 */
[----:B------:R-:W-:Y:S01]  /*9250*/  ISETP.NE.U32.AND P2, PT, R155, RZ, PT ;  /* 0x000000ff9b00720c */ /* 0x000fe20003f45070 */
[----:B------:R1:W-:Y:S01]  /*9260*/  STL [R1+0x4b0], R150 ;  /* 0x0004b09601007387 */ /* 0x0003e20000100800 */
[----:B------:R-:W-:Y:S01]  /*9270*/  SEL R155, R156, RZ, P3 ;  /* 0x000000ff9c9b7207 */ /* 0x000fe20001800000 */
[----:B------:R-:W-:Y:S01]  /*9280*/  IMAD R156, R118, UR9, RZ ;  /* 0x00000009769c7c24 */ /* 0x000fe2000f8e02ff */
[----:B------:R-:W-:Y:S01]  /*9290*/  ISETP.GE.AND P4, PT, R160, R252, PT ;  /* 0x000000fca000720c */ /* 0x000fe20003f86270 */
[----:B------:R2:W-:Y:S01]  /*92a0*/  STL [R1+0x4ac], R45 ;  /* 0x0004ac2d01007387 */ /* 0x0005e20000100800 */
[----:B------:R-:W-:Y:S01]  /*92b0*/  IMAD R160, R94, UR9, RZ ;  /* 0x000000095ea07c24 */ /* 0x000fe2000f8e02ff */
[----:B------:R-:W-:Y:S01]  /*92c0*/  SEL R154, R154, RZ, P3 ;  /* 0x000000ff9a9a7207 */ /* 0x000fe20001800000 */
[----:B------:R-:W-:Y:S01]  /*92d0*/  IMAD R118, R59, UR9, RZ ;  /* 0x000000093b767c24 */ /* 0x000fe2000f8e02ff */
[----:B------:R-:W-:Y:S01]  /*92e0*/  STL [R1+0x4a8], R147 ;  /* 0x0004a89301007387 */ /* 0x000fe20000100800 */
[----:B------:R-:W-:-:S02]  /*92f0*/  SEL R222, RZ, 0x4, P4 ;  /* 0x00000004ffde7807 */ /* 0x000fc40002000000 */
[----:B------:R-:W-:Y:S01]  /*9300*/  ISETP.NE.U32.AND P4, PT, R154, RZ, PT ;  /* 0x000000ff9a00720c */ /* 0x000fe20003f85070 */
[----:B------:R-:W-:Y:S01]  /*9310*/  STL [R1+0x4a4], R146 ;  /* 0x0004a49201007387 */ /* 0x000fe20000100800 */
[----:B------:R-:W-:-:S03]  /*9320*/  SEL R222, R222, RZ, P3 ;  /* 0x000000ffdede7207 */ /* 0x000fc60001800000 */
[----:B------:R3:W-:Y:S04]  /*9330*/  STL [R1+0x4a0], R144 ;  /* 0x0004a09001007387 */ /* 0x0007e80000100800 */
[----:B------:R-:W-:Y:S04]  /*9340*/  STL [R1+0x49c], R143 ;  /* 0x00049c8f01007387 */ /* 0x000fe80000100800 */
[----:B------:R1:W-:Y:S04]  /*9350*/  STL [R1+0x498], R142 ;  /* 0x0004988e01007387 */ /* 0x0003e80000100800 */
[----:B------:R-:W-:Y:S04]  /*9360*/  STL [R1+0x494], R140 ;  /* 0x0004948c01007387 */ /* 0x000fe80000100800 */
        /* <DEDUP_REMOVED lines=34> */
[----:B------:R1:W-:Y:S01]  /*9590*/  LDGSTS.E [R0+0x30008], desc[UR42][R158.64], P1 ;  /* 0x300080009e007fae */ /* 0x0003e200089a102a */
[----:B------:R-:W-:-:S03]  /*95a0*/  ISETP.NE.U32.AND P1, PT, R155, RZ, PT ;  /* 0x000000ff9b00720c */ /* 0x000fc60003f25070 */
[----:B------:R-:W-:Y:S04]  /*95b0*/  STL [R1+0x408], R171 ;  /* 0x000408ab01007387 */ /* 0x000fe80000100800 */
[----:B------:R-:W-:Y:S01]  /*95c0*/  STL [R1+0x404], R164 ;  /* 0x000404a401007387 */ /* 0x000fe20000100800 */
[----:B-1----:R-:W-:-:S03]  /*95d0*/  IMAD R158, R58, UR9, RZ ;  /* 0x000000093a9e7c24 */ /* 0x002fc6000f8e02ff */
[----:B------:R-:W-:Y:S01]  /*95e0*/  LDGSTS.E [R0+0x32000], desc[UR42][R190.64], P5 ;  /* 0x32000000be007fae */ /* 0x000fe2000a9a102a */
[----:B------:R-:W-:Y:S01]  /*95f0*/  LEA R58, P5, R7, R248, 0x2 ;  /* 0x000000f8073a7211 */ /* 0x000fe200078a10ff */
[----:B------:R-:W-:Y:S02]  /*9600*/  IMAD R159, R67, UR9, RZ ;  /* 0x00000009439f7c24 */ /* 0x000fe4000f8e02ff */
[----:B------:R-:W-:Y:S01]  /*9610*/  STL [R1+0x400], R170 ;  /* 0x000400aa01007387 */ /* 0x000fe20000100800 */
[----:B------:R-:W-:Y:S02]  /*9620*/  LEA.HI.X.SX32 R59, R7, R4, 0x2, P5 ;  /* 0x00000004073b7211 */ /* 0x000fe400028f16ff */
[-C--:B------:R-:W-:Y:S01]  /*9630*/  LEA R66, P5, R150, R248.reuse, 0x2 ;  /* 0x000000f896427211 */ /* 0x080fe200078a10ff */
[----:B------:R1:W-:Y:S01]  /*9640*/  LDGSTS.E [R0+0x32008], desc[UR42][R186.64], P6 ;  /* 0x32008000ba007fae */ /* 0x0003e2000b1a102a */
[----:B------:R-:W-:Y:S02]  /*9650*/  LEA R22, P6, R6, R248, 0x2 ;  /* 0x000000f806167211 */ /* 0x000fe400078c10ff */
[-C--:B------:R-:W-:Y:S01]  /*9660*/  LEA.HI.X.SX32 R67, R150, R4.reuse, 0x2, P5 ;  /* 0x0000000496437211 */ /* 0x080fe200028f16ff */
[----:B------:R-:W-:Y:S01]  /*9670*/  STL [R1+0x3fc], R50 ;  /* 0x0003fc3201007387 */ /* 0x000fe20000100800 */
[----:B------:R-:W-:Y:S01]  /*9680*/  LEA.HI.X.SX32 R23, R6, R4, 0x2, P6 ;  /* 0x0000000406177211 */ /* 0x000fe200030f16ff */
[----:B------:R-:W-:Y:S01]  /*9690*/  IMAD R150, R85, UR9, RZ ;  /* 0x0000000955967c24 */ /* 0x000fe2000f8e02ff */
[-C--:B------:R-:W-:Y:S01]  /*96a0*/  LEA R6, P6, R45, R248.reuse, 0x2 ;  /* 0x000000f82d067211 */ /* 0x080fe200078c10ff */
[----:B------:R-:W-:Y:S01]  /*96b0*/  STL [R1+0x3f8], R168 ;  /* 0x0003f8a801007387 */ /* 0x000fe20000100800 */
[----:B------:R-:W-:-:S02]  /*96c0*/  LEA R60, P5, R147, R248, 0x2 ;  /* 0x000000f8933c7211 */ /* 0x000fc400078a10ff */
[-C--:B------:R-:W-:Y:S01]  /*96d0*/  LEA.HI.X.SX32 R7, R45, R4.reuse, 0x2, P6 ;  /* 0x000000042d077211 */ /* 0x080fe200030f16ff */
[----:B------:R-:W-:Y:S01]  /*96e0*/  STL [R1+0x3f4], R167 ;  /* 0x0003f4a701007387 */ /* 0x000fe20000100800 */
[----:B--2---:R-:W-:Y:S01]  /*96f0*/  IMAD R45, R61, UR9, RZ ;  /* 0x000000093d2d7c24 */ /* 0x004fe2000f8e02ff */
[----:B------:R-:W-:Y:S02]  /*9700*/  LEA.HI.X.SX32 R61, R147, R4, 0x2, P5 ;  /* 0x00000004933d7211 */ /* 0x000fe400028f16ff */
[----:B------:R-:W-:Y:S01]  /*9710*/  STL [R1+0x3f0], R166 ;  /* 0x0003f0a601007387 */ /* 0x000fe20000100800 */
[----:B------:R-:W-:-:S03]  /*9720*/  LEA R70, P5, R144, R248, 0x2 ;  /* 0x000000f890467211 */ /* 0x000fc600078a10ff */
[----:B------:R-:W-:Y:S01]  /*9730*/  STL [R1+0x3ec], R20 ;  /* 0x0003ec1401007387 */ /* 0x000fe20000100800 */
[----:B------:R-:W-:Y:S01]  /*9740*/  LEA.HI.X.SX32 R71, R144, R4, 0x2, P5 ;  /* 0x0000000490477211 */ /* 0x000fe200028f16ff */
[----:B---3--:R-:W-:Y:S01]  /*9750*/  IMAD R144, R80, UR9, RZ ;  /* 0x0000000950907c24 */ /* 0x008fe2000f8e02ff */
[C---:B------:R-:W-:Y:S01]  /*9760*/  LEA R62, P5, R142.reuse, R248, 0x2 ;  /* 0x000000f88e3e7211 */ /* 0x040fe200078a10ff */
[----:B------:R-:W-:Y:S03]  /*9770*/  STL [R1+0x3e8], R163 ;  /* 0x0003e8a301007387 */ /* 0x000fe60000100800 */
[----:B------:R-:W-:Y:S01]  /*9780*/  LEA.HI.X.SX32 R63, R142, R4, 0x2, P5 ;  /* 0x000000048e3f7211 */ /* 0x000fe200028f16ff */
[----:B------:R-:W-:Y:S01]  /*9790*/  STL [R1+0x3e4], R162 ;  /* 0x0003e4a201007387 */ /* 0x000fe20000100800 */
[----:B------:R-:W-:-:S03]  /*97a0*/  IMAD R142, R77, UR9, RZ ;  /* 0x000000094d8e7c24 */ /* 0x000fc6000f8e02ff */
[----:B------:R-:W-:Y:S04]  /*97b0*/  STL [R1+0x3e0], R159 ;  /* 0x0003e09f01007387 */ /* 0x000fe80000100800 */
[----:B------:R-:W-:Y:S04]  /*97c0*/  STL [R1+0x3dc], R49 ;  /* 0x0003dc3101007387 */ /* 0x000fe80000100800 */
[----:B------:R-:W-:Y:S04]  /*97d0*/  STL [R1+0x3d8], R158 ;  /* 0x0003d89e01007387 */ /* 0x000fe80000100800 */
[----:B------:R-:W-:Y:S04]  /*97e0*/  STL [R1+0x3d4], R118 ;  /* 0x0003d47601007387 */ /* 0x000fe80000100800 */
[----:B------:R-:W-:Y:S04]  /*97f0*/  STL.64 [R1+0x30], R22 ;  /* 0x0000301601007387 */ /* 0x000fe80000100a00 */
[----:B------:R-:W-:Y:S04]  /*9800*/  STL [R1+0x3d0], R120 ;  /* 0x0003d07801007387 */ /* 0x000fe80000100800 */
[----:B------:R-:W-:Y:S04]  /*9810*/  STL.64 [R1+0x28], R66 ;  /* 0x0000284201007387 */ /* 0x000fe80000100a00 */
[----:B------:R2:W-:Y:S04]  /*9820*/  STL.64 [R1+0x20], R6 ;  /* 0x0000200601007387 */ /* 0x0005e80000100a00 */
[----:B------:R-:W-:Y:S04]  /*9830*/  STL [R1+0x3cc], R45 ;  /* 0x0003cc2d01007387 */ /* 0x000fe80000100800 */
[----:B------:R-:W0:Y:S01]  /*9840*/  LDGDEPBAR ;  /* 0x00000000000079af */ /* 0x000e220000000000 */
[----:B--2---:R-:W-:-:S04]  /*9850*/  LEA R6, P6, R146, R248, 0x2 ;  /* 0x000000f892067211 */ /* 0x004fc800078c10ff */
[----:B------:R-:W-:Y:S02]  /*9860*/  LEA.HI.X.SX32 R7, R146, R4, 0x2, P6 ;  /* 0x0000000492077211 */ /* 0x000fe400030f16ff */
[----:B------:R-:W-:-:S03]  /*9870*/  LEA R66, P6, R143, R248, 0x2 ;  /* 0x000000f88f427211 */ /* 0x000fc600078c10ff */
[----:B------:R-:W-:Y:S01]  /*9880*/  STL.64 [R1+0x48], R6 ;  /* 0x0000480601007387 */ /* 0x000fe20000100a00 */
[----:B------:R-:W-:-:S03]  /*9890*/  LEA.HI.X.SX32 R67, R143, R4, 0x2, P6 ;  /* 0x000000048f437211 */ /* 0x000fc600030f16ff */
[----:B------:R-:W-:Y:S04]  /*98a0*/  STL [R1+0x3c8], R124 ;  /* 0x0003c87c01007387 */ /* 0x000fe80000100800 */
[----:B------:R2:W-:Y:S04]  /*98b0*/  STL.64 [R1+0x40], R70 ;  /* 0x0000404601007387 */ /* 0x0005e80000100a00 */
[----:B------:R3:W-:Y:S04]  /*98c0*/  STL.64 [R1+0x38], R66 ;  /* 0x0000384201007387 */ /* 0x0007e80000100a00 */
[----:B------:R-:W-:Y:S01]  /*98d0*/  STL [R1+0x3c4], R126 ;  /* 0x0003c47e01007387 */ /* 0x000fe20000100800 */
[----:B--2---:R-:W-:-:S02]  /*98e0*/  LEA R70, P5, R139, R248, 0x2 ;  /* 0x000000f88b467211 */ /* 0x004fc400078a10ff */
[C---:B---3--:R-:W-:Y:S02]  /*98f0*/  LEA R66, P6, R140.reuse, R248, 0x2 ;  /* 0x000000f88c427211 */ /* 0x048fe400078c10ff */
[-C--:B------:R-:W-:Y:S02]  /*9900*/  LEA.HI.X.SX32 R71, R139, R4.reuse, 0x2, P5 ;  /* 0x000000048b477211 */ /* 0x080fe400028f16ff */
[----:B------:R-:W-:Y:S01]  /*9910*/  LEA.HI.X.SX32 R67, R140, R4, 0x2, P6 ;  /* 0x000000048c437211 */ /* 0x000fe200030f16ff */
[----:B------:R-:W-:Y:S01]  /*9920*/  IMAD R140, R76, UR9, RZ ;  /* 0x000000094c8c7c24 */ /* 0x000fe2000f8e02ff */
[----:B------:R-:W-:-:S03]  /*9930*/  LEA R64, P5, R136, R248, 0x2 ;  /* 0x000000f888407211 */ /* 0x000fc600078a10ff */
[----:B------:R2:W-:Y:S04]  /*9940*/  STL.64 [R1+0x60], R66 ;  /* 0x0000604201007387 */ /* 0x0005e80000100a00 */
[----:B------:R-:W-:Y:S04]  /*9950*/  STL [R1+0x3c0], R128 ;  /* 0x0003c08001007387 */ /* 0x000fe80000100800 */
[----:B------:R-:W-:Y:S01]  /*9960*/  STL.64 [R1+0x58], R70 ;  /* 0x0000584601007387 */ /* 0x000fe20000100a00 */
[----:B--2---:R-:W-:-:S04]  /*9970*/  LEA R66, P6, R48, R248, 0x2 ;  /* 0x000000f830427211 */ /* 0x004fc800078c10ff */
[-C--:B------:R-:W-:Y:S01]  /*9980*/  LEA.HI.X.SX32 R67, R48, R4.reuse, 0x2, P6 ;  /* 0x0000000430437211 */ /* 0x080fe200030f16ff */
[----:B------:R-:W-:Y:S01]  /*9990*/  IMAD R48, R65, UR9, RZ ;  /* 0x0000000941307c24 */ /* 0x000fe2000f8e02ff */
[----:B------:R-:W-:Y:S01]  /*99a0*/  LEA.HI.X.SX32 R65, R136, R4, 0x2, P5 ;  /* 0x0000000488417211 */ /* 0x000fe200028f16ff */
[----:B------:R-:W-:Y:S01]  /*99b0*/  IMAD R136, R72, UR9, RZ ;  /* 0x0000000948887c24 */ /* 0x000fe2000f8e02ff */
[C---:B------:R-:W-:Y:S01]  /*99c0*/  LEA R74, P5, R134.reuse, R248, 0x2 ;  /* 0x000000f8864a7211 */ /* 0x040fe200078a10ff */
[----:B------:R2:W-:Y:S03]  /*99d0*/  STL.64 [R1+0x50], R66 ;  /* 0x0000504201007387 */ /* 0x0005e60000100a00 */
[----:B------:R-:W-:Y:S01]  /*99e0*/  LEA.HI.X.SX32 R75, R134, R4, 0x2, P5 ;  /* 0x00000004864b7211 */ /* 0x000fe200028f16ff */
[----:B------:R-:W-:Y:S01]  /*99f0*/  STL [R1+0x3bc], R48 ;  /* 0x0003bc3001007387 */ /* 0x000fe20000100800 */
[----:B------:R-:W-:Y:S01]  /*9a00*/  LEA R68, P5, R131, R248, 0x2 ;  /* 0x000000f883447211 */ /* 0x000fe200078a10ff */
[----:B------:R-:W-:-:S02]  /*9a10*/  IMAD R134, R69, UR9, RZ ;  /* 0x0000000945867c24 */ /* 0x000fc4000f8e02ff */
[----:B------:R-:W-:Y:S01]  /*9a20*/  STL [R1+0x3b8], R132 ;  /* 0x0003b88401007387 */ /* 0x000fe20000100800 */
[----:B------:R-:W-:Y:S02]  /*9a30*/  LEA.HI.X.SX32 R69, R131, R4, 0x2, P5 ;  /* 0x0000000483457211 */ /* 0x000fe400028f16ff */
[CC--:B------:R-:W-:Y:S01]  /*9a40*/  LEA R78, P5, R180.reuse, R248.reuse, 0x2 ;  /* 0x000000f8b44e7211 */ /* 0x0c0fe200078a10ff */
[----:B------:R-:W-:Y:S01]  /*9a50*/  STL.64 [R1+0x70], R74 ;  /* 0x0000704a01007387 */ /* 0x000fe20000100a00 */
[----:B--2---:R-:W-:Y:S02]  /*9a60*/  LEA R66, P6, R135, R248, 0x2 ;  /* 0x000000f887427211 */ /* 0x004fe400078c10ff */
[-C--:B------:R-:W-:Y:S01]  /*9a70*/  LEA.HI.X.SX32 R79, R180, R4.reuse, 0x2, P5 ;  /* 0x00000004b44f7211 */ /* 0x080fe200028f16ff */
[----:B------:R-:W-:Y:S01]  /*9a80*/  IMAD R180, R125, UR9, RZ ;  /* 0x000000097db47c24 */ /* 0x000fe2000f8e02ff */
[----:B------:R-:W-:Y:S02]  /*9a90*/  LEA.HI.X.SX32 R67, R135, R4, 0x2, P6 ;  /* 0x0000000487437211 */ /* 0x000fe400030f16ff */
[----:B------:R-:W-:-:S02]  /*9aa0*/  LEA R70, P6, R182, R248, 0x2 ;  /* 0x000000f8b6467211 */ /* 0x000fc400078c10ff */
[----:B------:R-:W-:Y:S02]  /*9ab0*/  LEA R72, P5, R179, R248, 0x2 ;  /* 0x000000f8b3487211 */ /* 0x000fe400078a10ff */
[----:B------:R-:W-:-:S05]  /*9ac0*/  LEA.HI.X.SX32 R71, R182, R4, 0x2, P6 ;  /* 0x00000004b6477211 */ /* 0x000fca00030f16ff */
[----:B------:R2:W-:Y:S04]  /*9ad0*/  STL.64 [R1+0x68], R70 ;  /* 0x0000684601007387 */ /* 0x0005e80000100a00 */
[----:B------:R-:W-:Y:S04]  /*9ae0*/  STL [R1+0x3b4], R134 ;  /* 0x0003b48601007387 */ /* 0x000fe80000100800 */
[----:B------:R-:W-:Y:S01]  /*9af0*/  STL [R1+0x3b0], R136 ;  /* 0x0003b08801007387 */ /* 0x000fe20000100800 */
[----:B--2---:R-:W-:-:S03]  /*9b00*/  LEA R70, P6, R130, R248, 0x2 ;  /* 0x000000f882467211 */ /* 0x004fc600078c10ff */
[----:B------:R-:W-:Y:S01]  /*9b10*/  STL.64 [R1+0x80], R78 ;  /* 0x0000804e01007387 */ /* 0x000fe20000100a00 */
[----:B------:R-:W-:Y:S02]  /*9b20*/  LEA.HI.X.SX32 R71, R130, R4, 0x2, P6 ;  /* 0x0000000482477211 */ /* 0x000fe400030f16ff */
[----:B------:R-:W-:-:S04]  /*9b30*/  LEA R74, P6, R44, R248, 0x2 ;  /* 0x000000f82c4a7211 */ /* 0x000fc800078c10ff */
[-C--:B------:R-:W-:Y:S01]  /*9b40*/  LEA.HI.X.SX32 R75, R44, R4.reuse, 0x2, P6 ;  /* 0x000000042c4b7211 */ /* 0x080fe200030f16ff */
[----:B------:R-:W-:Y:S01]  /*9b50*/  IMAD R44, R73, UR9, RZ ;  /* 0x00000009492c7c24 */ /* 0x000fe2000f8e02ff */
[----:B------:R-:W-:Y:S02]  /*9b60*/  LEA.HI.X.SX32 R73, R179, R4, 0x2, P5 ;  /* 0x00000004b3497211 */ /* 0x000fe400028f16ff */
[C---:B------:R-:W-:Y:S01]  /*9b70*/  LEA R82, P5, R123.reuse, R248, 0x2 ;  /* 0x000000f87b527211 */ /* 0x040fe200078a10ff */
[----:B------:R2:W-:Y:S03]  /*9b80*/  STL.64 [R1+0x78], R74 ;  /* 0x0000784a01007387 */ /* 0x0005e60000100a00 */
[----:B------:R-:W-:Y:S01]  /*9b90*/  LEA.HI.X.SX32 R83, R123, R4, 0x2, P5 ;  /* 0x000000047b537211 */ /* 0x000fe200028f16ff */
[----:B------:R-:W-:Y:S01]  /*9ba0*/  STL [R1+0x3ac], R44 ;  /* 0x0003ac2c01007387 */ /* 0x000fe20000100800 */
[----:B------:R-:W-:-:S03]  /*9bb0*/  LEA R76, P5, R176, R248, 0x2 ;  /* 0x000000f8b04c7211 */ /* 0x000fc600078a10ff */
[----:B------:R-:W-:Y:S01]  /*9bc0*/  STL [R1+0x3a8], R140 ;  /* 0x0003a88c01007387 */ /* 0x000fe20000100800 */
[----:B------:R-:W-:Y:S01]  /*9bd0*/  LEA.HI.X.SX32 R77, R176, R4, 0x2, P5 ;  /* 0x00000004b04d7211 */ /* 0x000fe200028f16ff */
[----:B------:R-:W-:Y:S01]  /*9be0*/  IMAD R176, R117, UR9, RZ ;  /* 0x0000000975b07c24 */ /* 0x000fe2000f8e02ff */
[-C--:B------:R-:W-:Y:S01]  /*9bf0*/  LEA R86, P5, R156, R248.reuse, 0x2 ;  /* 0x000000f89c567211 */ /* 0x080fe200078a10ff */
        /* <DEDUP_REMOVED lines=24> */
[----:B------:R-:W-:Y:S02]  /*9d80*/  LEA.HI.X.SX32 R85, R110, R4, 0x2, P5 ;  /* 0x000000046e557211 */ /* 0x000fe400028f16ff */
[CC--:B------:R-:W-:Y:S01]  /*9d90*/  LEA R94, P5, R107.reuse, R248.reuse, 0x2 ;  /* 0x000000f86b5e7211 */ /* 0x0c0fe200078a10ff */
[----:B------:R-:W-:Y:S01]  /*9da0*/  STL.64 [R1+0xb0], R90 ;  /* 0x0000b05a01007387 */ /* 0x000fe20000100a00 */
[C---:B--2---:R-:W-:Y:S02]  /*9db0*/  LEA R82, P6, R114.reuse, R248, 0x2 ;  /* 0x000000f872527211 */ /* 0x044fe400078c10ff */
[-C--:B------:R-:W-:Y:S02]  /*9dc0*/  LEA.HI.X.SX32 R95, R107, R4.reuse, 0x2, P5 ;  /* 0x000000046b5f7211 */ /* 0x080fe400028f16ff */
        /* <DEDUP_REMOVED lines=31> */
[----:B------:R-:W-:Y:S01]  /*9fc0*/  IMAD R172, R109, UR9, RZ ;  /* 0x000000096dac7c24 */ /* 0x000fe2000f8e02ff */
[----:B--2---:R-:W-:-:S04]  /*9fd0*/  LEA R94, P6, R160, R248, 0x2 ;  /* 0x000000f8a05e7211 */ /* 0x004fc800078c10ff */
[----:B------:R-:W-:Y:S01]  /*9fe0*/  LEA.HI.X.SX32 R95, R160, R4, 0x2, P6 ;  /* 0x00000004a05f7211 */ /* 0x000fe200030f16ff */
[----:B------:R-:W-:Y:S01]  /*9ff0*/  IMAD R160, R96, UR9, RZ ;  /* 0x0000000960a07c24 */ /* 0x000fe2000f8e02ff */
[CC--:B------:R-:W-:Y:S02]  /*a000*/  LEA R98, P6, R46.reuse, R248.reuse, 0x2 ;  /* 0x000000f82e627211 */ /* 0x0c0fe400078c10ff */
[----:B------:R-:W-:Y:S02]  /*a010*/  LEA R96, P5, R171, R248, 0x2 ;  /* 0x000000f8ab607211 */ /* 0x000fe400078a10ff */
[-C--:B------:R-:W-:Y:S01]  /*a020*/  LEA.HI.X.SX32 R99, R46, R4.reuse, 0x2, P6 ;  /* 0x000000042e637211 */ /* 0x080fe200030f16ff */
[----:B------:R-:W-:Y:S01]  /*a030*/  STL [R1+0x380], R160 ;  /* 0x000380a001007387 */ /* 0x000fe20000100800 */
[----:B------:R-:W-:Y:S01]  /*a040*/  IMAD R46, R97, UR9, RZ ;  /* 0x00000009612e7c24 */ /* 0x000fe2000f8e02ff */
[----:B------:R-:W-:Y:S02]  /*a050*/  LEA.HI.X.SX32 R97, R171, R4, 0x2, P5 ;  /* 0x00000004ab617211 */ /* 0x000fe400028f16ff */
[----:B------:R-:W-:Y:S01]  /*a060*/  STL.64 [R1+0xe0], R102 ;  /* 0x0000e06601007387 */ /* 0x000fe20000100a00 */
[----:B------:R-:W-:-:S03]  /*a070*/  LEA R106, P5, R170, R248, 0x2 ;  /* 0x000000f8aa6a7211 */ /* 0x000fc600078a10ff */
[----:B------:R2:W-:Y:S01]  /*a080*/  STL.64 [R1+0xd8], R98 ;  /* 0x0000d86201007387 */ /* 0x0005e20000100a00 */
[----:B------:R-:W-:-:S03]  /*a090*/  LEA.HI.X.SX32 R107, R170, R4, 0x2, P5 ;  /* 0x00000004aa6b7211 */ /* 0x000fc600028f16ff */
[----:B------:R-:W-:Y:S01]  /*a0a0*/  STL [R1+0x37c], R46 ;  /* 0x00037c2e01007387 */ /* 0x000fe20000100800 */
[----:B--2---:R-:W-:-:S04]  /*a0b0*/  LEA R98, P6, R164, R248, 0x2 ;  /* 0x000000f8a4627211 */ /* 0x004fc800078c10ff */
[----:B------:R-:W-:Y:S01]  /*a0c0*/  LEA.HI.X.SX32 R99, R164, R4, 0x2, P6 ;  /* 0x00000004a4637211 */ /* 0x000fe200030f16ff */
[----:B------:R-:W-:Y:S01]  /*a0d0*/  IMAD R164, R100, UR9, RZ ;  /* 0x0000000964a47c24 */ /* 0x000fe2000f8e02ff */
[-C--:B------:R-:W-:Y:S02]  /*a0e0*/  LEA R102, P6, R50, R248.reuse, 0x2 ;  /* 0x000000f832667211 */ /* 0x080fe400078c10ff */
[----:B------:R-:W-:Y:S02]  /*a0f0*/  LEA R100, P5, R168, R248, 0x2 ;  /* 0x000000f8a8647211 */ /* 0x000fe400078a10ff */
[-C--:B------:R-:W-:Y:S01]  /*a100*/  LEA.HI.X.SX32 R103, R50, R4.reuse, 0x2, P6 ;  /* 0x0000000432677211 */ /* 0x080fe200030f16ff */
[----:B------:R-:W-:Y:S01]  /*a110*/  STL [R1+0x378], R164 ;  /* 0x000378a401007387 */ /* 0x000fe20000100800 */
[----:B------:R-:W-:Y:S01]  /*a120*/  IMAD R50, R101, UR9, RZ ;  /* 0x0000000965327c24 */ /* 0x000fe2000f8e02ff */
[----:B------:R-:W-:Y:S01]  /*a130*/  LEA.HI.X.SX32 R101, R168, R4, 0x2, P5 ;  /* 0x00000004a8657211 */ /* 0x000fe200028f16ff */
[----:B------:R-:W-:Y:S01]  /*a140*/  IMAD R168, R104, UR9, RZ ;  /* 0x0000000968a87c24 */ /* 0x000fe2000f8e02ff */
[----:B------:R-:W-:Y:S01]  /*a150*/  STL.64 [R1+0xf0], R106 ;  /* 0x0000f06a01007387 */ /* 0x000fe20000100a00 */
[----:B------:R-:W-:-:S03]  /*a160*/  LEA R110, P5, R166, R248, 0x2 ;  /* 0x000000f8a66e7211 */ /* 0x000fc600078a10ff */
[----:B------:R2:W-:Y:S01]  /*a170*/  STL.64 [R1+0xe8], R102 ;  /* 0x0000e86601007387 */ /* 0x0005e20000100a00 */
[----:B------:R-:W-:Y:S02]  /*a180*/  LEA.HI.X.SX32 R111, R166, R4, 0x2, P5 ;  /* 0x00000004a66f7211 */ /* 0x000fe400028f16ff */
[-C--:B------:R-:W-:Y:S01]  /*a190*/  LEA R104, P5, R163, R248.reuse, 0x2 ;  /* 0x000000f8a3687211 */ /* 0x080fe200078a10ff */
        /* <DEDUP_REMOVED lines=12> */
[----:B------:R3:W-:Y:S01]  /*a260*/  STL [R1+0x36c], R20 ;  /* 0x00036c1401007387 */ /* 0x0007e20000100800 */
[----:B------:R-:W-:-:S03]  /*a270*/  LEA R112, P5, R158, R248, 0x2 ;  /* 0x000000f89e707211 */ /* 0x000fc600078a10ff */
[----:B------:R1:W-:Y:S01]  /*a280*/  STL [R1+0x368], R172 ;  /* 0x000368ac01007387 */ /* 0x0003e20000100800 */
[----:B--2---:R-:W-:-:S04]  /*a290*/  LEA R106, P6, R162, R248, 0x2 ;  /* 0x000000f8a26a7211 */ /* 0x004fc800078c10ff */
[----:B------:R-:W-:Y:S02]  /*a2a0*/  LEA.HI.X.SX32 R107, R162, R4, 0x2, P6 ;  /* 0x00000004a26b7211 */ /* 0x000fe400030f16ff */
[----:B------:R-:W-:-:S04]  /*a2b0*/  LEA R110, P6, R49, R248, 0x2 ;  /* 0x000000f8316e7211 */ /* 0x000fc800078c10ff */
[----:B------:R-:W-:Y:S01]  /*a2c0*/  LEA.HI.X.SX32 R111, R49, R4, 0x2, P6 ;  /* 0x00000004316f7211 */ /* 0x000fe200030f16ff */
[----:B------:R-:W-:Y:S01]  /*a2d0*/  IMAD R49, R113, UR9, RZ ;  /* 0x0000000971317c24 */ /* 0x000fe2000f8e02ff */
[----:B------:R-:W-:Y:S02]  /*a2e0*/  LEA R114, P6, R118, R248, 0x2 ;  /* 0x000000f876727211 */ /* 0x000fe400078c10ff */
[----:B------:R-:W-:Y:S02]  /*a2f0*/  LEA.HI.X.SX32 R113, R158, R4, 0x2, P5 ;  /* 0x000000049e717211 */ /* 0x000fe400028f16ff */
[----:B------:R-:W-:Y:S01]  /*a300*/  LEA R116, P5, R120, R248, 0x2 ;  /* 0x000000f878747211 */ /* 0x000fe200078a10ff */
[----:B------:R2:W-:Y:S01]  /*a310*/  STL [R1+0x364], R49 ;  /* 0x0003643101007387 */ /* 0x0005e20000100800 */
[----:B------:R-:W-:Y:S02]  /*a320*/  LEA.HI.X.SX32 R115, R118, R4, 0x2, P6 ;  /* 0x0000000476737211 */ /* 0x000fe400030f16ff */
[----:B------:R-:W-:Y:S01]  /*a330*/  LEA R118, P6, R45, R248, 0x2 ;  /* 0x000000f82d767211 */ /* 0x000fe200078c10ff */
[----:B------:R1:W-:Y:S01]  /*a340*/  STL [R1+0x360], R176 ;  /* 0x000360b001007387 */ /* 0x0003e20000100800 */
[----:B------:R-:W-:-:S02]  /*a350*/  LEA.HI.X.SX32 R117, R120, R4, 0x2, P5 ;  /* 0x0000000478757211 */ /* 0x000fc400028f16ff */
[----:B------:R-:W-:Y:S02]  /*a360*/  LEA R120, P5, R124, R248, 0x2 ;  /* 0x000000f87c787211 */ /* 0x000fe400078a10ff */
[----:B------:R-:W-:Y:S01]  /*a370*/  LEA.HI.X.SX32 R119, R45, R4, 0x2, P6 ;  /* 0x000000042d777211 */ /* 0x000fe200030f16ff */
[----:B------:R-:W-:Y:S01]  /*a380*/  IMAD R45, R121, UR9, RZ ;  /* 0x00000009792d7c24 */ /* 0x000fe2000f8e02ff */
[----:B------:R-:W-:Y:S02]  /*a390*/  LEA R122, P6, R126, R248, 0x2 ;  /* 0x000000f87e7a7211 */ /* 0x000fe400078c10ff */
[----:B------:R-:W-:Y:S02]  /*a3a0*/  LEA.HI.X.SX32 R121, R124, R4, 0x2, P5 ;  /* 0x000000047c797211 */ /* 0x000fe400028f16ff */
[----:B------:R-:W-:Y:S01]  /*a3b0*/  LEA R124, P5, R128, R248, 0x2 ;  /* 0x000000f8807c7211 */ /* 0x000fe200078a10ff */
[----:B------:R1:W-:Y:S01]  /*a3c0*/  STL [R1+0x35c], R45 ;  /* 0x00035c2d01007387 */ /* 0x0003e20000100800 */
[----:B------:R-:W-:-:S02]  /*a3d0*/  LEA.HI.X.SX32 R123, R126, R4, 0x2, P6 ;  /* 0x000000047e7b7211 */ /* 0x000fc400030f16ff */
[----:B------:R-:W-:Y:S01]  /*a3e0*/  LEA R126, P6, R48, R248, 0x2 ;  /* 0x000000f8307e7211 */ /* 0x000fe200078c10ff */
[----:B------:R1:W-:Y:S01]  /*a3f0*/  STL [R1+0x358], R180 ;  /* 0x000358b401007387 */ /* 0x0003e20000100800 */
[----:B------:R-:W-:Y:S02]  /*a400*/  LEA.HI.X.SX32 R125, R128, R4, 0x2, P5 ;  /* 0x00000004807d7211 */ /* 0x000fe400028f16ff */
[----:B------:R-:W-:Y:S02]  /*a410*/  LEA R128, P5, R132, R248, 0x2 ;  /* 0x000000f884807211 */ /* 0x000fe400078a10ff */
[----:B------:R-:W-:Y:S01]  /*a420*/  LEA.HI.X.SX32 R127, R48, R4, 0x2, P6 ;  /* 0x00000004307f7211 */ /* 0x000fe200030f16ff */
[----:B------:R-:W-:Y:S01]  /*a430*/  IMAD R48, R129, UR9, RZ ;  /* 0x0000000981307c24 */ /* 0x000fe2000f8e02ff */
[----:B------:R-:W-:Y:S02]  /*a440*/  LEA R130, P6, R134, R248, 0x2 ;  /* 0x000000f886827211 */ /* 0x000fe400078c10ff */
[----:B------:R-:W-:-:S02]  /*a450*/  LEA.HI.X.SX32 R129, R132, R4, 0x2, P5 ;  /* 0x0000000484817211 */ /* 0x000fc400028f16ff */
[----:B------:R-:W-:Y:S01]  /*a460*/  LEA R132, P5, R136, R248, 0x2 ;  /* 0x000000f888847211 */ /* 0x000fe200078a10ff */
[----:B------:R1:W-:Y:S01]  /*a470*/  STL [R1+0x354], R48 ;  /* 0x0003543001007387 */ /* 0x0003e20000100800 */
[----:B------:R-:W-:Y:S02]  /*a480*/  LEA.HI.X.SX32 R131, R134, R4, 0x2, P6 ;  /* 0x0000000486837211 */ /* 0x000fe400030f16ff */
[----:B------:R-:W-:Y:S01]  /*a490*/  LEA R134, P6, R44, R248, 0x2 ;  /* 0x000000f82c867211 */ /* 0x000fe200078c10ff */
[----:B------:R1:W-:Y:S01]  /*a4a0*/  STL [R1+0x350], R184 ;  /* 0x000350b801007387 */ /* 0x0003e20000100800 */
[----:B------:R-:W-:Y:S02]  /*a4b0*/  LEA.HI.X.SX32 R133, R136, R4, 0x2, P5 ;  /* 0x0000000488857211 */ /* 0x000fe400028f16ff */
[----:B------:R-:W-:Y:S02]  /*a4c0*/  LEA R136, P5, R140, R248, 0x2 ;  /* 0x000000f88c887211 */ /* 0x000fe400078a10ff */
[----:B------:R-:W-:Y:S01]  /*a4d0*/  LEA.HI.X.SX32 R135, R44, R4, 0x2, P6 ;  /* 0x000000042c877211 */ /* 0x000fe200030f16ff */
[----:B------:R-:W-:Y:S01]  /*a4e0*/  IMAD R44, R137, UR9, RZ ;  /* 0x00000009892c7c24 */ /* 0x000fe2000f8e02ff */
[----:B------:R-:W-:-:S02]  /*a4f0*/  LEA R138, P6, R142, R248, 0x2 ;  /* 0x000000f88e8a7211 */ /* 0x000fc400078c10ff */
[----:B------:R-:W-:Y:S02]  /*a500*/  LEA.HI.X.SX32 R137, R140, R4, 0x2, P5 ;  /* 0x000000048c897211 */ /* 0x000fe400028f16ff */
[----:B------:R-:W-:Y:S01]  /*a510*/  LEA R140, P5, R144, R248, 0x2 ;  /* 0x000000f8908c7211 */ /* 0x000fe200078a10ff */
[----:B------:R1:W-:Y:S01]  /*a520*/  STL [R1+0x34c], R44 ;  /* 0x00034c2c01007387 */ /* 0x0003e20000100800 */
[----:B------:R-:W-:Y:S02]  /*a530*/  LEA.HI.X.SX32 R139, R142, R4, 0x2, P6 ;  /* 0x000000048e8b7211 */ /* 0x000fe400030f16ff */
[----:B------:R-:W-:Y:S01]  /*a540*/  LEA R142, P6, R47, R248, 0x2 ;  /* 0x000000f82f8e7211 */ /* 0x000fe200078c10ff */
[----:B------:R1:W-:Y:S01]  /*a550*/  STL [R1+0x348], R188 ;  /* 0x000348bc01007387 */ /* 0x0003e20000100800 */
[----:B------:R-:W-:Y:S02]  /*a560*/  LEA.HI.X.SX32 R141, R144, R4, 0x2, P5 ;  /* 0x00000004908d7211 */ /* 0x000fe400028f16ff */
[----:B------:R-:W-:-:S02]  /*a570*/  LEA R144, P5, R148, R248, 0x2 ;  /* 0x000000f894907211 */ /* 0x000fc400078a10ff */
        /* <DEDUP_REMOVED lines=10> */
[C---:B------:R-:W-:Y:S02]  /*a620*/  LEA R152, P5, R156.reuse, R248, 0x2 ;  /* 0x000000f89c987211 */ /* 0x040fe400078a10ff */
[----:B------:R-:W-:Y:S01]  /*a630*/  LEA.HI.X.SX32 R151, R21, R4, 0x2, P6 ;  /* 0x0000000415977211 */ /* 0x000fe200030f16ff */
[----:B------:R-:W-:Y:S01]  /*a640*/  IMAD R21, R153, UR9, RZ ;  /* 0x0000000999157c24 */ /* 0x000fe2000f8e02ff */
[C---:B------:R-:W-:Y:S02]  /*a650*/  LEA R154, P6, R51.reuse, R248, 0x2 ;  /* 0x000000f8339a7211 */ /* 0x040fe400078c10ff */
[----:B------:R-:W-:Y:S02]  /*a660*/  LEA.HI.X.SX32 R153, R156, R4, 0x2, P5 ;  /* 0x000000049c997211 */ /* 0x000fe400028f16ff */
[----:B------:R-:W-:Y:S01]  /*a670*/  LEA R156, P5, R160, R248, 0x2 ;  /* 0x000000f8a09c7211 */ /* 0x000fe200078a10ff */
[----:B------:R1:W-:Y:S01]  /*a680*/  STL [R1+0x33c], R21 ;  /* 0x00033c1501007387 */ /* 0x0003e20000100800 */
[----:B------:R-:W-:Y:S01]  /*a690*/  LEA.HI.X.SX32 R155, R51, R4, 0x2, P6 ;  /* 0x00000004339b7211 */ /* 0x000fe200030f16ff */
[----:B------:R-:W-:Y:S01]  /*a6a0*/  IMAD R51, R157, UR9, RZ ;  /* 0x000000099d337c24 */ /* 0x000fe2000f8e02ff */
[----:B------:R-:W-:-:S02]  /*a6b0*/  LEA R158, P6, R46, R248, 0x2 ;  /* 0x000000f82e9e7211 */ /* 0x000fc400078c10ff */
[----:B------:R-:W-:Y:S02]  /*a6c0*/  LEA.HI.X.SX32 R157, R160, R4, 0x2, P5 ;  /* 0x00000004a09d7211 */ /* 0x000fe400028f16ff */
[----:B------:R-:W-:Y:S01]  /*a6d0*/  LEA R160, P5, R164, R248, 0x2 ;  /* 0x000000f8a4a07211 */ /* 0x000fe200078a10ff */
[----:B------:R-:W-:Y:S01]  /*a6e0*/  STL [R1+0x338], R51 ;  /* 0x0003383301007387 */ /* 0x000fe20000100800 */
[----:B------:R-:W-:Y:S01]  /*a6f0*/  LEA.HI.X.SX32 R159, R46, R4, 0x2, P6 ;  /* 0x000000042e9f7211 */ /* 0x000fe200030f16ff */
[----:B------:R-:W-:Y:S01]  /*a700*/  IMAD R46, R161, UR9, RZ ;  /* 0x00000009a12e7c24 */ /* 0x000fe2000f8e02ff */
[----:B------:R-:W-:Y:S02]  /*a710*/  LEA R162, P6, R50, R248, 0x2 ;  /* 0x000000f832a27211 */ /* 0x000fe400078c10ff */
        /* <DEDUP_REMOVED lines=10> */
[----:B---3--:R-:W-:Y:S01]  /*a7c0*/  IMAD R20, R169, UR9, RZ ;  /* 0x00000009a9147c24 */ /* 0x008fe2000f8e02ff */
[C---:B------:R-:W-:Y:S02]  /*a7d0*/  LEA R170, P6, R49.reuse, R248, 0x2 ;  /* 0x000000f831aa7211 */ /* 0x040fe400078c10ff */
[----:B------:R-:W-:Y:S02]  /*a7e0*/  LEA.HI.X.SX32 R169, R172, R4, 0x2, P5 ;  /* 0x00000004aca97211 */ /* 0x000fe400028f16ff */
[----:B-1----:R-:W-:Y:S01]  /*a7f0*/  LEA R172, P5, R176, R248, 0x2 ;  /* 0x000000f8b0ac7211 */ /* 0x002fe200078a10ff */
[----:B------:R1:W-:Y:S01]  /*a800*/  STL [R1+0x32c], R20 ;  /* 0x00032c1401007387 */ /* 0x0003e20000100800 */
[----:B------:R-:W-:Y:S01]  /*a810*/  LEA.HI.X.SX32 R171, R49, R4, 0x2, P6 ;  /* 0x0000000431ab7211 */ /* 0x000fe200030f16ff */
[----:B--2---:R-:W-:Y:S01]  /*a820*/  IMAD R49, R173, UR9, RZ ;  /* 0x00000009ad317c24 */ /* 0x004fe2000f8e02ff */
        /* <DEDUP_REMOVED lines=39> */
[----:B------:R2:W-:Y:S01]  /*aaa0*/  STL [R1+0x310], R46 ;  /* 0x0003102e01007387 */ /* 0x0005e20000100800 */
[----:B------:R-:W-:Y:S01]  /*aab0*/  LEA.HI.X.SX32 R199, R20, R4, 0x2, P6 ;  /* 0x0000000414c77211 */ /* 0x000fe200030f16ff */
[----:B-1----:R-:W-:Y:S01]  /*aac0*/  IMAD R20, R201, UR9, RZ ;  /* 0x00000009c9147c24 */ /* 0x002fe2000f8e02ff */
[----:B------:R-:W-:Y:S02]  /*aad0*/  LEA R202, P6, R45, R248, 0x2 ;  /* 0x000000f82dca7211 */ /* 0x000fe400078c10ff */
[----:B------:R-:W-:Y:S02]  /*aae0*/  LEA.HI.X.SX32 R201, R49, R4, 0x2, P5 ;  /* 0x0000000431c97211 */ /* 0x000fe400028f16ff */
[----:B------:R-:W-:Y:S01]  /*aaf0*/  LEA R204, P5, R48, R248, 0x2 ;  /* 0x000000f830cc7211 */ /* 0x000fe200078a10ff */
        /* <DEDUP_REMOVED lines=8> */
[----:B---3--:R-:W-:Y:S01]  /*ab80*/  IMAD R44, R209, UR9, RZ ;  /* 0x00000009d12c7c24 */ /* 0x008fe2000f8e02ff */
[----:B------:R-:W-:Y:S02]  /*ab90*/  LEA R210, P6, R21, R248, 0x2 ;  /* 0x000000f815d27211 */ /* 0x000fe400078c10ff */
[----:B------:R-:W-:Y:S02]  /*aba0*/  LEA.HI.X.SX32 R209, R47, R4, 0x2, P5 ;  /* 0x000000042fd17211 */ /* 0x000fe400028f16ff */
[----:B------:R-:W-:Y:S01]  /*abb0*/  LEA R212, P5, R46, R248, 0x2 ;  /* 0x000000f82ed47211 */ /* 0x000fe200078a10ff */
[----:B------:R2:W-:Y:S01]  /*abc0*/  STL [R1+0x304], R44 ;  /* 0x0003042c01007387 */ /* 0x0005e20000100800 */
[----:B------:R-:W-:Y:S01]  /*abd0*/  LEA.HI.X.SX32 R211, R21, R4, 0x2, P6 ;  /* 0x0000000415d37211 */ /* 0x000fe200030f16ff */
[----:B------:R-:W-:Y:S01]  /*abe0*/  IMAD R21, R213, UR9, RZ ;  /* 0x00000009d5157c24 */ /* 0x000fe2000f8e02ff */
[----:B------:R-:W-:-:S02]  /*abf0*/  LEA R214, P6, R20, R248, 0x2 ;  /* 0x000000f814d67211 */ /* 0x000fc400078c10ff */
[----:B------:R-:W-:Y:S01]  /*ac00*/  LEA.HI.X.SX32 R213, R46, R4, 0x2, P5 ;  /* 0x000000042ed57211 */ /* 0x000fe200028f16ff */
[----:B------:R-:W-:Y:S01]  /*ac10*/  IMAD R46, R245, UR9, RZ ;  /* 0x00000009f52e7c24 */ /* 0x000fe2000f8e02ff */
[----:B------:R-:W-:Y:S01]  /*ac20*/  LEA R216, P5, R45, R248, 0x2 ;  /* 0x000000f82dd87211 */ /* 0x000fe200078a10ff */
[----:B------:R3:W-:Y:S01]  /*ac30*/  STL [R1+0x300], R21 ;  /* 0x0003001501007387 */ /* 0x0007e20000100800 */
[----:B------:R-:W-:Y:S01]  /*ac40*/  LEA.HI.X.SX32 R215, R20, R4, 0x2, P6 ;  /* 0x0000000414d77211 */ /* 0x000fe200030f16ff */
[----:B-1----:R-:W-:Y:S01]  /*ac50*/  IMAD R20, R217, UR9, RZ ;  /* 0x00000009d9147c24 */ /* 0x002fe2000f8e02ff */
[C---:B------:R-:W-:Y:S02]  /*ac60*/  LEA R218, P6, R44.reuse, R248, 0x2 ;  /* 0x000000f82cda7211 */ /* 0x040fe400078c10ff */
[----:B------:R-:W-:Y:S02]  /*ac70*/  LEA.HI.X.SX32 R217, R45, R4, 0x2, P5 ;  /* 0x000000042dd97211 */ /* 0x000fe400028f16ff */
[----:B------:R-:W-:Y:S01]  /*ac80*/  LEA R220, P5, R21, R248, 0x2 ;  /* 0x000000f815dc7211 */ /* 0x000fe200078a10ff */
[----:B------:R1:W-:Y:S01]  /*ac90*/  STL [R1+0x2fc], R20 ;  /* 0x0002fc1401007387 */ /* 0x0003e20000100800 */
[-C--:B------:R-:W-:Y:S01]  /*aca0*/  LEA.HI.X.SX32 R219, R44, R4.reuse, 0x2, P6 ;  /* 0x000000042cdb7211 */ /* 0x080fe200030f16ff */
[----:B--2---:R-:W-:Y:S01]  /*acb0*/  IMAD R44, R221, UR9, RZ ;  /* 0x00000009dd2c7c24 */ /* 0x004fe2000f8e02ff */
[----:B------:R-:W-:Y:S01]  /*acc0*/  ISETP.NE.U32.AND P6, PT, R222, RZ, PT ;  /* 0x000000ffde00720c */ /* 0x000fe20003fc5070 */
[----:B------:R-:W2:Y:S01]  /*acd0*/  S2R R45, SR_TID.X ;  /* 0x00000000002d7919 */ /* 0x000ea20000002100 */
[----:B------:R-:W-:Y:S01]  /*ace0*/  LEA.HI.X.SX32 R221, R21, R4, 0x2, P5 ;  /* 0x0000000415dd7211 */ /* 0x000fe200028f16ff */
[----:B---3--:R-:W-:Y:S01]  /*acf0*/  IMAD R21, R223, UR9, RZ ;  /* 0x00000009df157c24 */ /* 0x008fe2000f8e02ff */
[C---:B------:R-:W-:Y:S01]  /*ad00*/  LEA R222, P5, R20.reuse, R248, 0x2 ;  /* 0x000000f814de7211 */ /* 0x040fe200078a10ff */
[----:B------:R3:W-:Y:S03]  /*ad10*/  STL [R1+0x2f8], R44 ;  /* 0x0002f82c01007387 */ /* 0x0007e60000100800 */
[----:B------:R-:W-:Y:S01]  /*ad20*/  LEA.HI.X.SX32 R223, R20, R4, 0x2, P5 ;  /* 0x0000000414df7211 */ /* 0x000fe200028f16ff */
[----:B-1----:R-:W-:Y:S01]  /*ad30*/  IMAD R20, R225, UR9, RZ ;  /* 0x00000009e1147c24 */ /* 0x002fe2000f8e02ff */
[C---:B------:R-:W-:Y:S01]  /*ad40*/  LEA R224, P5, R44.reuse, R248, 0x2 ;  /* 0x000000f82ce07211 */ /* 0x040fe200078a10ff */
[----:B------:R1:W-:Y:S03]  /*ad50*/  STL [R1+0x2ec], R21 ;  /* 0x0002ec1501007387 */ /* 0x0003e60000100800 */
        /* <DEDUP_REMOVED lines=35> */
[----:B------:R-:W-:Y:S03]  /*af90*/  STL [R1+0x29c], R21 ;  /* 0x00029c1501007387 */ /* 0x000fe60000100800 */
[----:B------:R-:W-:Y:S01]  /*afa0*/  LEA.HI.X.SX32 R243, R44, R4, 0x2, P5 ;  /* 0x000000042cf37211 */ /* 0x000fe200028f16ff */
[----:B------:R3:W-:Y:S01]  /*afb0*/  STL [R1+0x298], R20 ;  /* 0x0002981401007387 */ /* 0x0007e20000100800 */
[----:B------:R-:W-:Y:S01]  /*afc0*/  LEA R244, P5, R21, R248, 0x2 ;  /* 0x000000f815f47211 */ /* 0x000fe200078a10ff */
[----:B-1----:R-:W-:Y:S01]  /*afd0*/  IMAD R44, R249, UR9, RZ ;  /* 0x00000009f92c7c24 */ /* 0x002fe2000f8e02ff */
[----:B--2---:R-:W-:Y:S01]  /*afe0*/  SHF.R.S32.HI R249, RZ, 0x6, R45 ;  /* 0x00000006fff97819 */ /* 0x004fe2000001142d */
[----:B------:R1:W-:Y:S01]  /*aff0*/  STL [R1+0x294], R46 ;  /* 0x0002942e01007387 */ /* 0x0003e20000100800 */
[----:B------:R-:W-:-:S02]  /*b000*/  LEA.HI.X.SX32 R245, R21, R4, 0x2, P5 ;  /* 0x0000000415f57211 */ /* 0x000fc400028f16ff */
[C---:B------:R-:W-:Y:S01]  /*b010*/  LEA R48, P5, R20.reuse, R248, 0x2 ;  /* 0x000000f814307211 */ /* 0x040fe200078a10ff */
[----:B------:R2:W-:Y:S01]  /*b020*/  STL [R1+0x290], R44 ;  /* 0x0002902c01007387 */ /* 0x0005e20000100800 */
[----:B------:R-:W-:Y:S02]  /*b030*/  SGXT R249, R249, 0x1 ;  /* 0x00000001f9f9781a */ /* 0x000fe40000000200 */
[----:B------:R-:W-:Y:S02]  /*b040*/  LEA.HI.X.SX32 R49, R20, R4, 0x2, P5 ;  /* 0x0000000414317211 */ /* 0x000fe400028f16ff */
[C---:B---3--:R-:W-:Y:S02]  /*b050*/  LEA R20, P5, R46.reuse, R248, 0x2 ;  /* 0x000000f82e147211 */ /* 0x048fe400078a10ff */
[----:B------:R-:W-:Y:S01]  /*b060*/  LOP3.LUT R249, R249, 0x90, RZ, 0xc0, !PT ;  /* 0x00000090f9f97812 */ /* 0x000fe200078ec0ff */
[----:B------:R-:W-:Y:S01]  /*b070*/  STL.64 [R1+0x108], R48 ;  /* 0x0001083001007387 */ /* 0x000fe20000100a00 */
[----:B------:R-:W-:-:S02]  /*b080*/  LEA.HI.X.SX32 R21, R46, R4, 0x2, P5 ;  /* 0x000000042e157211 */ /* 0x000fc400028f16ff */
[C---:B------:R-:W-:Y:S01]  /*b090*/  LEA R50, P5, R44.reuse, R248, 0x2 ;  /* 0x000000f82c327211 */ /* 0x040fe200078a10ff */
[----:B------:R-:W-:Y:S03]  /*b0a0*/  STL [R1+0x28c], R250 ;  /* 0x00028cfa01007387 */ /* 0x000fe60000100800 */
[----:B------:R-:W-:Y:S01]  /*b0b0*/  LEA.HI.X.SX32 R51, R44, R4, 0x2, P5 ;  /* 0x000000042c337211 */ /* 0x000fe200028f16ff */
[----:B------:R-:W-:Y:S01]  /*b0c0*/  STL.64 [R1+0x110], R20 ;  /* 0x0001101401007387 */ /* 0x000fe20000100a00 */
[----:B-1----:R-:W-:Y:S01]  /*b0d0*/  LEA R46, P5, R250, R248, 0x2 ;  /* 0x000000f8fa2e7211 */ /* 0x002fe200078a10ff */
[C---:B------:R-:W-:Y:S01]  /*b0e0*/  IMAD.SHL.U32 R248, R45.reuse, 0x4, RZ ;  /* 0x000000042df87824 */ /* 0x040fe200078e00ff */
[----:B--2---:R-:W-:Y:S01]  /*b0f0*/  LOP3.LUT R44, R2, 0x22, RZ, 0xfc, !PT ;  /* 0x00000022022c7812 */ /* 0x004fe200078efcff */
[----:B------:R-:W-:Y:S01]  /*b100*/  STL.64 [R1+0x120], R50 ;  /* 0x0001203201007387 */ /* 0x000fe20000100a00 */
[----:B------:R-:W-:Y:S01]  /*b110*/  LEA.HI.X.SX32 R47, R250, R4, 0x2, P5 ;  /* 0x00000004fa2f7211 */ /* 0x000fe200028f16ff */
[----:B------:R-:W-:Y:S01]  /*b120*/  IMAD.SHL.U32 R4, R45, 0x400, RZ ;  /* 0x000004002d047824 */ /* 0x000fe200078e00ff */
[----:B------:R-:W-:-:S02]  /*b130*/  LOP3.LUT R248, R249, 0x7c, R248, 0x78, !PT ;  /* 0x0000007cf9f87812 */ /* 0x000fc400078e78f8 */
[-C--:B------:R-:W-:Y:S01]  /*b140*/  ISETP.GE.AND P5, PT, R44, R252.reuse, PT ;  /* 0x000000fc2c00720c */ /* 0x080fe20003fa6270 */
[----:B------:R-:W-:Y:S01]  /*b150*/  STL.64 [R1+0x118], R46 ;  /* 0x0001182e01007387 */ /* 0x000fe20000100a00 */
[----:B------:R-:W-:Y:S02]  /*b160*/  LOP3.LUT R4, R248, 0x8000, R4, 0xf8, !PT ;  /* 0x00008000f8047812 */ /* 0x000fe400078ef804 */
[----:B------:R-:W-:Y:S01]  /*b170*/  SEL R248, RZ, 0x4, P5 ;  /* 0x00000004fff87807 */ /* 0x000fe20002800000 */
[----:B------:R-:W-:Y:S01]  /*b180*/  STL.64 [R1+0x930], R62 ;  /* 0x0009303e01007387 */ /* 0x000fe20000100a00 */
[----:B------:R-:W-:Y:S02]  /*b190*/  LOP3.LUT R45, R4, 0x20, RZ, 0x3c, !PT ;  /* 0x00000020042d7812 */ /* 0x000fe400078e3cff */
[----:B------:R-:W-:Y:S01]  /*b1a0*/  SEL R44, R248, RZ, P3 ;  /* 0x000000fff82c7207 */ /* 0x000fe20001800000 */
[----:B------:R-:W-:Y:S01]  /*b1b0*/  VIADD R248, R4, UR33 ;  /* 0x0000002104f87c36 */ /* 0x000fe20008000000 */
[----:B------:R-:W-:Y:S01]  /*b1c0*/  STL.64 [R1+0x920], R64 ;  /* 0x0009204001007387 */ /* 0x000fe20000100a00 */
[----:B------:R-:W-:-:S03]  /*b1d0*/  ISETP.GE.AND P5, PT, R251, R252, PT ;  /* 0x000000fcfb00720c */ /* 0x000fc60003fa6270 */
[----:B------:R-:W-:Y:S04]  /*b1e0*/  LDGSTS.E [R248], desc[UR42][R58.64], P2 ;  /* 0x000000003af87fae */ /* 0x000fe800091a102a */
[----:B------:R-:W-:Y:S04]  /*b1f0*/  LDGSTS.E [R248+0x400], desc[UR42][R60.64], P2 ;  /* 0x004000003cf87fae */ /* 0x000fe800091a102a */
[----:B------:R-:W-:Y:S04]  /*b200*/  LDGSTS.E [R248+0x800], desc[UR42][R62.64], P2 ;  /* 0x008000003ef87fae */ /* 0x000fe800091a102a */
[----:B------:R-:W-:Y:S04]  /*b210*/  LDGSTS.E [R248+0xc00], desc[UR42][R64.64], P2 ;  /* 0x00c0000040f87fae */ /* 0x000fe800091a102a */
[----:B------:R-:W-:Y:S04]  /*b220*/  LDGSTS.E [R248+0x1000], desc[UR42][R68.64], P2 ;  /* 0x0100000044f87fae */ /* 0x000fe800091a102a */
[----:B------:R-:W-:Y:S04]  /*b230*/  STL.64 [R1+0x908], R68 ;  /* 0x0009084401007387 */ /* 0x000fe80000100a00 */
        /* <DEDUP_REMOVED lines=43> */
[----:B------:R1:W-:Y:S04]  /*b4f0*/  STL.64 [R1+0x918], R208 ;  /* 0x000918d001007387 */ /* 0x0003e80000100a00 */
[----:B------:R-:W-:Y:S04]  /*b500*/  LDGSTS.E [R248+0x6c00], desc[UR42][R216.64], P2 ;  /* 0x06c00000d8f87fae */ /* 0x000fe800091a102a */
[----:B------:R-:W-:Y:S04]  /*b510*/  LDGSTS.E [R248+0x7000], desc[UR42][R224.64], P2 ;  /* 0x07000000e0f87fae */ /* 0x000fe800091a102a */
[----:B-1----:R-:W2:Y:S01]  /*b520*/  LDL.LU.64 R208, [R1+0x60] ;  /* 0x0000600001d07983 */ /* 0x002ea20000300a00 */
[----:B------:R-:W-:-:S03]  /*b530*/  VIADD R249, R45, UR33 ;  /* 0x000000212df97c36 */ /* 0x000fc60008000000 */
[----:B------:R-:W-:Y:S04]  /*b540*/  LDGSTS.E [R248+0x7400], desc[UR42][R232.64], P2 ;  /* 0x07400000e8f87fae */ /* 0x000fe800091a102a */
[----:B------:R1:W-:Y:S04]  /*b550*/  STL.64 [R1+0x928], R216 ;  /* 0x000928d801007387 */ /* 0x0003e80000100a00 */
[----:B------:R-:W-:Y:S04]  /*b560*/  LDGSTS.E [R248+0x7800], desc[UR42][R240.64], P2 ;  /* 0x07800000f0f87fae */ /* 0x000fe800091a102a */
[----:B------:R3:W-:Y:S04]  /*b570*/  STL.64 [R1+0x938], R224 ;  /* 0x000938e001007387 */ /* 0x0007e80000100a00 */
[----:B------:R-:W-:Y:S04]  /*b580*/  LDGSTS.E [R248+0x7c00], desc[UR42][R20.64], P2 ;  /* 0x07c0000014f87fae */ /* 0x000fe800091a102a */
[----:B------:R-:W-:Y:S04]  /*b590*/  LDGSTS.E [R249+0x100], desc[UR42][R22.64], P2 ;  /* 0x0010000016f97fae */ /* 0x000fe800091a102a */
[----:B------:R-:W-:Y:S04]  /*b5a0*/  LDGSTS.E [R249+0x500], desc[UR42][R6.64], P2 ;  /* 0x0050000006f97fae */ /* 0x000fe800091a102a */
[----:B------:R-:W4:Y:S04]  /*b5b0*/  LDL.LU.64 R20, [R1+0x970] ;  /* 0x0009700001147983 */ /* 0x000f280000300a00 */
[----:B-1----:R-:W4:Y:S04]  /*b5c0*/  LDL.LU.64 R216, [R1+0x40] ;  /* 0x0000400001d87983 */ /* 0x002f280000300a00 */
[----:B------:R-:W4:Y:S04]  /*b5d0*/  LDL.LU.64 R200, [R1+0x58] ;  /* 0x0000580001c87983 */ /* 0x000f280000300a00 */
        /* <DEDUP_REMOVED lines=12> */
[----:B---3--:R-:W3:Y:S01]  /*b6a0*/  LDL.LU.64 R224, [R1+0x28] ;  /* 0x0000280001e07983 */ /* 0x008ee20000300a00 */
[----:B------:R-:W-:-:S03]  /*b6b0*/  LOP3.LUT R45, R4, 0x40, RZ, 0x3c, !PT ;  /* 0x00000040042d7812 */ /* 0x000fc600078e3cff */
[----:B------:R-:W3:Y:S02]  /*b6c0*/  LDL.LU.64 R62, [R1+0x20] ;  /* 0x00002000013e7983 */ /* 0x000ee40000300a00 */
[----:B------:R-:W-:Y:S02]  /*b6d0*/  VIADD R250, R45, UR33 ;  /* 0x000000212dfa7c36 */ /* 0x000fe40008000000 */
[----:B------:R-:W3:Y:S04]  /*b6e0*/  LDL.LU.64 R64, [R1+0x38] ;  /* 0x0000380001407983 */ /* 0x000ee80000300a00 */
[----:B------:R-:W3:Y:S04]  /*b6f0*/  LDL.LU.64 R68, [R1+0x50] ;  /* 0x0000500001447983 */ /* 0x000ee80000300a00 */
[----:B------:R-:W3:Y:S04]  /*b700*/  LDL.LU.64 R72, [R1+0x68] ;  /* 0x0000680001487983 */ /* 0x000ee80000300a00 */
[----:B------:R-:W3:Y:S04]  /*b710*/  LDL.LU.64 R76, [R1+0x78] ;  /* 0x00007800014c7983 */ /* 0x000ee80000300a00 */
[----:B------:R-:W3:Y:S04]  /*b720*/  LDL.LU.64 R80, [R1+0x88] ;  /* 0x0000880001507983 */ /* 0x000ee80000300a00 */
[----:B------:R-:W3:Y:S04]  /*b730*/  LDL.LU.64 R84, [R1+0x98] ;  /* 0x0000980001547983 */ /* 0x000ee80000300a00 */
[----:B------:R-:W4:Y:S04]  /*b740*/  LDL.LU.64 R88, [R1+0xa8] ;  /* 0x0000a80001587983 */ /* 0x000f280000300a00 */
[----:B------:R-:W4:Y:S04]  /*b750*/  LDL.LU.64 R92, [R1+0xb8] ;  /* 0x0000b800015c7983 */ /* 0x000f280000300a00 */
[----:B------:R-:W4:Y:S04]  /*b760*/  LDL.LU.64 R96, [R1+0xc8] ;  /* 0x0000c80001607983 */ /* 0x000f280000300a00 */
[----:B------:R-:W4:Y:S04]  /*b770*/  LDL.LU.64 R100, [R1+0xd8] ;  /* 0x0000d80001647983 */ /* 0x000f280000300a00 */
[----:B------:R-:W4:Y:S04]  /*b780*/  LDL.LU.64 R104, [R1+0xe8] ;  /* 0x0000e80001687983 */ /* 0x000f280000300a00 */
[----:B------:R-:W4:Y:S04]  /*b790*/  LDL.LU.64 R112, [R1+0xf8] ;  /* 0x0000f80001707983 */ /* 0x000f280000300a00 */
[----:B------:R1:W-:Y:S04]  /*b7a0*/  STL.64 [R1+0x860], R248 ;  /* 0x000860f801007387 */ /* 0x0003e80000100a00 */
[----:B------:R1:W-:Y:S04]  /*b7b0*/  STL.64 [R1+0x768], R4 ;  /* 0x0007680401007387 */ /* 0x0003e80000100a00 */
[----:B--2---:R-:W-:Y:S04]  /*b7c0*/  LDGSTS.E [R249+0x900], desc[UR42][R208.64], P2 ;  /* 0x00900000d0f97fae */ /* 0x004fe800091a102a */
[----:B------:R-:W-:Y:S04]  /*b7d0*/  LDGSTS.E [R249+0xd00], desc[UR42][R66.64], P2 ;  /* 0x00d0000042f97fae */ /* 0x000fe800091a102a */
        /* <DEDUP_REMOVED lines=27> */
[----:B------:R2:W-:Y:S04]  /*b990*/  LDGSTS.E [R249+0x7d00], desc[UR42][R50.64], P2 ;  /* 0x07d0000032f97fae */ /* 0x0005e800091a102a */
[----:B---3--:R-:W-:Y:S04]  /*b9a0*/  LDGSTS.E [R250+0x200], desc[UR42][R224.64], P2 ;  /* 0x00200000e0fa7fae */ /* 0x008fe800091a102a */
[----:B----4-:R-:W-:Y:S04]  /*b9b0*/  LDGSTS.E [R250+0x600], desc[UR42][R216.64], P2 ;  /* 0x00600000d8fa7fae */ /* 0x010fe800091a102a */
        /* <DEDUP_REMOVED lines=11> */
[----:B-1----:R-:W3:Y:S04]  /*ba70*/  LDL.LU.64 R248, [R1+0x128] ;  /* 0x0001280001f87983 */ /* 0x002ee80000300a00 */
        /* <DEDUP_REMOVED lines=19> */
[----:B------:R-:W2:Y:S04]  /*bbb0*/  LDL.LU.64 R50, [R1+0x18] ;  /* 0x0000180001327983 */ /* 0x000ea80000300a00 */
[----:B------:R-:W4:Y:S01]  /*bbc0*/  LDL.LU.64 R46, [R1+0x10] ;  /* 0x00001000012e7983 */ /* 0x000f220000300a00 */
[----:B------:R-:W-:-:S05]  /*bbd0*/  LOP3.LUT R45, R4, 0x60, RZ, 0x3c, !PT ;  /* 0x00000060042d7812 */ /* 0x000fca00078e3cff */
[----:B------:R-:W-:-:S05]  /*bbe0*/  VIADD R251, R45, UR33 ;  /* 0x000000212dfb7c36 */ /* 0x000fca0008000000 */
        /* <DEDUP_REMOVED lines=30> */
[----:B------:R-:W-:Y:S01]  /*bdd0*/  LDGSTS.E [R251+0x7b00], desc[UR42][R48.64], P2 ;  /* 0x07b0000030fb7fae */ /* 0x000fe200091a102a */
[----:B------:R-:W-:-:S02]  /*bde0*/  LOP3.LUT R45, R2, 0x6, RZ, 0xfc, !PT ;  /* 0x00000006022d7812 */ /* 0x000fc400078efcff */
[----:B------:R-:W-:Y:S01]  /*bdf0*/  SEL R4, RZ, 0x4, P5 ;  /* 0x00000004ff047807 */ /* 0x000fe20002800000 */
[----:B------:R-:W-:Y:S01]  /*be00*/  USHF.L.U32 UR11, UR16, 0x6, URZ ;  /* 0x00000006100b7899 */ /* 0x000fe200080006ff */
[----:B------:R-:W-:Y:S02]  /*be10*/  ISETP.GE.AND P5, PT, R45, R252, PT ;  /* 0x000000fc2d00720c */ /* 0x000fe40003fa6270 */
[----:B------:R-:W-:-:S03]  /*be20*/  SEL R4, R4, RZ, P3 ;  /* 0x000000ff04047207 */ /* 0x000fc60001800000 */
[----:B------:R-:W-:Y:S01]  /*be30*/  IMAD.U32 R5, RZ, RZ, UR11 ;  /* 0x0000000bff057e24 */ /* 0x000fe2000f8e00ff */
[----:B------:R-:W4:Y:S04]  /*be40*/  LDL.LU.64 R48, [R1+0x958] ;  /* 0x0009580001307983 */ /* 0x000f280000300a00 */
[----:B------:R1:W-:Y:S04]  /*be50*/  STL.64 [R1+0x850], R250 ;  /* 0x000850fa01007387 */ /* 0x0003e80000100a00 */
[----:B---3--:R-:W-:Y:S04]  /*be60*/  LDGSTS.E [R251+0x7f00], desc[UR42][R248.64], P2 ;  /* 0x07f00000f8fb7fae */ /* 0x008fe800091a102a */
[----:B------:R-:W0:Y:S01]  /*be70*/  LDGDEPBAR ;  /* 0x00000000000079af */ /* 0x000e220000000000 */
[----:B------:R-:W-:Y:S01]  /*be80*/  BAR.SYNC.DEFER_BLOCKING 0x0 ;  /* 0x0000000000007b1d */ /* 0x000fe20000010000 */
[----:B------:R-:W-:-:S02]  /*be90*/  ISETP.NE.U32.AND P2, PT, R44, RZ, PT ;  /* 0x000000ff2c00720c */ /* 0x000fc40003f45070 */
[----:B------:R-:W-:Y:S02]  /*bea0*/  SEL R44, RZ, 0x4, P5 ;  /* 0x00000004ff2c7807 */ /* 0x000fe40002800000 */
[----:B------:R-:W-:Y:S01]  /*beb0*/  ISETP.NE.U32.AND P5, PT, R4, RZ, PT ;  /* 0x000000ff0400720c */ /* 0x000fe20003fa5070 */
[----:B------:R-:W-:Y:S01]  /*bec0*/  IMAD.U32 R4, RZ, RZ, UR11 ;  /* 0x0000000bff047e24 */ /* 0x000fe2000f8e00ff */
[----:B-1----:R-:W3:Y:S01]  /*bed0*/  LDL.LU.64 R250, [R1+0x8] ;  /* 0x0000080001fa7983 */ /* 0x002ee20000300a00 */
[----:B--2---:R-:W-:-:S04]  /*bee0*/  IMAD.WIDE R50, R5, 0x4, R50 ;  /* 0x0000000405327825 */ /* 0x004fc800078e0232 */
[----:B----4-:R-:W-:-:S04]  /*bef0*/  IMAD.WIDE R4, R4, 0x4, R46 ;  /* 0x0000000404047825 */ /* 0x010fc800078e022e */
[----:B------:R-:W-:Y:S01]  /*bf00*/  VIADD R47, R3, UR33 ;  /* 0x00000021032f7c36 */ /* 0x000fe20008000000 */
[----:B------:R1:W-:Y:S04]  /*bf10*/  STL.64 [R1+0x248], R50 ;  /* 0x0002483201007387 */ /* 0x0003e80000100a00 */
[----:B------:R-:W-:Y:S01]  /*bf20*/  @!PT LDS RZ, [RZ] ;  /* 0x00000000fffff984 */ /* 0x000fe20000000800 */
[----:B------:R-:W-:Y:S01]  /*bf30*/  @!PT LDS RZ, [RZ] ;  /* 0x00000000fffff984 */ /* 0x000fe20000000800 */
[----:B------:R-:W-:Y:S01]  /*bf40*/  @!PT LDS RZ, [RZ] ;  /* 0x00000000fffff984 */ /* 0x000fe20000000800 */
[----:B------:R-:W-:Y:S01]  /*bf50*/  LDGSTS.E [R47+0x34000], desc[UR42][R50.64], P1 ;  /* 0x34000000322f7fae */ /* 0x000fe200089a102a */
[----:B------:R-:W-:Y:S02]  /*bf60*/  LOP3.LUT R46, R2, 0x24, RZ, 0xfc, !PT ;  /* 0x00000024022e7812 */ /* 0x000fe400078efcff */
[----:B------:R-:W-:Y:S01]  /*bf70*/  SEL R44, R44, RZ, P3 ;  /* 0x000000ff2c2c7207 */ /* 0x000fe20001800000 */
[----:B------:R2:W-:Y:S04]  /*bf80*/  LDGSTS.E [R47+0x34008], desc[UR42][R4.64], P4 ;  /* 0x34008000042f7fae */ /* 0x0005e8000a1a102a */
[----:B-1----:R-:W4:Y:S01]  /*bf90*/  LDL.LU.64 R50, [R1+0x950] ;  /* 0x0009500001327983 */ /* 0x002f220000300a00 */
[----:B------:R-:W-:-:S02]  /*bfa0*/  ISETP.GE.AND P1, PT, R46, R252, PT ;  /* 0x000000fc2e00720c */ /* 0x000fc40003f26270 */
[----:B------:R-:W-:Y:S02]  /*bfb0*/  ISETP.NE.U32.AND P4, PT, R44, RZ, PT ;  /* 0x000000ff2c00720c */ /* 0x000fe40003f85070 */
[----:B--2---:R-:W-:Y:S02]  /*bfc0*/  LOP3.LUT R47, R2, 0x26, RZ, 0xfc, !PT ;  /* 0x00000026022f7812 */ /* 0x004fe400078efcff */
[----:B------:R-:W-:Y:S02]  /*bfd0*/  SEL R44, RZ, 0x4, P1 ;  /* 0x00000004ff2c7807 */ /* 0x000fe40000800000 */
[----:B------:R-:W-:Y:S02]  /*bfe0*/  ISETP.GE.AND P1, PT, R47, R252, PT ;  /* 0x000000fc2f00720c */ /* 0x000fe40003f26270 */
[----:B------:R-:W-:Y:S01]  /*bff0*/  SEL R44, R44, RZ, P3 ;  /* 0x000000ff2c2c7207 */ /* 0x000fe20001800000 */
[----:B------:R1:W-:Y:S01]  /*c000*/  STL.64 [R1+0x770], R4 ;  /* 0x0007700401007387 */ /* 0x0003e20000100a00 */
[----:B------:R-:W-:-:S02]  /*c010*/  SEL R252, RZ, 0x4, P1 ;  /* 0x00000004fffc7807 */ /* 0x000fc40000800000 */
[----:B------:R-:W-:Y:S01]  /*c020*/  ISETP.NE.U32.AND P1, PT, R44, RZ, PT ;  /* 0x000000ff2c00720c */ /* 0x000fe20003f25070 */
[----:B------:R-:W-:Y:S01]  /*c030*/  IMAD.U32 R44, RZ, RZ, UR11 ;  /* 0x0000000bff2c7e24 */ /* 0x000fe2000f8e00ff */
[----:B-1----:R-:W2:Y:S03]  /*c040*/  LDL.LU.64 R4, [R1] ;  /* 0x0000000001047983 */ /* 0x002ea60000300a00 */
[----:B----4-:R-:W-:-:S04]  /*c050*/  IMAD.WIDE R44, R44, 0x4, R50 ;  /* 0x000000042c2c7825 */ /* 0x010fc800078e0232 */
[----:B------:R-:W-:-:S04]  /*c060*/  IMAD.U32 R50, RZ, RZ, UR11 ;  /* 0x0000000bff327e24 */ /* 0x000fc8000f8e00ff */
[----:B------:R-:W-:-:S04]  /*c070*/  IMAD.WIDE R46, R50, 0x4, R48 ;  /* 0x00000004322e7825 */ /* 0x000fc800078e0230 */
[----:B------:R-:W-:Y:S01]  /*c080*/  VIADD R49, R3, UR33 ;  /* 0x0000002103317c36 */ /* 0x000fe20008000000 */
[----:B------:R1:W-:Y:S04]  /*c090*/  STL.64 [R1+0x138], R44 ;  /* 0x0001382c01007387 */ /* 0x0003e80000100a00 */
[----:B------:R-:W-:Y:S04]  /*c0a0*/  LDGSTS.E [R49+0x36000], desc[UR42][R44.64], P6 ;  /* 0x360000002c317fae */ /* 0x000fe8000b1a102a */
[----:B------:R4:W-:Y:S04]  /*c0b0*/  LDGSTS.E [R49+0x36008], desc[UR42][R46.64], P2 ;  /* 0x360080002e317fae */ /* 0x0009e800091a102a */
[----:B-1----:R-:W2:Y:S04]  /*c0c0*/  LDL.LU.64 R44, [R1+0x948] ;  /* 0x00094800012c7983 */ /* 0x002ea80000300a00 */
[----:B------:R1:W-:Y:S04]  /*c0d0*/  STL.64 [R1+0x130], R46 ;  /* 0x0001302e01007387 */ /* 0x0003e80000100a00 */
[----:B-1----:R-:W2:Y:S01]  /*c0e0*/  LDL.LU.64 R46, [R1+0x940] ;  /* 0x00094000012e7983 */ /* 0x002ea20000300a00 */
[----:B------:R-:W-:-:S02]  /*c0f0*/  SEL R48, R252, RZ, P3 ;  /* 0x000000fffc307207 */ /* 0x000fc40001800000 */
[----:B------:R-:W1:Y:S01]  /*c100*/  LDC R252, c[0x0][0x3a0] ;  /* 0x0000e800fffc7b82 */ /* 0x000e620000000800 */
[----:B------:R-:W-:Y:S02]  /*c110*/  LOP3.LUT R51, R2, 0x8, RZ, 0xfc, !PT ;  /* 0x0000000802337812 */ /* 0x000fe400078efcff */
[----:B------:R-:W-:Y:S01]  /*c120*/  ISETP.NE.U32.AND P2, PT, R48, RZ, PT ;  /* 0x000000ff3000720c */ /* 0x000fe20003f45070 */
[----:B-1----:R-:W-:-:S05]  /*c130*/  VIADD R252, R252, 0xffffffc0 ;  /* 0xffffffc0fcfc7836 */ /* 0x002fca0000000000 */
[-C--:B------:R-:W-:Y:S02]  /*c140*/  ISETP.GE.AND P6, PT, R51, R252.reuse, PT ;  /* 0x000000fc3300720c */ /* 0x080fe40003fc6270 */
[----:B------:R-:W-:Y:S02]  /*c150*/  LOP3.LUT R51, R2, 0xa, RZ, 0xfc, !PT ;  /* 0x0000000a02337812 */ /* 0x000fe400078efcff */
[----:B------:R-:W-:Y:S02]  /*c160*/  SEL R48, RZ, 0x4, P6 ;  /* 0x00000004ff307807 */ /* 0x000fe40003000000 */
[----:B------:R-:W-:Y:S02]  /*c170*/  ISETP.GE.AND P6, PT, R51, R252, PT ;  /* 0x000000fc3300720c */ /* 0x000fe40003fc6270 */
[----:B------:R-:W-:Y:S02]  /*c180*/  SEL R48, R48, RZ, P3 ;  /* 0x000000ff30307207 */ /* 0x000fe40001800000 */
[----:B----4-:R-:W-:-:S02]  /*c190*/  SEL R49, RZ, 0x4, P6 ;  /* 0x00000004ff317807 */ /* 0x010fc40003000000 */
[----:B------:R-:W-:Y:S01]  /*c1a0*/  ISETP.NE.U32.AND P6, PT, R48, RZ, PT ;  /* 0x000000ff3000720c */ /* 0x000fe20003fc5070 */
[----:B------:R-:W-:-:S04]  /*c1b0*/  IMAD.U32 R48, RZ, RZ, UR11 ;  /* 0x0000000bff307e24 */ /* 0x000fc8000f8e00ff */
[----:B---3--:R-:W-:Y:S01]  /*c1c0*/  IMAD.WIDE R50, R48, 0x4, R250 ;  /* 0x0000000430327825 */ /* 0x008fe200078e02fa */
[----:B------:R-:W-:-:S03]  /*c1d0*/  LOP3.LUT R251, R2, 0x28, RZ, 0xfc, !PT ;  /* 0x0000002802fb7812 */ /* 0x000fc600078efcff */
[----:B--2---:R-:W-:Y:S01]  /*c1e0*/  IMAD.WIDE R4, R48, 0x4, R4 ;  /* 0x0000000430047825 */ /* 0x004fe200078e0204 */
[----:B------:R-:W-:Y:S01]  /*c1f0*/  SEL R48, R49, RZ, P3 ;  /* 0x000000ff31307207 */ /* 0x000fe20001800000 */
[----:B------:R1:W-:Y:S01]  /*c200*/  LDGSTS.E [R7+0x34000], desc[UR42][R50.64], P5 ;  /* 0x3400000032077fae */ /* 0x0003e2000a9a102a */
[-C--:B------:R-:W-:Y:S02]  /*c210*/  ISETP.GE.AND P5, PT, R251, R252.reuse, PT ;  /* 0x000000fcfb00720c */ /* 0x080fe40003fa6270 */
[----:B------:R-:W-:Y:S01]  /*c220*/  LOP3.LUT R251, R2, 0x2a, RZ, 0xfc, !PT ;  /* 0x0000002a02fb7812 */ /* 0x000fe200078efcff */
[----:B------:R2:W-:Y:S01]  /*c230*/  LDGSTS.E [R7+0x34008], desc[UR42][R4.64], P4 ;  /* 0x3400800004077fae */ /* 0x0005e2000a1a102a */
[----:B------:R-:W-:Y:S02]  /*c240*/  ISETP.NE.U32.AND P4, PT, R48, RZ, PT ;  /* 0x000000ff3000720c */ /* 0x000fe40003f85070 */
[----:B------:R-:W-:Y:S02]  /*c250*/  SEL R48, RZ, 0x4, P5 ;  /* 0x00000004ff307807 */ /* 0x000fe40002800000 */
[----:B------:R-:W-:-:S02]  /*c260*/  ISETP.GE.AND P5, PT, R251, R252, PT ;  /* 0x000000fcfb00720c */ /* 0x000fc40003fa6270 */
[----:B------:R-:W-:Y:S02]  /*c270*/  SEL R48, R48, RZ, P3 ;  /* 0x000000ff30307207 */ /* 0x000fe40001800000 */
[----:B------:R-:W-:Y:S02]  /*c280*/  SEL R49, RZ, 0x4, P5 ;  /* 0x00000004ff317807 */ /* 0x000fe40002800000 */
[----:B------:R-:W-:Y:S01]  /*c290*/  ISETP.NE.U32.AND P5, PT, R48, RZ, PT ;  /* 0x000000ff3000720c */ /* 0x000fe20003fa5070 */
[----:B------:R-:W-:Y:S01]  /*c2a0*/  IMAD.U32 R48, RZ, RZ, UR11 ;  /* 0x0000000bff307e24 */ /* 0x000fe2000f8e00ff */
[----:B------:R1:W-:Y:S01]  /*c2b0*/  STL.64 [R1+0x150], R50 ;  /* 0x0001503201007387 */ /* 0x0003e20000100a00 */
[----:B------:R-:W-:-:S03]  /*c2c0*/  LOP3.LUT R251, R2, 0xc, RZ, 0xfc, !PT ;  /* 0x0000000c02fb7812 */ /* 0x000fc600078efcff */
[----:B------:R2:W-:Y:S01]  /*c2d0*/  STL.64 [R1+0x148], R4 ;  /* 0x0001480401007387 */ /* 0x0005e20000100a00 */
[----:B------:R-:W-:Y:S01]  /*c2e0*/  LOP3.LUT R250, R2, 0x34, RZ, 0xfc, !PT ;  /* 0x0000003402fa7812 */ /* 0x000fe200078efcff */
[----:B-1----:R-:W-:-:S04]  /*c2f0*/  IMAD.WIDE R50, R48, 0x4, R46 ;  /* 0x0000000430327825 */ /* 0x002fc800078e022e */
[----:B------:R-:W-:Y:S01]  /*c300*/  IMAD.U32 R46, RZ, RZ, UR11 ;  /* 0x0000000bff2e7e24 */ /* 0x000fe2000f8e00ff */
[----:B------:R-:W-:Y:S03]  /*c310*/  LDGSTS.E [R7+0x36000], desc[UR42][R50.64], P1 ;  /* 0x3600000032077fae */ /* 0x000fe600089a102a */
[----:B--2---:R-:W-:Y:S01]  /*c320*/  IMAD.WIDE R4, R46, 0x4, R44 ;  /* 0x000000042e047825 */ /* 0x004fe200078e022c */
[----:B------:R-:W-:Y:S02]  /*c330*/  SEL R44, R49, RZ, P3 ;  /* 0x000000ff312c7207 */ /* 0x000fe40001800000 */
[----:B------:R-:W-:Y:S02]  /*c340*/  ISETP.GE.AND P1, PT, R251, R252, PT ;  /* 0x000000fcfb00720c */ /* 0x000fe40003f26270 */
[----:B------:R1:W-:Y:S01]  /*c350*/  LDGSTS.E [R7+0x36008], desc[UR42][R4.64], P2 ;  /* 0x3600800004077fae */ /* 0x0003e200091a102a */
[----:B------:R-:W-:-:S02]  /*c360*/  LOP3.LUT R251, R2, 0xe, RZ, 0xfc, !PT ;  /* 0x0000000e02fb7812 */ /* 0x000fc400078efcff */
[----:B------:R-:W-:Y:S02]  /*c370*/  ISETP.NE.U32.AND P2, PT, R44, RZ, PT ;  /* 0x000000ff2c00720c */ /* 0x000fe40003f45070 */
[----:B------:R-:W-:Y:S02]  /*c380*/  SEL R44, RZ, 0x4, P1 ;  /* 0x00000004ff2c7807 */ /* 0x000fe40000800000 */
[----:B------:R-:W-:Y:S02]  /*c390*/  ISETP.GE.AND P1, PT, R251, R252, PT ;  /* 0x000000fcfb00720c */ /* 0x000fe40003f26270 */
[----:B------:R-:W-:Y:S02]  /*c3a0*/  SEL R44, R44, RZ, P3 ;  /* 0x000000ff2c2c7207 */ /* 0x000fe40001800000 */
[----:B------:R-:W-:Y:S02]  /*c3b0*/  SEL R45, RZ, 0x4, P1 ;  /* 0x00000004ff2d7807 */ /* 0x000fe40000800000 */
[----:B------:R-:W-:Y:S01]  /*c3c0*/  ISETP.NE.U32.AND P1, PT, R44, RZ, PT ;  /* 0x000000ff2c00720c */ /* 0x000fe20003f25070 */
[----:B------:R-:W-:Y:S01]  /*c3d0*/  IMAD.U32 R44, RZ, RZ, UR11 ;  /* 0x0000000bff2c7e24 */ /* 0x000fe2000f8e00ff */
[----:B------:R-:W-:Y:S04]  /*c3e0*/  STL.64 [R1+0x18], R50 ;  /* 0x0000183201007387 */ /* 0x000fe80000100a00 */
[----:B------:R-:W-:Y:S04]  /*c3f0*/  STL.64 [R1+0x10], R4 ;  /* 0x0000100401007387 */ /* 0x000fe80000100a00 */
[----:B------:R1:W-:Y:S01]  /*c400*/  STL.64 [R1+0x778], R6 ;  /* 0x0007780601007387 */ /* 0x0003e20000100a00 */
[----:B------:R-:W-:Y:S01]  /*c410*/  LOP3.LUT R251, R2, 0x2c, RZ, 0xfc, !PT ;  /* 0x0000002c02fb7812 */ /* 0x000fe200078efcff */
[----:B-1----:R-:W-:-:S04]  /*c420*/  IMAD.WIDE R6, R44, 0x4, R22 ;  /* 0x000000042c067825 */ /* 0x002fc800078e0216 */
[----:B------:R-:W-:Y:S01]  /*c430*/  IMAD.U32 R22, RZ, RZ, UR11 ;  /* 0x0000000bff167e24 */ /* 0x000fe2000f8e00ff */
[----:B------:R-:W-:Y:S03]  /*c440*/  LDGSTS.E [R246+0x34000], desc[UR42][R6.64], P6 ;  /* 0x3400000006f67fae */ /* 0x000fe6000b1a102a */
[----:B------:R-:W-:Y:S01]  /*c450*/  IMAD.WIDE R4, R22, 0x4, R20 ;  /* 0x0000000416047825 */ /* 0x000fe200078e0214 */
        /* <DEDUP_REMOVED lines=11> */
[----:B------:R-:W-:Y:S01]  /*c510*/  STL.64 [R1+0x140], R6 ;  /* 0x0001400601007387 */ /* 0x000fe20000100a00 */
[----:B------:R-:W-:-:S03]  /*c520*/  LOP3.LUT R251, R2, 0x10, RZ, 0xfc, !PT ;  /* 0x0000001002fb7812 */ /* 0x000fc600078efcff */
[----:B------:R1:W-:Y:S01]  /*c530*/  STL.64 [R1+0x8], R4 ;  /* 0x0000080401007387 */ /* 0x0003e20000100a00 */
[----:B------:R-:W-:-:S04]  /*c540*/  IMAD.WIDE R40, R20, 0x4, R40 ;  /* 0x0000000414287825 */ /* 0x000fc800078e0228 */
[----:B-1----:R-:W-:Y:S01]  /*c550*/  IMAD.WIDE R4, R20, 0x4, R42 ;  /* 0x0000000414047825 */ /* 0x002fe200078e022a */
[----:B------:R-:W-:-:S04]  /*c560*/  SEL R20, R21, RZ, P3 ;  /* 0x000000ff15147207 */ /* 0x000fc80001800000 */
[----:B------:R-:W-:Y:S01]  /*c570*/  LDGSTS.E [R246+0x36000], desc[UR42][R4.64], P5 ;  /* 0x3600000004f67fae */ /* 0x000fe2000a9a102a */
[-C--:B------:R-:W-:Y:S02]  /*c580*/  ISETP.GE.AND P5, PT, R251, R252.reuse, PT ;  /* 0x000000fcfb00720c */ /* 0x080fe40003fa6270 */
[----:B------:R-:W-:Y:S01]  /*c590*/  LOP3.LUT R251, R2, 0x12, RZ, 0xfc, !PT ;  /* 0x0000001202fb7812 */ /* 0x000fe200078efcff */
[----:B------:R-:W-:Y:S01]  /*c5a0*/  LDGSTS.E [R246+0x36008], desc[UR42][R40.64], P2 ;  /* 0x3600800028f67fae */ /* 0x000fe200091a102a */
[----:B------:R-:W-:Y:S02]  /*c5b0*/  ISETP.NE.U32.AND P2, PT, R20, RZ, PT ;  /* 0x000000ff1400720c */ /* 0x000fe40003f45070 */
[----:B------:R-:W-:Y:S02]  /*c5c0*/  SEL R20, RZ, 0x4, P5 ;  /* 0x00000004ff147807 */ /* 0x000fe40002800000 */
[----:B------:R-:W-:Y:S02]  /*c5d0*/  ISETP.GE.AND P5, PT, R251, R252, PT ;  /* 0x000000fcfb00720c */ /* 0x000fe40003fa6270 */
[----:B------:R-:W-:-:S02]  /*c5e0*/  SEL R20, R20, RZ, P3 ;  /* 0x000000ff14147207 */ /* 0x000fc40001800000 */
[----:B------:R-:W-:Y:S02]  /*c5f0*/  SEL R21, RZ, 0x4, P5 ;  /* 0x00000004ff157807 */ /* 0x000fe40002800000 */
[----:B------:R-:W-:Y:S01]  /*c600*/  ISETP.NE.U32.AND P5, PT, R20, RZ, PT ;  /* 0x000000ff1400720c */ /* 0x000fe20003fa5070 */
[----:B------:R-:W-:Y:S01]  /*c610*/  IMAD.U32 R20, RZ, RZ, UR11 ;  /* 0x0000000bff147e24 */ /* 0x000fe2000f8e00ff */
[----:B------:R-:W-:-:S03]  /*c620*/  LOP3.LUT R251, R2, 0x30, RZ, 0xfc, !PT ;  /* 0x0000003002fb7812 */ /* 0x000fc600078efcff */
[----:B------:R-:W-:-:S04]  /*c630*/  IMAD.WIDE R18, R20, 0x4, R18 ;  /* 0x0000000414127825 */ /* 0x000fc800078e0212 */
[----:B------:R-:W-:Y:S01]  /*c640*/  IMAD.WIDE R16, R20, 0x4, R16 ;  /* 0x0000000414107825 */ /* 0x000fe200078e0210 */
[----:B------:R-:W-:Y:S01]  /*c650*/  SEL R20, R21, RZ, P3 ;  /* 0x000000ff15147207 */ /* 0x000fe20001800000 */
[----:B------:R-:W-:Y:S01]  /*c660*/  LDGSTS.E [R247+0x34000], desc[UR42][R18.64], P1 ;  /* 0x3400000012f77fae */ /* 0x000fe200089a102a */
[-C--:B------:R-:W-:Y:S02]  /*c670*/  ISETP.GE.AND P1, PT, R251, R252.reuse, PT ;  /* 0x000000fcfb00720c */ /* 0x080fe40003f26270 */
[----:B------:R-:W-:Y:S01]  /*c680*/  LOP3.LUT R251, R2, 0x32, RZ, 0xfc, !PT ;  /* 0x0000003202fb7812 */ /* 0x000fe200078efcff */
[----:B------:R-:W-:Y:S01]  /*c690*/  LDGSTS.E [R247+0x34008], desc[UR42][R16.64], P4 ;  /* 0x3400800010f77fae */ /* 0x000fe2000a1a102a */
[----:B------:R-:W-:Y:S02]  /*c6a0*/  ISETP.NE.U32.AND P4, PT, R20, RZ, PT ;  /* 0x000000ff1400720c */ /* 0x000fe40003f85070 */
[----:B------:R-:W-:Y:S02]  /*c6b0*/  SEL R20, RZ, 0x4, P1 ;  /* 0x00000004ff147807 */ /* 0x000fe40000800000 */
[----:B------:R-:W-:-:S02]  /*c6c0*/  ISETP.GE.AND P1, PT, R251, R252, PT ;  /* 0x000000fcfb00720c */ /* 0x000fc40003f26270 */
[----:B------:R-:W-:Y:S02]  /*c6d0*/  SEL R20, R20, RZ, P3 ;  /* 0x000000ff14147207 */ /* 0x000fe40001800000 */
        /* <DEDUP_REMOVED lines=20> */
[----:B------:R-:W-:Y:S02]  /*c820*/  VIADD R251, R251, UR33 ;  /* 0x00000021fbfb7c36 */ /* 0x000fe40008000000 */
[----:B------:R-:W-:Y:S01]  /*c830*/  IMAD.WIDE R12, R20, 0x4, R12 ;  /* 0x00000004140c7825 */ /* 0x000fe200078e020c */
[----:B------:R-:W-:Y:S02]  /*c840*/  SEL R20, R21, RZ, P3 ;  /* 0x000000ff15147207 */ /* 0x000fe40001800000 */
[----:B------:R-:W-:Y:S01]  /*c850*/  LDGSTS.E [R251+0x34000], desc[UR42][R14.64], P5 ;  /* 0x340000000efb7fae */ /* 0x000fe2000a9a102a */
[----:B------:R-:W-:Y:S02]  /*c860*/  ISETP.GE.AND P5, PT, R250, R252, PT ;  /* 0x000000fcfa00720c */ /* 0x000fe40003fa6270 */
[----:B------:R-:W-:Y:S01]  /*c870*/  LOP3.LUT R250, R2, 0x36, RZ, 0xfc, !PT ;  /* 0x0000003602fa7812 */ /* 0x000fe200078efcff */
[----:B------:R-:W-:Y:S01]  /*c880*/  LDGSTS.E [R251+0x34008], desc[UR42][R12.64], P4 ;  /* 0x340080000cfb7fae */ /* 0x000fe2000a1a102a */
[----:B------:R-:W-:-:S02]  /*c890*/  ISETP.NE.U32.AND P4, PT, R20, RZ, PT ;  /* 0x000000ff1400720c */ /* 0x000fc40003f85070 */
[----:B------:R-:W-:Y:S02]  /*c8a0*/  SEL R20, RZ, 0x4, P5 ;  /* 0x00000004ff147807 */ /* 0x000fe40002800000 */
[----:B------:R-:W-:Y:S02]  /*c8b0*/  ISETP.GE.AND P5, PT, R250, R252, PT ;  /* 0x000000fcfa00720c */ /* 0x000fe40003fa6270 */
        /* <DEDUP_REMOVED lines=9> */
[----:B------:R-:W-:-:S03]  /*c950*/  ISETP.GE.AND P1, PT, R250, R252, PT ;  /* 0x000000fcfa00720c */ /* 0x000fc60003f26270 */
[----:B------:R1:W-:Y:S01]  /*c960*/  LDGSTS.E [R251+0x36008], desc[UR42][R32.64], P2 ;  /* 0x3600800020fb7fae */ /* 0x0003e200091a102a */
[----:B------:R-:W-:Y:S02]  /*c970*/  ISETP.NE.U32.AND P2, PT, R20, RZ, PT ;  /* 0x000000ff1400720c */ /* 0x000fe40003f45070 */
[----:B------:R-:W-:-:S04]  /*c980*/  SEL R20, RZ, 0x4, P1 ;  /* 0x00000004ff147807 */ /* 0x000fc80000800000 */
[----:B------:R-:W-:Y:S02]  /*c990*/  SEL R20, R20, RZ, P3 ;  /* 0x000000ff14147207 */ /* 0x000fe40001800000 */
[----:B-1----:R-:W-:-:S04]  /*c9a0*/  LOP3.LUT R251, R2, 0x1a, RZ, 0xfc, !PT ;  /* 0x0000001a02fb7812 */ /* 0x002fc800078efcff */
[----:B------:R-:W-:Y:S02]  /*c9b0*/  ISETP.GE.AND P1, PT, R251, R252, PT ;  /* 0x000000fcfb00720c */ /* 0x000fe40003f26270 */
[----:B------:R-:W-:Y:S02]  /*c9c0*/  LOP3.LUT R251, R3, 0x50, RZ, 0x3c, !PT ;  /* 0x0000005003fb7812 */ /* 0x000fe400078e3cff */
[----:B------:R-:W-:Y:S02]  /*c9d0*/  SEL R21, RZ, 0x4, P1 ;  /* 0x00000004ff157807 */ /* 0x000fe40000800000 */
[----:B------:R-:W-:Y:S01]  /*c9e0*/  ISETP.NE.U32.AND P1, PT, R20, RZ, PT ;  /* 0x000000ff1400720c */ /* 0x000fe20003f25070 */
[----:B------:R-:W-:Y:S02]  /*c9f0*/  IMAD.U32 R20, RZ, RZ, UR11 ;  /* 0x0000000bff147e24 */ /* 0x000fe4000f8e00ff */
[----:B------:R-:W-:Y:S02]  /*ca00*/  VIADD R251, R251, UR33 ;  /* 0x00000021fbfb7c36 */ /* 0x000fe40008000000 */
[----:B------:R-:W-:Y:S01]  /*ca10*/  IMAD.WIDE R10, R20, 0x4, R10 ;  /* 0x00000004140a7825 */ /* 0x000fe200078e020a */
[----:B------:R1:W-:Y:S03]  /*ca20*/  STL.64 [R1], R4 ;  /* 0x0000000401007387 */ /* 0x0003e60000100a00 */
[----:B------:R-:W-:Y:S01]  /*ca30*/  IMAD.WIDE R8, R22, 0x4, R8 ;  /* 0x0000000416087825 */ /* 0x000fe200078e0208 */
[----:B------:R-:W-:Y:S01]  /*ca40*/  LDGSTS.E [R251+0x34000], desc[UR42][R10.64], P6 ;  /* 0x340000000afb7fae */ /* 0x000fe2000b1a102a */
[----:B------:R-:W-:-:S03]  /*ca50*/  SEL R20, R21, RZ, P3 ;  /* 0x000000ff15147207 */ /* 0x000fc60001800000 */
[----:B------:R-:W-:Y:S01]  /*ca60*/  LDGSTS.E [R251+0x34008], desc[UR42][R8.64], P4 ;  /* 0x3400800008fb7fae */ /* 0x000fe2000a1a102a */
[C---:B-1----:R-:W-:Y:S02]  /*ca70*/  LOP3.LUT R5, R2.reuse, 0x38, RZ, 0xfc, !PT ;  /* 0x0000003802057812 */ /* 0x042fe400078efcff */
[----:B------:R-:W-:Y:S02]  /*ca80*/  LOP3.LUT R250, R2, 0x3a, RZ, 0xfc, !PT ;  /* 0x0000003a02fa7812 */ /* 0x000fe400078efcff */
[-C--:B------:R-:W-:Y:S02]  /*ca90*/  ISETP.GE.AND P4, PT, R5, R252.reuse, PT ;  /* 0x000000fc0500720c */ /* 0x080fe40003f86270 */
[----:B------:R-:W-:Y:S01]  /*caa0*/  ISETP.NE.U32.AND P6, PT, R20, RZ, PT ;  /* 0x000000ff1400720c */ /* 0x000fe20003fc5070 */
[----:B------:R-:W-:Y:S01]  /*cab0*/  IMAD.U32 R20, RZ, RZ, UR11 ;  /* 0x0000000bff147e24 */ /* 0x000fe2000f8e00ff */
[----:B------:R-:W-:Y:S02]  /*cac0*/  SEL R21, RZ, 0x4, P4 ;  /* 0x00000004ff157807 */ /* 0x000fe40002000000 */
[----:B------:R-:W-:Y:S01]  /*cad0*/  ISETP.GE.AND P4, PT, R250, R252, PT ;  /* 0x000000fcfa00720c */ /* 0x000fe20003f86270 */
[----:B------:R-:W-:Y:S01]  /*cae0*/  IMAD.WIDE R30, R20, 0x4, R30 ;  /* 0x00000004141e7825 */ /* 0x000fe200078e021e */
[----:B------:R-:W-:-:S02]  /*caf0*/  SEL R21, R21, RZ, P3 ;  /* 0x000000ff15157207 */ /* 0x000fc40001800000 */
[----:B------:R-:W-:Y:S01]  /*cb00*/  SEL R20, RZ, 0x4, P4 ;  /* 0x00000004ff147807 */ /* 0x000fe20002000000 */
[----:B------:R-:W1:Y:S01]  /*cb10*/  S2R R250, SR_TID.X ;  /* 0x0000000000fa7919 */ /* 0x000e620000002100 */
[----:B------:R-:W-:Y:S01]  /*cb20*/  ISETP.NE.U32.AND P4, PT, R21, RZ, PT ;  /* 0x000000ff1500720c */ /* 0x000fe20003f85070 */
[----:B------:R-:W-:Y:S01]  /*cb30*/  IMAD.U32 R21, RZ, RZ, UR11 ;  /* 0x0000000bff157e24 */ /* 0x000fe2000f8e00ff */
[----:B------:R-:W-:Y:S01]  /*cb40*/  SEL R20, R20, RZ, P3 ;  /* 0x000000ff14147207 */ /* 0x000fe20001800000 */
[----:B------:R-:W-:Y:S01]  /*cb50*/  LDGSTS.E [R251+0x36000], desc[UR42][R30.64], P5 ;  /* 0x360000001efb7fae */ /* 0x000fe2000a9a102a */
[----:B------:R-:W-:Y:S01]  /*cb60*/  LOP3.LUT R5, R3, 0x60, RZ, 0x3c, !PT ;  /* 0x0000006003057812 */ /* 0x000fe200078e3cff */
[----:B------:R-:W-:Y:S01]  /*cb70*/  IMAD.WIDE R28, R21, 0x4, R28 ;  /* 0x00000004151c7825 */ /* 0x000fe200078e021c */
[----:B------:R-:W-:-:S03]  /*cb80*/  ISETP.NE.U32.AND P5, PT, R20, RZ, PT ;  /* 0x000000ff1400720c */ /* 0x000fc60003fa5070 */
[----:B------:R-:W-:Y:S01]  /*cb90*/  IMAD.U32 R20, RZ, RZ, UR11 ;  /* 0x0000000bff147e24 */ /* 0x000fe2000f8e00ff */
[----:B------:R2:W-:Y:S01]  /*cba0*/  LDGSTS.E [R251+0x36008], desc[UR42][R28.64], P2 ;  /* 0x360080001cfb7fae */ /* 0x0005e200091a102a */
[----:B------:R-:W-:Y:S02]  /*cbb0*/  VIADD R5, R5, UR33 ;  /* 0x0000002105057c36 */ /* 0x000fe40008000000 */
[----:B------:R-:W-:-:S04]  /*cbc0*/  IMAD.WIDE R56, R20, 0x4, R56 ;  /* 0x0000000414387825 */ /* 0x000fc800078e0238 */
[----:B------:R-:W-:Y:S01]  /*cbd0*/  IMAD.WIDE R54, R20, 0x4, R54 ;  /* 0x0000000414367825 */ /* 0x000fe200078e0236 */
[----:B------:R-:W-:Y:S01]  /*cbe0*/  LDGSTS.E [R5+0x34000], desc[UR42][R56.64], P1 ;  /* 0x3400000038057fae */ /* 0x000fe200089a102a */
[----:B--2---:R-:W-:Y:S02]  /*cbf0*/  LOP3.LUT R251, R2, 0x1c, RZ, 0xfc, !PT ;  /* 0x0000001c02fb7812 */ /* 0x004fe400078efcff */
[----:B------:R-:W-:Y:S01]  /*cc00*/  IMAD.WIDE R26, R20, 0x4, R26 ;  /* 0x00000004141a7825 */ /* 0x000fe200078e021a */
[----:B------:R2:W-:Y:S01]  /*cc10*/  LDGSTS.E [R5+0x34008], desc[UR42][R54.64], P6 ;  /* 0x3400800036057fae */ /* 0x0005e2000b1a102a */
[-C--:B------:R-:W-:Y:S02]  /*cc20*/  ISETP.GE.AND P1, PT, R251, R252.reuse, PT ;  /* 0x000000fcfb00720c */ /* 0x080fe40003f26270 */
[----:B------:R-:W-:Y:S01]  /*cc30*/  LOP3.LUT R251, R2, 0x3c, RZ, 0xfc, !PT ;  /* 0x0000003c02fb7812 */ /* 0x000fe200078efcff */
[----:B------:R-:W-:Y:S03]  /*cc40*/  LDGSTS.E [R5+0x36000], desc[UR42][R26.64], P4 ;  /* 0x360000001a057fae */ /* 0x000fe6000a1a102a */
[----:B------:R-:W-:-:S02]  /*cc50*/  ISETP.GE.AND P4, PT, R251, R252, PT ;  /* 0x000000fcfb00720c */ /* 0x000fc40003f86270 */
[----:B------:R-:W3:Y:S01]  /*cc60*/  LDC R251, c[0x0][0x3a0] ;  /* 0x0000e800fffb7b82 */ /* 0x000ee20000000800 */
[----:B------:R-:W-:Y:S01]  /*cc70*/  STL.64 [R1+0x780], R40 ;  /* 0x0007802801007387 */ /* 0x000fe20000100a00 */
[----:B-1----:R-:W-:-:S03]  /*cc80*/  LOP3.LUT R250, R250, 0x3f, RZ, 0xc0, !PT ;  /* 0x0000003ffafa7812 */ /* 0x002fc600078ec0ff */
[----:B------:R-:W-:Y:S04]  /*cc90*/  STL.64 [R1+0x788], R18 ;  /* 0x0007881201007387 */ /* 0x000fe80000100a00 */
[----:B------:R-:W-:Y:S04]  /*cca0*/  STL.64 [R1+0x790], R16 ;  /* 0x0007901001007387 */ /* 0x000fe80000100a00 */
[----:B------:R-:W-:Y:S04]  /*ccb0*/  STL.64 [R1+0x798], R38 ;  /* 0x0007982601007387 */ /* 0x000fe80000100a00 */
[----:B------:R-:W-:Y:S01]  /*ccc0*/  STL.64 [R1+0x7a8], R246 ;  /* 0x0007a8f601007387 */ /* 0x000fe20000100a00 */
[----:B------:R-:W-:-:S03]  /*ccd0*/  ISETP.GE.AND P2, PT, R250, R252, PT ;  /* 0x000000fcfa00720c */ /* 0x000fc60003f46270 */
[----:B------:R-:W-:Y:S01]  /*cce0*/  STL.64 [R1+0x7a0], R36 ;  /* 0x0007a02401007387 */ /* 0x000fe20000100a00 */
[----:B------:R-:W-:-:S03]  /*ccf0*/  LOP3.LUT R250, R2, 0x1e, RZ, 0xfc, !PT ;  /* 0x0000001e02fa7812 */ /* 0x000fc600078efcff */
[----:B------:R-:W-:Y:S04]  /*cd00*/  STL.64 [R1+0x7b0], R14 ;  /* 0x0007b00e01007387 */ /* 0x000fe80000100a00 */
[----:B------:R-:W-:Y:S04]  /*cd10*/  STL.64 [R1+0x7b8], R12 ;  /* 0x0007b80c01007387 */ /* 0x000fe80000100a00 */
[----:B------:R-:W-:Y:S01]  /*cd20*/  STL.64 [R1+0x7c0], R34 ;  /* 0x0007c02201007387 */ /* 0x000fe20000100a00 */
[----:B------:R-:W-:-:S03]  /*cd30*/  IMAD.WIDE R24, R21, 0x4, R24 ;  /* 0x0000000415187825 */ /* 0x000fc600078e0218 */
[----:B------:R-:W-:Y:S01]  /*cd40*/  STL.64 [R1+0x7c8], R32 ;  /* 0x0007c82001007387 */ /* 0x000fe20000100a00 */
[----:B------:R-:W-:-:S03]  /*cd50*/  ISETP.GE.AND P6, PT, R250, R252, PT ;  /* 0x000000fcfa00720c */ /* 0x000fc60003fc6270 */
[----:B------:R-:W-:Y:S01]  /*cd60*/  STL.64 [R1+0x7d0], R10 ;  /* 0x0007d00a01007387 */ /* 0x000fe20000100a00 */
[----:B------:R-:W-:-:S03]  /*cd70*/  LOP3.LUT R250, R2, 0x3e, RZ, 0xfc, !PT ;  /* 0x0000003e02fa7812 */ /* 0x000fc600078efcff */
[----:B------:R-:W-:Y:S04]  /*cd80*/  STL.64 [R1+0x7d8], R8 ;  /* 0x0007d80801007387 */ /* 0x000fe80000100a00 */
[----:B------:R-:W-:Y:S04]  /*cd90*/  STL.64 [R1+0x7e0], R30 ;  /* 0x0007e01e01007387 */ /* 0x000fe80000100a00 */
[----:B------:R-:W-:Y:S04]  /*cda0*/  STL.64 [R1+0x7e8], R28 ;  /* 0x0007e81c01007387 */ /* 0x000fe80000100a00 */
[----:B------:R-:W-:Y:S04]  /*cdb0*/  STL.64 [R1+0x7f0], R56 ;  /* 0x0007f03801007387 */ /* 0x000fe80000100a00 */
[----:B------:R-:W-:Y:S04]  /*cdc0*/  STL.64 [R1+0x7f8], R54 ;  /* 0x0007f83601007387 */ /* 0x000fe80000100a00 */
[----:B------:R-:W-:Y:S04]  /*cdd0*/  STL.64 [R1+0x800], R26 ;  /* 0x0008001a01007387 */ /* 0x000fe80000100a00 */
[----:B------:R-:W-:Y:S01]  /*cde0*/  LDGSTS.E [R5+0x36008], desc[UR42][R24.64], P5 ;  /* 0x3600800018057fae */ /* 0x000fe2000a9a102a */
[----:B------:R-:W-:Y:S01]  /*cdf0*/  ISETP.GE.AND P5, PT, R250, R252, PT ;  /* 0x000000fcfa00720c */ /* 0x000fe20003fa6270 */
[----:B---3--:R-:W-:-:S02]  /*ce00*/  VIADD R252, R251, 0xffffff80 ;  /* 0xffffff80fbfc7836 */ /* 0x008fc40000000000 */
[----:B------:R-:W-:Y:S01]  /*ce10*/  STL.64 [R1+0x808], R24 ;  /* 0x0008081801007387 */ /* 0x000fe20000100a00 */
[----:B------:R-:W-:Y:S01]  /*ce20*/  VIADD R251, R251, 0x3f ;  /* 0x0000003ffbfb7836 */ /* 0x000fe20000000000 */
[----:B------:R-:W-:Y:S02]  /*ce30*/  SEL R20, RZ, 0x4, P2 ;  /* 0x00000004ff147807 */ /* 0x000fe40001000000 */
[----:B------:R-:W3:Y:S02]  /*ce40*/  LDL.LU.64 R4, [R1+0x30] ;  /* 0x0000300001047983 */ /* 0x000ee40000300a00 */
[----:B------:R-:W-:Y:S02]  /*ce50*/  ISETP.GT.AND P2, PT, R251, 0xbf, PT ;  /* 0x000000bffb00780c */ /* 0x000fe40003f44270 */
[----:B------:R1:W-:Y:S04]  /*ce60*/  STL.64 [R1+0x810], R2 ;  /* 0x0008100201007387 */ /* 0x0003e80000100a00 */
[----:B------:R-:W4:Y:S01]  /*ce70*/  LDL.LU.64 R250, [R1+0x48] ;  /* 0x0000480001fa7983 */ /* 0x000f220000300a00 */
[----:B------:R-:W-:-:S02]  /*ce80*/  SEL R22, RZ, 0x4, P1 ;  /* 0x00000004ff167807 */ /* 0x000fc40000800000 */
[----:B------:R-:W-:Y:S02]  /*ce90*/  ISETP.GE.AND P1, PT, R2, R252, PT ;  /* 0x000000fc0200720c */ /* 0x000fe40003f26270 */
[----:B------:R-:W-:Y:S02]  /*cea0*/  SEL R21, R20, RZ, P3 ;  /* 0x000000ff14157207 */ /* 0x000fe40001800000 */
[----:B------:R-:W-:Y:S02]  /*ceb0*/  SEL R20, RZ, 0x4, P1 ;  /* 0x00000004ff147807 */ /* 0x000fe40000800000 */
[----:B------:R-:W-:Y:S02]  /*cec0*/  ISETP.NE.U32.AND P1, PT, R21, RZ, PT ;  /* 0x000000ff1500720c */ /* 0x000fe40003f25070 */
[----:B------:R-:W-:Y:S02]  /*ced0*/  SEL R20, R20, RZ, P2 ;  /* 0x000000ff14147207 */ /* 0x000fe40001000000 */
[----:B------:R-:W-:-:S02]  /*cee0*/  SEL R21, RZ, 0x4, P6 ;  /* 0x00000004ff157807 */ /* 0x000fc40003000000 */
[----:B------:R-:W-:Y:S02]  /*cef0*/  ISETP.NE.U32.AND P6, PT, R20, RZ, PT ;  /* 0x000000ff1400720c */ /* 0x000fe40003fc5070 */
[----:B------:R-:W-:Y:S02]  /*cf00*/  SEL R20, R22, RZ, P3 ;  /* 0x000000ff16147207 */ /* 0x000fe40001800000 */
[----:B------:R-:W-:Y:S02]  /*cf10*/  SEL R23, RZ, 0x4, P4 ;  /* 0x00000004ff177807 */ /* 0x000fe40002000000 */
[----:B------:R-:W-:Y:S02]  /*cf20*/  ISETP.NE.U32.AND P4, PT, R20, RZ, PT ;  /* 0x000000ff1400720c */ /* 0x000fe40003f85070 */
[----:B------:R-:W-:Y:S02]  /*cf30*/  SEL R20, R21, RZ, P3 ;  /* 0x000000ff15147207 */ /* 0x000fe40001800000 */
[----:B------:R-:W-:-:S02]  /*cf40*/  SEL R22, RZ, 0x4, P5 ;  /* 0x00000004ff167807 */ /* 0x000fc40002800000 */
[----:B------:R-:W-:Y:S01]  /*cf50*/  ISETP.NE.U32.AND P5, PT, R20, RZ, PT ;  /* 0x000000ff1400720c */ /* 0x000fe20003fa5070 */
[----:B------:R-:W-:Y:S01]  /*cf60*/  IMAD.U32 R20, RZ, RZ, UR11 ;  /* 0x0000000bff147e24 */ /* 0x000fe2000f8e00ff */
[----:B------:R-:W-:Y:S01]  /*cf70*/  USHF.L.U32 UR14, UR17, 0x6, URZ ;  /* 0x00000006110e7899 */ /* 0x000fe200080006ff */
[----:B------:R-:W-:Y:S02]  /*cf80*/  SEL R21, R23, RZ, P3 ;  /* 0x000000ff17157207 */ /* 0x000fe40001800000 */
[----:B------:R-:W-:Y:S01]  /*cf90*/  IMAD.WIDE R52, R20, 0x4, R52 ;  /* 0x0000000414347825 */ /* 0x000fe200078e0234 */
[----:B------:R-:W-:-:S04]  /*cfa0*/  SEL R20, R22, RZ, P3 ;  /* 0x000000ff16147207 */ /* 0x000fc80001800000 */
[----:B------:R2:W-:Y:S01]  /*cfb0*/  LDGSTS.E [R0+0x34000], desc[UR42][R52.64], P4 ;  /* 0x3400000034007fae */ /* 0x0005e2000a1a102a */
[----:B------:R-:W-:Y:S01]  /*cfc0*/  ISETP.NE.U32.AND P3, PT, R20, RZ, PT ;  /* 0x000000ff1400720c */ /* 0x000fe20003f65070 */
[----:B------:R-:W-:Y:S01]  /*cfd0*/  IMAD.U32 R20, RZ, RZ, UR14 ;  /* 0x0000000eff147e24 */ /* 0x000fe2000f8e00ff */
[----:B------:R-:W-:Y:S01]  /*cfe0*/  ISETP.NE.U32.AND P4, PT, R21, RZ, PT ;  /* 0x000000ff1500720c */ /* 0x000fe20003f85070 */
[----:B------:R-:W-:Y:S01]  /*cff0*/  IMAD.U32 R21, RZ, RZ, UR14 ;  /* 0x0000000eff157e24 */ /* 0x000fe2000f8e00ff */
[----:B------:R2:W-:Y:S03]  /*d000*/  STL.64 [R1+0x818], R52 ;  /* 0x0008183401007387 */ /* 0x0005e60000100a00 */
[----:B-1----:R-:W-:Y:S02]  /*d010*/  IMAD.WIDE R2, R21, 0x4, R224 ;  /* 0x0000000415027825 */ /* 0x002fe400078e02e0 */
[----:B------:R-:W4:Y:S02]  /*d020*/  LDL.LU.64 R224, [R1+0x938] ;  /* 0x0009380001e07983 */ /* 0x000f240000300a00 */
[----:B--2---:R-:W-:-:S04]  /*d030*/  IMAD.WIDE R54, R20, 0x4, R62 ;  /* 0x0000000414367825 */ /* 0x004fc800078e023e */
[----:B------:R-:W-:-:S04]  /*d040*/  IMAD.WIDE R56, R20, 0x4, R64 ;  /* 0x0000000414387825 */ /* 0x000fc800078e0240 */
        /* <DEDUP_REMOVED lines=18> */
[----:B---3--:R-:W-:-:S05]  /*d170*/  IMAD.WIDE R4, R20, 0x4, R4 ;  /* 0x0000000414047825 */ /* 0x008fca00078e0204 */
[----:B------:R-:W-:Y:S04]  /*d180*/  STL.64 [R1+0x178], R4 ;  /* 0x0001780401007387 */ /* 0x000fe80000100a00 */
[----:B------:R1:W-:Y:S01]  /*d190*/  STL.64 [R1+0x208], R2 ;  /* 0x0002080201007387 */ /* 0x0003e20000100a00 */
[----:B----4-:R-:W-:-:S03]  /*d1a0*/  IMAD.WIDE R250, R20, 0x4, R250 ;  /* 0x0000000414fa7825 */ /* 0x010fc600078e02fa */
[----:B------:R-:W2:Y:S04]  /*d1b0*/  LDL.LU.64 R62, [R1+0x930] ;  /* 0x00093000013e7983 */ /* 0x000ea80000300a00 */
[----:B------:R-:W-:Y:S01]  /*d1c0*/  STL.64 [R1+0x280], R54 ;  /* 0x0002803601007387 */ /* 0x000fe20000100a00 */
[----:B-1----:R-:W-:-:S03]  /*d1d0*/  IMAD.WIDE R2, R21, 0x4, R216 ;  /* 0x0000000415027825 */ /* 0x002fc600078e02d8 */
[----:B------:R-:W-:Y:S04]  /*d1e0*/  STL.64 [R1+0x820], R54 ;  /* 0x0008203601007387 */ /* 0x000fe80000100a00 */
[----:B------:R-:W3:Y:S01]  /*d1f0*/  LDL.LU.64 R216, [R1+0x928] ;  /* 0x0009280001d87983 */ /* 0x000ee20000300a00 */
[----:B------:R-:W-:-:S03]  /*d200*/  IMAD.WIDE R4, R20, 0x4, R208 ;  /* 0x0000000414047825 */ /* 0x000fc600078e02d0 */
[----:B------:R1:W-:Y:S04]  /*d210*/  STL.64 [R1+0x1f8], R2 ;  /* 0x0001f80201007387 */ /* 0x0003e80000100a00 */
[----:B------:R-:W-:Y:S04]  /*d220*/  STL.64 [R1+0x170], R250 ;  /* 0x000170fa01007387 */ /* 0x000fe80000100a00 */
[----:B------:R-:W4:Y:S04]  /*d230*/  LDL.LU.64 R64, [R1+0x920] ;  /* 0x0009200001407983 */ /* 0x000f280000300a00 */
[----:B------:R-:W-:Y:S01]  /*d240*/  STL.64 [R1+0x278], R56 ;  /* 0x0002783801007387 */ /* 0x000fe20000100a00 */
[----:B-1----:R-:W-:-:S03]  /*d250*/  IMAD.WIDE R2, R21, 0x4, R200 ;  /* 0x0000000415027825 */ /* 0x002fc600078e02c8 */
[----:B------:R-:W-:Y:S04]  /*d260*/  STL.64 [R1+0x828], R56 ;  /* 0x0008283801007387 */ /* 0x000fe80000100a00 */
[----:B------:R-:W3:Y:S04]  /*d270*/  LDL.LU.64 R208, [R1+0x918] ;  /* 0x0009180001d07983 */ /* 0x000ee80000300a00 */
[----:B------:R-:W3:Y:S04]  /*d280*/  LDL.LU.64 R200, [R1+0x910] ;  /* 0x0009100001c87983 */ /* 0x000ee80000300a00 */
[----:B------:R-:W-:Y:S04]  /*d290*/  STL.64 [R1+0x48], R4 ;  /* 0x0000480401007387 */ /* 0x000fe80000100a00 */
[----:B------:R1:W-:Y:S04]  /*d2a0*/  STL.64 [R1+0x1e8], R2 ;  /* 0x0001e80201007387 */ /* 0x0003e80000100a00 */
[----:B------:R-:W3:Y:S04]  /*d2b0*/  LDL.LU.64 R68, [R1+0x908] ;  /* 0x0009080001447983 */ /* 0x000ee80000300a00 */
[----:B------:R-:W-:Y:S01]  /*d2c0*/  STL.64 [R1+0x268], R28 ;  /* 0x0002681c01007387 */ /* 0x000fe20000100a00 */
[----:B-1----:R-:W-:-:S03]  /*d2d0*/  IMAD.WIDE R2, R21, 0x4, R192 ;  /* 0x0000000415027825 */ /* 0x002fc600078e02c0 */
[----:B------:R-:W-:Y:S04]  /*d2e0*/  STL.64 [R1+0x830], R28 ;  /* 0x0008301c01007387 */ /* 0x000fe80000100a00 */
[----:B------:R-:W3:Y:S04]  /*d2f0*/  LDL.LU.64 R192, [R1+0x900] ;  /* 0x0009000001c07983 */ /* 0x000ee80000300a00 */
        /* <DEDUP_REMOVED lines=11> */
[----:B------:R-:W3:Y:S01]  /*d3b0*/  LDL.LU.64 R176, [R1+0x8e0] ;  /* 0x0008e00001b07983 */ /* 0x000ee20000300a00 */
[----:B------:R-:W-:-:S03]  /*d3c0*/  IMAD.WIDE R28, R21, 0x4, R168 ;  /* 0x00000004151c7825 */ /* 0x000fc600078e02a8 */
[----:B------:R1:W-:Y:S04]  /*d3d0*/  STL.64 [R1+0x1b8], R2 ;  /* 0x0001b80201007387 */ /* 0x0003e80000100a00 */
[----:B------:R-:W3:Y:S01]  /*d3e0*/  LDL.LU.64 R80, [R1+0x8d8] ;  /* 0x0008d80001507983 */ /* 0x000ee20000300a00 */
[----:B------:R-:W-:-:S03]  /*d3f0*/  IMAD.WIDE R56, R21, 0x4, R160 ;  /* 0x0000000415387825 */ /* 0x000fc600078e02a0 */
[----:B------:R-:W-:Y:S04]  /*d400*/  STL.64 [R1+0x238], R10 ;  /* 0x0002380a01007387 */ /* 0x000fe80000100a00 */
[----:B------:R1:W-:Y:S04]  /*d410*/  STL.64 [R1+0x848], R10 ;  /* 0x0008480a01007387 */ /* 0x0003e80000100a00 */
[----:B------:R-:W3:Y:S04]  /*d420*/  LDL.LU.64 R168, [R1+0x8d0] ;  /* 0x0008d00001a87983 */ /* 0x000ee80000300a00 */
[----:B------:R-:W3:Y:S01]  /*d430*/  LDL.LU.64 R84, [R1+0x8c8] ;  /* 0x0008c80001547983 */ /* 0x000ee20000300a00 */
[----:B------:R-:W-:-:S03]  /*d440*/  IMAD.WIDE R54, R21, 0x4, R152 ;  /* 0x0000000415367825 */ /* 0x000fc600078e0298 */
[----:B------:R-:W-:Y:S04]  /*d450*/  STL.64 [R1+0x1a8], R28 ;  /* 0x0001a81c01007387 */ /* 0x000fe80000100a00 */
[----:B------:R-:W-:Y:S04]  /*d460*/  STL.64 [R1+0x230], R32 ;  /* 0x0002302001007387 */ /* 0x000fe80000100a00 */
[----:B------:R-:W3:Y:S04]  /*d470*/  LDL.LU.64 R160, [R1+0x8c0] ;  /* 0x0008c00001a07983 */ /* 0x000ee80000300a00 */
[----:B------:R-:W3:Y:S04]  /*d480*/  LDL.LU.64 R88, [R1+0x8b8] ;  /* 0x0008b80001587983 */ /* 0x000ee80000300a00 */
[----:B------:R-:W-:Y:S04]  /*d490*/  STL.64 [R1+0x198], R56 ;  /* 0x0001983801007387 */ /* 0x000fe80000100a00 */
[----:B------:R-:W-:Y:S04]  /*d4a0*/  STL.64 [R1+0x228], R34 ;  /* 0x0002282201007387 */ /* 0x000fe80000100a00 */
[----:B------:R-:W3:Y:S04]  /*d4b0*/  LDL.LU.64 R152, [R1+0x8b0] ;  /* 0x0008b00001987983 */ /* 0x000ee80000300a00 */
[----:B------:R-:W3:Y:S01]  /*d4c0*/  LDL.LU.64 R92, [R1+0x8a8] ;  /* 0x0008a800015c7983 */ /* 0x000ee20000300a00 */
[----:B-1----:R-:W-:-:S03]  /*d4d0*/  IMAD.WIDE R2, R21, 0x4, R136 ;  /* 0x0000000415027825 */ /* 0x002fc600078e0288 */
[----:B------:R-:W-:Y:S04]  /*d4e0*/  STL.64 [R1+0x188], R54 ;  /* 0x0001883601007387 */ /* 0x000fe80000100a00 */
[----:B------:R-:W-:Y:S04]  /*d4f0*/  STL.64 [R1+0x220], R12 ;  /* 0x0002200c01007387 */ /* 0x000fe80000100a00 */
[----:B------:R-:W3:Y:S04]  /*d500*/  LDL.LU.64 R144, [R1+0x8a0] ;  /* 0x0008a00001907983 */ /* 0x000ee80000300a00 */
[----:B------:R-:W3:Y:S04]  /*d510*/  LDL.LU.64 R96, [R1+0x898] ;  /* 0x0008980001607983 */ /* 0x000ee80000300a00 */
        /* <DEDUP_REMOVED lines=9> */
[----:B------:R-:W-:Y:S01]  /*d5b0*/  STL.64 [R1+0x200], R36 ;  /* 0x0002002401007387 */ /* 0x000fe20000100a00 */
[----:B------:R-:W-:-:S03]  /*d5c0*/  IMAD.WIDE R4, R20, 0x4, R142 ;  /* 0x0000000414047825 */ /* 0x000fc600078e028e */
[----:B------:R-:W3:Y:S04]  /*d5d0*/  LDL.LU.64 R120, [R1+0x870] ;  /* 0x0008700001787983 */ /* 0x000ee80000300a00 */
[----:B------:R-:W3:Y:S04]  /*d5e0*/  LDL.LU.64 R112, [R1+0x868] ;  /* 0x0008680001707983 */ /* 0x000ee80000300a00 */
[----:B------:R-:W-:Y:S04]  /*d5f0*/  STL.64 [R1+0x50], R26 ;  /* 0x0000501a01007387 */ /* 0x000fe80000100a00 */
[----:B------:R-:W-:Y:S01]  /*d600*/  STL.64 [R1+0x1f0], R38 ;  /* 0x0001f02601007387 */ /* 0x000fe20000100a00 */
[----:B------:R-:W-:-:S03]  /*d610*/  IMAD.WIDE R8, R20, 0x4, R150 ;  /* 0x0000000414087825 */ /* 0x000fc600078e0296 */
[----:B------:R-:W-:Y:S04]  /*d620*/  STL.64 [R1+0x1e0], R16 ;  /* 0x0001e01001007387 */ /* 0x000fe80000100a00 */
[----:B------:R-:W-:Y:S04]  /*d630*/  STL.64 [R1+0x1d0], R18 ;  /* 0x0001d01201007387 */ /* 0x000fe80000100a00 */
[----:B------:R-:W-:Y:S04]  /*d640*/  STL.64 [R1+0x1c0], R40 ;  /* 0x0001c02801007387 */ /* 0x000fe80000100a00 */
[----:B------:R-:W-:Y:S04]  /*d650*/  STL.64 [R1+0x1b0], R6 ;  /* 0x0001b00601007387 */ /* 0x000fe80000100a00 */
[----:B------:R-:W-:Y:S04]  /*d660*/  STL.64 [R1+0x1a0], R4 ;  /* 0x0001a00401007387 */ /* 0x000fe80000100a00 */
[----:B------:R-:W3:Y:S04]  /*d670*/  LDL.LU.64 R22, [R1+0x108] ;  /* 0x0001080001167983 */ /* 0x000ee80000300a00 */
[----:B------:R-:W3:Y:S04]  /*d680*/  LDL.LU.64 R42, [R1+0x110] ;  /* 0x00011000012a7983 */ /* 0x000ee80000300a00 */
[----:B------:R1:W-:Y:S04]  /*d690*/  STL.64 [R1+0x190], R8 ;  /* 0x0001900801007387 */ /* 0x0003e80000100a00 */
[----:B------:R-:W3:Y:S04]  /*d6a0*/  LDL.LU.64 R10, [R1+0x120] ;  /* 0x00012000010a7983 */ /* 0x000ee80000300a00 */
[----:B------:R-:W3:Y:S04]  /*d6b0*/  LDL.LU.64 R48, [R1+0x118] ;  /* 0x0001180001307983 */ /* 0x000ee80000300a00 */
[----:B------:R-:W3:Y:S04]  /*d6c0*/  LDL.LU.64 R50, [R1+0x158] ;  /* 0x0001580001327983 */ /* 0x000ee80000300a00 */
[----:B------:R-:W3:Y:S04]  /*d6d0*/  LDL.LU.64 R30, [R1+0x160] ;  /* 0x00016000011e7983 */ /* 0x000ee80000300a00 */
[----:B-1----:R-:W3:Y:S01]  /*d6e0*/  LDL.LU.64 R8, [R1+0x168] ;  /* 0x0001680001087983 */ /* 0x002ee20000300a00 */
[----:B------:R-:W-:-:S02]  /*d6f0*/  IMAD.U32 R46, RZ, RZ, UR14 ;  /* 0x0000000eff2e7e24 */ /* 0x000fc4000f8e00ff */
[----:B------:R-:W-:-:S04]  /*d700*/  IMAD.WIDE R158, R20, 0x4, R158 ;  /* 0x00000004149e7825 */ /* 0x000fc800078e029e */
[C---:B------:R-:W-:Y:S01]  /*d710*/  IMAD.WIDE R166, R20.reuse, 0x4, R166 ;  /* 0x0000000414a67825 */ /* 0x040fe200078e02a6 */
[----:B------:R1:W-:Y:S03]  /*d720*/  STL.64 [R1+0xf8], R158 ;  /* 0x0000f89e01007387 */ /* 0x0003e60000100a00 */
[C---:B------:R-:W-:Y:S01]  /*d730*/  IMAD.WIDE R174, R20.reuse, 0x4, R174 ;  /* 0x0000000414ae7825 */ /* 0x040fe200078e02ae */
[----:B------:R-:W-:Y:S03]  /*d740*/  STL.64 [R1+0xc8], R166 ;  /* 0x0000c8a601007387 */ /* 0x000fe60000100a00 */
[C---:B------:R-:W-:Y:S01]  /*d750*/  IMAD.WIDE R118, R20.reuse, 0x4, R182 ;  /* 0x0000000414767825 */ /* 0x040fe200078e02b6 */
[----:B------:R-:W-:Y:S03]  /*d760*/  STL.64 [R1+0x88], R174 ;  /* 0x000088ae01007387 */ /* 0x000fe60000100a00 */
[----:B------:R-:W-:Y:S01]  /*d770*/  IMAD.WIDE R58, R20, 0x4, R58 ;  /* 0x00000004143a7825 */ /* 0x000fe200078e023a */
[----:B------:R1:W-:Y:S03]  /*d780*/  STL.64 [R1+0x68], R118 ;  /* 0x0000687601007387 */ /* 0x0003e60000100a00 */
[----:B------:R-:W-:-:S04]  /*d790*/  IMAD.WIDE R60, R21, 0x4, R60 ;  /* 0x00000004153c7825 */ /* 0x000fc800078e023c */
[----:B--2---:R-:W-:-:S04]  /*d7a0*/  IMAD.WIDE R62, R21, 0x4, R62 ;  /* 0x00000004153e7825 */ /* 0x004fc800078e023e */
[----:B------:R-:W-:-:S04]  /*d7b0*/  IMAD.WIDE R66, R20, 0x4, R66 ;  /* 0x0000000414427825 */ /* 0x000fc800078e0242 */
[----:B------:R-:W-:-:S04]  /*d7c0*/  IMAD.WIDE R70, R20, 0x4, R70 ;  /* 0x0000000414467825 */ /* 0x000fc800078e0246 */
[----:B----4-:R-:W-:-:S04]  /*d7d0*/  IMAD.WIDE R64, R21, 0x4, R64 ;  /* 0x0000000415407825 */ /* 0x010fc800078e0240 */
[----:B------:R-:W-:-:S04]  /*d7e0*/  IMAD.WIDE R74, R20, 0x4, R74 ;  /* 0x00000004144a7825 */ /* 0x000fc800078e024a */
[----:B------:R-:W-:-:S04]  /*d7f0*/  IMAD.WIDE R78, R20, 0x4, R78 ;  /* 0x00000004144e7825 */ /* 0x000fc800078e024e */
[----:B------:R-:W-:-:S04]  /*d800*/  IMAD.WIDE R82, R20, 0x4, R82 ;  /* 0x0000000414527825 */ /* 0x000fc800078e0252 */
[----:B------:R-:W-:-:S04]  /*d810*/  IMAD.WIDE R86, R20, 0x4, R86 ;  /* 0x0000000414567825 */ /* 0x000fc800078e0256 */
[----:B------:R-:W-:-:S04]  /*d820*/  IMAD.WIDE R90, R20, 0x4, R90 ;  /* 0x00000004145a7825 */ /* 0x000fc800078e025a */
[----:B------:R-:W-:-:S04]  /*d830*/  IMAD.WIDE R94, R20, 0x4, R94 ;  /* 0x00000004145e7825 */ /* 0x000fc800078e025e */
[----:B---3--:R-:W-:-:S04]  /*d840*/  IMAD.WIDE R68, R21, 0x4, R68 ;  /* 0x0000000415447825 */ /* 0x008fc800078e0244 */
        /* <DEDUP_REMOVED lines=47> */
[----:B------:R-:W-:-:S04]  /*db40*/  IMAD.U32 R22, RZ, RZ, UR14 ;  /* 0x0000000eff167e24 */ /* 0x000fc8000f8e00ff */
[----:B------:R-:W-:Y:S02]  /*db50*/  IMAD.WIDE R22, R22, 0x4, R48 ;  /* 0x0000000416167825 */ /* 0x000fe400078e0230 */
[----:B------:R-:W2:Y:S02]  /*db60*/  S2R R49, SR_TID.X ;  /* 0x0000000000317919 */ /* 0x000ea40000002100 */
        /* <DEDUP_REMOVED lines=25> */
[----:B------:R-:W-:Y:S02]  /*dd00*/  IMAD.WIDE R20, R20, 0x4, R248 ;  /* 0x0000000414147825 */ /* 0x000fe400078e02f8 */
[----:B------:R-:W3:Y:S02]  /*dd10*/  LDL.LU.64 R248, [R1+0x860] ;  /* 0x0008600001f87983 */ /* 0x000ee40000300a00 */
[----:B------:R-:W-:-:S04]  /*dd20*/  IMAD.U32 R110, RZ, RZ, UR11 ;  /* 0x0000000bff6e7e24 */ /* 0x000fc8000f8e00ff */
[----:B------:R-:W-:-:S04]  /*dd30*/  IMAD.WIDE R110, R110, 0x4, R50 ;  /* 0x000000046e6e7825 */ /* 0x000fc800078e0232 */
[----:B------:R-:W-:Y:S01]  /*dd40*/  IMAD.U32 R50, RZ, RZ, UR11 ;  /* 0x0000000bff327e24 */ /* 0x000fe2000f8e00ff */
[----:B------:R-:W-:Y:S03]  /*dd50*/  LDGSTS.E [R0+0x34008], desc[UR42][R110.64], P5 ;  /* 0x340080006e007fae */ /* 0x000fe6000a9a102a */
[----:B------:R-:W-:Y:S01]  /*dd60*/  IMAD.WIDE R50, R50, 0x4, R30 ;  /* 0x0000000432327825 */ /* 0x000fe200078e021e */
[----:B--2---:R-:W-:-:S03]  /*dd70*/  SHF.R.U32.HI R31, RZ, 0x6, R49 ;  /* 0x00000006ff1f7819 */ /* 0x004fc60000011631 */
[----:B------:R-:W-:Y:S01]  /*dd80*/  IMAD.U32 R48, RZ, RZ, UR11 ;  /* 0x0000000bff307e24 */ /* 0x000fe2000f8e00ff */
[----:B------:R-:W-:Y:S01]  /*dd90*/  SGXT.U32 R31, R31, 0x1 ;  /* 0x000000011f1f781a */ /* 0x000fe20000000000 */
[----:B------:R-:W-:Y:S02]  /*dda0*/  LDGSTS.E [R0+0x36000], desc[UR42][R50.64], P4 ;  /* 0x3600000032007fae */ /* 0x000fe4000a1a102a */
[----:B------:R-:W-:Y:S01]  /*ddb0*/  IMAD.WIDE R48, R48, 0x4, R8 ;  /* 0x0000000430307825 */ /* 0x000fe200078e0208 */
[----:B------:R-:W-:-:S04]  /*ddc0*/  LOP3.LUT R31, R31, 0x2, RZ, 0xfc, !PT ;  /* 0x000000021f1f7812 */ /* 0x000fc800078efcff */
[----:B------:R-:W-:Y:S01]  /*ddd0*/  LDGSTS.E [R0+0x36008], desc[UR42][R48.64], P3 ;  /* 0x3600800030007fae */ /* 0x000fe200099a102a */
[----:B------:R-:W-:-:S03]  /*dde0*/  ISETP.GE.AND P5, PT, R31, R252, PT ;  /* 0x000000fc1f00720c */ /* 0x000fc60003fa6270 */
[----:B------:R-:W0:Y:S04]  /*ddf0*/  LDGDEPBAR ;  /* 0x00000000000079af */ /* 0x000e280000000000 */
[----:B------:R-:W5:Y:S04]  /*de00*/  LDL.LU R0, [R1+0x858] ;  /* 0x0008580001007983 */ /* 0x000f680000300800 */
[----:B------:R-:W2:Y:S04]  /*de10*/  LDL.64 R30, [R1+0x178] ;  /* 0x00017800011e7983 */ /* 0x000ea80000100a00 */
[----:B------:R-:W4:Y:S01]  /*de20*/  LDL.64 R150, [R1+0x48] ;  /* 0x0000480001967983 */ /* 0x000f220000100a00 */
[----:B------:R-:W-:-:S03]  /*de30*/  IMAD.U32 R44, RZ, RZ, UR14 ;  /* 0x0000000eff2c7e24 */ /* 0x000fc6000f8e00ff */
[----:B------:R-:W2:Y:S01]  /*de40*/  LDL.64 R142, [R1+0x1e8] ;  /* 0x0001e800018e7983 */ /* 0x000ea20000100a00 */
[----:B------:R-:W-:-:S03]  /*de50*/  IMAD.WIDE R44, R44, 0x4, R42 ;  /* 0x000000042c2c7825 */ /* 0x000fc600078e022a */
[----:B------:R-:W2:Y:S01]  /*de60*/  LDL.64 R134, [R1+0x1b8] ;  /* 0x0001b80001867983 */ /* 0x000ea20000100a00 */
[----:B------:R-:W-:-:S03]  /*de70*/  IMAD.U32 R42, RZ, RZ, UR14 ;  /* 0x0000000eff2a7e24 */ /* 0x000fc6000f8e00ff */
[----:B------:R-:W2:Y:S01]  /*de80*/  LDL.64 R182, [R1+0x190] ;  /* 0x0001900001b67983 */ /* 0x000ea20000100a00 */
[----:B------:R-:W-:-:S03]  /*de90*/  IMAD.WIDE R42, R42, 0x4, R10 ;  /* 0x000000042a2a7825 */ /* 0x000fc600078e020a */
[----:B---3--:R-:W-:Y:S04]  /*dea0*/  LDGSTS.E [R248+0x10000], desc[UR42][R58.64], P1 ;  /* 0x100000003af87fae */ /* 0x008fe800089a102a */
        /* <DEDUP_REMOVED lines=31> */
[----:B--2---:R-:W-:Y:S04]  /*e0a0*/  LDGSTS.E [R249+0x10100], desc[UR42][R30.64], P1 ;  /* 0x101000001ef97fae */ /* 0x004fe800089a102a */
[----:B------:R-:W-:Y:S04]  /*e0b0*/  LDGSTS.E [R249+0x10500], desc[UR42][R250.64], P1 ;  /* 0x10500000faf97fae */ /* 0x000fe800089a102a */
[----:B----4-:R-:W-:Y:S04]  /*e0c0*/  LDGSTS.E [R249+0x10900], desc[UR42][R150.64], P1 ;  /* 0x1090000096f97fae */ /* 0x010fe800089a102a */
[----:B------:R-:W-:Y:S04]  /*e0d0*/  LDGSTS.E [R249+0x10d00], desc[UR42][R66.64], P1 ;  /* 0x10d0000042f97fae */ /* 0x000fe800089a102a */
[----:B------:R-:W2:Y:S04]  /*e0e0*/  LDL.LU.64 R250, [R1+0x850] ;  /* 0x0008500001fa7983 */ /* 0x000ea80000300a00 */
[----:B------:R-:W2:Y:S04]  /*e0f0*/  LDL.64 R10, [R1+0x208] ;  /* 0x00020800010a7983 */ /* 0x000ea80000100a00 */
[----:B------:R-:W3:Y:S04]  /*e100*/  LDL.64 R8, [R1+0x1f8] ;  /* 0x0001f80001087983 */ /* 0x000ee80000100a00 */
[----:B------:R-:W4:Y:S04]  /*e110*/  LDL.64 R30, [R1+0x1d8] ;  /* 0x0001d800011e7983 */ /* 0x000f280000100a00 */
[----:B------:R-:W4:Y:S04]  /*e120*/  LDL.64 R126, [R1+0x1c8] ;  /* 0x0001c800017e7983 */ /* 0x000f280000100a00 */
        /* <DEDUP_REMOVED lines=29> */
[----:B---3--:R-:W-:Y:S04]  /*e300*/  LDGSTS.E [R250+0x10600], desc[UR42][R8.64], P1 ;  /* 0x1060000008fa7fae */ /* 0x008fe800089a102a */
[----:B------:R-:W-:Y:S04]  /*e310*/  LDGSTS.E [R250+0x10a00], desc[UR42][R142.64], P1 ;  /* 0x10a000008efa7fae */ /* 0x000fe800089a102a */
[----:B----4-:R-:W-:Y:S04]  /*e320*/  LDGSTS.E [R250+0x10e00], desc[UR42][R30.64], P1 ;  /* 0x10e000001efa7fae */ /* 0x010fe800089a102a */
[----:B------:R-:W2:Y:S04]  /*e330*/  LDL.LU.64 R10, [R1+0x848] ;  /* 0x00084800010a7983 */ /* 0x000ea80000300a00 */
[----:B------:R-:W-:Y:S04]  /*e340*/  LDGSTS.E [R250+0x11200], desc[UR42][R126.64], P1 ;  /* 0x112000007efa7fae */ /* 0x000fe800089a102a */
[----:B------:R-:W3:Y:S04]  /*e350*/  LDL.LU.64 R8, [R1+0x840] ;  /* 0x0008400001087983 */ /* 0x000ee80000300a00 */
[----:B------:R-:W-:Y:S04]  /*e360*/  LDGSTS.E [R250+0x11600], desc[UR42][R134.64], P1 ;  /* 0x1160000086fa7fae */ /* 0x000fe800089a102a */
[----:B------:R-:W4:Y:S04]  /*e370*/  LDL.LU.64 R30, [R1+0x838] ;  /* 0x00083800011e7983 */ /* 0x000f280000300a00 */
[----:B------:R-:W-:Y:S04]  /*e380*/  LDGSTS.E [R250+0x11a00], desc[UR42][R28.64], P1 ;  /* 0x11a000001cfa7fae */ /* 0x000fe800089a102a */
[----:B------:R-:W-:Y:S04]  /*e390*/  LDGSTS.E [R250+0x11e00], desc[UR42][R56.64], P1 ;  /* 0x11e0000038fa7fae */ /* 0x000fe800089a102a */
[----:B------:R-:W-:Y:S04]  /*e3a0*/  LDGSTS.E [R250+0x12200], desc[UR42][R54.64], P1 ;  /* 0x1220000036fa7fae */ /* 0x000fe800089a102a */
[----:B------:R-:W2:Y:S04]  /*e3b0*/  LDL.LU.64 R28, [R1+0x830] ;  /* 0x00083000011c7983 */ /* 0x000ea80000300a00 */
[----:B------:R-:W2:Y:S04]  /*e3c0*/  LDL.LU.64 R56, [R1+0x828] ;  /* 0x0008280001387983 */ /* 0x000ea80000300a00 */
[----:B------:R-:W2:Y:S04]  /*e3d0*/  LDL.LU.64 R54, [R1+0x820] ;  /* 0x0008200001367983 */ /* 0x000ea80000300a00 */
        /* <DEDUP_REMOVED lines=20> */
[----:B------:R-:W5:Y:S04]  /*e520*/  LDL.LU.64 R52, [R1+0x818] ;  /* 0x0008180001347983 */ /* 0x000f680000300a00 */
[----:B------:R-:W-:Y:S04]  /*e530*/  LDGSTS.E [R250+0x17600], desc[UR42][R236.64], P1 ;  /* 0x17600000ecfa7fae */ /* 0x000fe800089a102a */
[----:B------:R-:W5:Y:S04]  /*e540*/  LDL.LU.64 R2, [R1+0x810] ;  /* 0x0008100001027983 */ /* 0x000f680000300a00 */
[----:B------:R-:W-:Y:S04]  /*e550*/  LDGSTS.E [R250+0x17a00], desc[UR42][R244.64], P1 ;  /* 0x17a00000f4fa7fae */ /* 0x000fe800089a102a */
[----:B------:R-:W5:Y:S04]  /*e560*/  LDL.LU.64 R24, [R1+0x808] ;  /* 0x0008080001187983 */ /* 0x000f680000300a00 */
[----:B------:R-:W-:Y:S04]  /*e570*/  LDGSTS.E [R250+0x17e00], desc[UR42][R22.64], P1 ;  /* 0x17e0000016fa7fae */ /* 0x000fe800089a102a */
[----:B------:R-:W5:Y:S04]  /*e580*/  LDL.LU.64 R26, [R1+0x800] ;  /* 0x00080000011a7983 */ /* 0x000f680000300a00 */
[----:B--2---:R-:W-:Y:S04]  /*e590*/  LDGSTS.E [R251+0x10300], desc[UR42][R54.64], P1 ;  /* 0x1030000036fb7fae */ /* 0x004fe800089a102a */
[----:B------:R-:W-:Y:S04]  /*e5a0*/  LDGSTS.E [R251+0x10700], desc[UR42][R56.64], P1 ;  /* 0x1070000038fb7fae */ /* 0x000fe800089a102a */
[----:B------:R-:W-:Y:S04]  /*e5b0*/  LDGSTS.E [R251+0x10b00], desc[UR42][R28.64], P1 ;  /* 0x10b000001cfb7fae */ /* 0x000fe800089a102a */
[----:B------:R-:W5:Y:S04]  /*e5c0*/  LDL.LU.64 R54, [R1+0x7f8] ;  /* 0x0007f80001367983 */ /* 0x000f680000300a00 */
[----:B------:R-:W5:Y:S04]  /*e5d0*/  LDL.LU.64 R56, [R1+0x7f0] ;  /* 0x0007f00001387983 */ /* 0x000f680000300a00 */
[----:B------:R-:W5:Y:S04]  /*e5e0*/  LDL.LU.64 R28, [R1+0x7e8] ;  /* 0x0007e800011c7983 */ /* 0x000f680000300a00 */
[----:B----4-:R-:W-:Y:S04]  /*e5f0*/  LDGSTS.E [R251+0x10f00], desc[UR42][R30.64], P1 ;  /* 0x10f000001efb7fae */ /* 0x010fe800089a102a */
[----:B---3--:R-:W-:Y:S04]  /*e600*/  LDGSTS.E [R251+0x11300], desc[UR42][R8.64], P1 ;  /* 0x1130000008fb7fae */ /* 0x008fe800089a102a */
[----:B------:R-:W-:Y:S04]  /*e610*/  LDGSTS.E [R251+0x11700], desc[UR42][R10.64], P1 ;  /* 0x117000000afb7fae */ /* 0x000fe800089a102a */
[----:B------:R-:W5:Y:S04]  /*e620*/  LDL.LU.64 R30, [R1+0x7e0] ;  /* 0x0007e000011e7983 */ /* 0x000f680000300a00 */
[----:B------:R-:W5:Y:S04]  /*e630*/  LDL.LU.64 R8, [R1+0x7d8] ;  /* 0x0007d80001087983 */ /* 0x000f680000300a00 */
[----:B------:R-:W5:Y:S04]  /*e640*/  LDL.LU.64 R10, [R1+0x7d0] ;  /* 0x0007d000010a7983 */ /* 0x000f680000300a00 */
[----:B------:R-:W-:Y:S04]  /*e650*/  LDGSTS.E [R251+0x11b00], desc[UR42][R32.64], P1 ;  /* 0x11b0000020fb7fae */ /* 0x000fe800089a102a */
[----:B------:R-:W-:Y:S04]  /*e660*/  LDGSTS.E [R251+0x11f00], desc[UR42][R34.64], P1 ;  /* 0x11f0000022fb7fae */ /* 0x000fe800089a102a */
[----:B------:R-:W-:Y:S04]  /*e670*/  LDGSTS.E [R251+0x12300], desc[UR42][R12.64], P1 ;  /* 0x123000000cfb7fae */ /* 0x000fe800089a102a */
[----:B------:R-:W5:Y:S04]  /*e680*/  LDL.LU.64 R32, [R1+0x7c8] ;  /* 0x0007c80001207983 */ /* 0x000f680000300a00 */
[----:B------:R-:W5:Y:S04]  /*e690*/  LDL.LU.64 R34, [R1+0x7c0] ;  /* 0x0007c00001227983 */ /* 0x000f680000300a00 */
[----:B------:R-:W2:Y:S04]  /*e6a0*/  LDL.LU.64 R126, [R1+0x248] ;  /* 0x00024800017e7983 */ /* 0x000ea80000300a00 */
[----:B------:R-:W5:Y:S04]  /*e6b0*/  LDL.LU.64 R12, [R1+0x7b8] ;  /* 0x0007b800010c7983 */ /* 0x000f680000300a00 */
[----:B------:R-:W-:Y:S04]  /*e6c0*/  LDGSTS.E [R251+0x12700], desc[UR42][R14.64], P1 ;  /* 0x127000000efb7fae */ /* 0x000fe800089a102a */
[----:B------:R-:W-:Y:S04]  /*e6d0*/  LDGSTS.E [R251+0x12b00], desc[UR42][R246.64], P1 ;  /* 0x12b00000f6fb7fae */ /* 0x000fe800089a102a */
        /* <DEDUP_REMOVED lines=15> */
[----:B------:R-:W3:Y:S04]  /*e7d0*/  LDL.LU.64 R4, [R1+0x770] ;  /* 0x0007700001047983 */ /* 0x000ee80000300a00 */
[----:B------:R-:W-:Y:S04]  /*e7e0*/  LDGSTS.E [R251+0x14b00], desc[UR42][R182.64], P1 ;  /* 0x14b00000b6fb7fae */ /* 0x000fe800089a102a */
[----:B------:R1:W-:Y:S04]  /*e7f0*/  LDGSTS.E [R251+0x14f00], desc[UR42][R158.64], P1 ;  /* 0x14f000009efb7fae */ /* 0x0003e800089a102a */
[----:B------:R-:W-:Y:S04]  /*e800*/  LDGSTS.E [R251+0x15300], desc[UR42][R166.64], P1 ;  /* 0x15300000a6fb7fae */ /* 0x000fe800089a102a */
[----:B------:R-:W-:Y:S04]  /*e810*/  LDGSTS.E [R251+0x15700], desc[UR42][R174.64], P1 ;  /* 0x15700000aefb7fae */ /* 0x000fe800089a102a */
[----:B------:R4:W-:Y:S01]  /*e820*/  LDGSTS.E [R251+0x15b00], desc[UR42][R118.64], P1 ;  /* 0x15b0000076fb7fae */ /* 0x0009e200089a102a */
[----:B------:R-:W-:Y:S01]  /*e830*/  USHF.R.S32.HI UR10, URZ, 0x1f, UR11 ;  /* 0x0000001fff0a7899 */ /* 0x000fe2000801140b */
[----:B-1----:R-:W1:Y:S02]  /*e840*/  LDC R159, c[0x0][0x3a0] ;  /* 0x0000e800ff9f7b82 */ /* 0x002e640000000800 */
[----:B------:R1:W-:Y:S01]  /*e850*/  LDGSTS.E [R251+0x15f00], desc[UR42][R190.64], P1 ;  /* 0x15f00000befb7fae */ /* 0x0003e200089a102a */
[----:B------:R-:W-:-:S03]  /*e860*/  USHF.L.U32 UR69, UR11, 0x2, URZ ;  /* 0x000000020b457899 */ /* 0x000fc600080006ff */
[----:B------:R1:W-:Y:S01]  /*e870*/  LDGSTS.E [R251+0x16300], desc[UR42][R198.64], P1 ;  /* 0x16300000c6fb7fae */ /* 0x0003e200089a102a */
[----:B----4-:R-:W-:-:S03]  /*e880*/  SEL R118, RZ, 0x4, P5 ;  /* 0x00000004ff767807 */ /* 0x010fc60002800000 */
[----:B------:R4:W-:Y:S01]  /*e890*/  LDGSTS.E [R251+0x16700], desc[UR42][R206.64], P1 ;  /* 0x16700000cefb7fae */ /* 0x0009e200089a102a */
[----:B------:R-:W-:-:S03]  /*e8a0*/  SEL R118, R118, RZ, P2 ;  /* 0x000000ff76767207 */ /* 0x000fc60001000000 */
[----:B------:R4:W-:Y:S01]  /*e8b0*/  LDGSTS.E [R251+0x16b00], desc[UR42][R214.64], P1 ;  /* 0x16b00000d6fb7fae */ /* 0x0009e200089a102a */
[----:B------:R-:W-:-:S03]  /*e8c0*/  USHF.L.U64.HI UR41, UR11, 0x2, UR10 ;  /* 0x000000020b297899 */ /* 0x000fc6000801020a */
[----:B------:R4:W-:Y:S01]  /*e8d0*/  LDGSTS.E [R251+0x16f00], desc[UR42][R222.64], P1 ;  /* 0x16f00000defb7fae */ /* 0x0009e200089a102a */
[----:B------:R-:W-:-:S03]  /*e8e0*/  ISETP.NE.U32.AND P3, PT, R118, RZ, PT ;  /* 0x000000ff7600720c */ /* 0x000fc60003f65070 */
[----:B------:R4:W-:Y:S04]  /*e8f0*/  LDGSTS.E [R251+0x17300], desc[UR42][R230.64], P1 ;  /* 0x17300000e6fb7fae */ /* 0x0009e800089a102a */
[----:B------:R4:W-:Y:S04]  /*e900*/  LDGSTS.E [R251+0x17700], desc[UR42][R238.64], P1 ;  /* 0x17700000eefb7fae */ /* 0x0009e800089a102a */
[----:B------:R4:W-:Y:S04]  /*e910*/  LDGSTS.E [R251+0x17b00], desc[UR42][R46.64], P1 ;  /* 0x17b000002efb7fae */ /* 0x0009e800089a102a */
[----:B------:R4:W-:Y:S04]  /*e920*/  LDGSTS.E [R251+0x17f00], desc[UR42][R20.64], P1 ;  /* 0x17f0000014fb7fae */ /* 0x0009e800089a102a */
[----:B------:R-:W0:Y:S01]  /*e930*/  LDGDEPBAR ;  /* 0x00000000000079af */ /* 0x000e220000000000 */
[----:B-1----:R-:W-:Y:S01]  /*e940*/  VIADD R159, R159, 0x3f ;  /* 0x0000003f9f9f7836 */ /* 0x002fe20000000000 */
[----:B------:R-:W-:-:S04]  /*e950*/  DEPBAR.LE SB0, 0x2 ;  /* 0x000080800000791a */ /* 0x000fc80000000000 */
[----:B------:R-:W-:Y:S01]  /*e960*/  BAR.SYNC.DEFER_BLOCKING 0x0 ;  /* 0x0000000000007b1d */ /* 0x000fe20000010000 */
[----:B--2---:R-:W-:-:S04]  /*e970*/  IADD3 R118, P1, PT, R126, UR69, RZ ;  /* 0x000000457e767c10 */ /* 0x004fc8000ff3e0ff */
[----:B------:R-:W-:Y:S02]  /*e980*/  IADD3.X R119, PT, PT, R127, UR41, RZ, P1, !PT ;  /* 0x000000297f777c10 */ /* 0x000fe40008ffe4ff */
[----:B---3--:R-:W-:-:S04]  /*e990*/  IADD3 R126, P5, PT, R4, UR69, RZ ;  /* 0x00000045047e7c10 */ /* 0x008fc8000ffbe0ff */
[----:B------:R-:W-:Y:S02]  /*e9a0*/  IADD3.X R127, PT, PT, R5, UR41, RZ, P5, !PT ;  /* 0x00000029057f7c10 */ /* 0x000fe4000affe4ff */
[----:B------:R4:W5:Y:S01]  /*e9b0*/  LDL.LU.64 R4, [R1+0x768] ;  /* 0x0007680001047983 */ /* 0x0009620000300a00 */
[----:B------:R-:W-:-:S04]  /*e9c0*/  ISETP.NE.U32.AND P1, PT, RZ, UR8, PT ;  /* 0x00000008ff007c0c */ /* 0x000fc8000bf25070 */
[----:B------:R-:W-:-:S13]  /*e9d0*/  ISETP.LT.OR P4, PT, R159, 0x40, P1 ;  /* 0x000000409f00780c */ /* 0x000fda0000f81670 */
[----:B----4-:R-:W-:Y:S05]  /*e9e0*/  @P4 BRA `(.L_x_6) ;  /* 0x0000000000d84947 */ /* 0x010fea0003800000 */
[----:B------:R-:W-:Y:S02]  /*e9f0*/  USHF.R.U32.HI UR8, URZ, 0x4, UR33 ;  /* 0x00000004ff087899 */ /* 0x000fe40008011621 */
[----:B------:R-:W-:Y:S02]  /*ea00*/  UIADD3 UR5, UPT, UPT, UR33, 0x30000, URZ ;  /* 0x0003000021057890 */ /* 0x000fe4000fffe0ff */
[----:B------:R-:W-:Y:S02]  /*ea10*/  USGXT.U32 UR8, UR8, 0xe ;  /* 0x0000000e0808789a */ /* 0x000fe40008000000 */
[----:B------:R-:W-:Y:S02]  /*ea20*/  USHF.R.U32.HI UR5, URZ, 0x4, UR5 ;  /* 0x00000004ff057899 */ /* 0x000fe40008011605 */
[----:B------:R-:W-:Y:S02]  /*ea30*/  UIADD3 UR26, UP1, UPT, UR8, 0x2, URZ ;  /* 0x00000002081a7890 */ /* 0x000fe4000ff3e0ff */
[----:B------:R-:W-:Y:S01]  /*ea40*/  USGXT.U32 UR12, UR5, 0xe ;  /* 0x0000000e050c789a */ /* 0x000fe20008000000 */
[----:B------:R-:W-:Y:S01]  /*ea50*/  UMOV UR4, URZ ;  /* 0x000000ff00047c82 */ /* 0x000fe20008000000 */
[----:B------:R-:W-:Y:S01]  /*ea60*/  UMOV UR6, URZ ;  /* 0x000000ff00067c82 */ /* 0x000fe20008000000 */
[----:B------:R-:W-:-:S02]  /*ea70*/  UIADD3.X UR27, UPT, UPT, UR4, 0x40004040, URZ, UP1, !UPT ;  /* 0x40004040041b7890 */ /* 0x000fc40008ffe4ff */
[----:B------:R-:W-:Y:S01]  /*ea80*/  UIADD3 UR44, UP1, UPT, UR12, 0x2, URZ ;  /* 0x000000020c2c7890 */ /* 0x000fe2000ff3e0ff */
[----:B------:R-:W-:Y:S01]  /*ea90*/  UMOV UR4, UR40 ;  /* 0x0000002800047c82 */ /* 0x000fe20008000000 */
[----:B------:R-:W-:Y:S02]  /*eaa0*/  UMOV UR5, URZ ;  /* 0x000000ff00057c82 */ /* 0x000fe40008000000 */
[----:B------:R-:W-:Y:S01]  /*eab0*/  UIADD3.X UR45, UPT, UPT, UR6, 0x40004040, URZ, UP1, !UPT ;  /* 0x40004040062d7890 */ /* 0x000fe20008ffe4ff */
[----:B------:R-:W-:Y:S01]  /*eac0*/  UMOV UR15, UR4 ;  /* 0x00000004000f7c82 */ /* 0x000fe20008000000 */
[----:B------:R-:W-:Y:S02]  /*ead0*/  UIADD3.64 UR6, UPT, UPT, UR26, 0x2, URZ ;  /* 0x000000021a067897 */ /* 0x000fe4000fffe0ff */
[----:B------:R-:W-:Y:S02]  /*eae0*/  UIADD3.64 UR4, UPT, UPT, UR44, 0x2, URZ ;  /* 0x000000022c047897 */ /* 0x000fe4000fffe0ff */
[----:B------:R-:W-:-:S02]  /*eaf0*/  UIADD3.64 UR48, UPT, UPT, UR26, 0x4, URZ ;  /* 0x000000041a307897 */ /* 0x000fc4000fffe0ff */
[----:B------:R-:W-:Y:S02]  /*eb00*/  UIADD3.64 UR46, UPT, UPT, UR44, 0x4, URZ ;  /* 0x000000042c2e7897 */ /* 0x000fe4000fffe0ff */
[----:B------:R-:W-:Y:S02]  /*eb10*/  UIADD3.64 UR52, UPT, UPT, UR26, 0x7fe, URZ ;  /* 0x000007fe1a347897 */ /* 0x000fe4000fffe0ff */
[----:B------:R-:W-:Y:S02]  /*eb20*/  UIADD3.64 UR50, UPT, UPT, UR44, 0x1fe, URZ ;  /* 0x000001fe2c327897 */ /* 0x000fe4000fffe0ff */
[----:B------:R-:W-:Y:S02]  /*eb30*/  UIADD3.64 UR56, UPT, UPT, UR26, 0x800, URZ ;  /* 0x000008001a387897 */ /* 0x000fe4000fffe0ff */
[----:B------:R-:W-:Y:S02]  /*eb40*/  UIADD3.64 UR54, UPT, UPT, UR44, 0x200, URZ ;  /* 0x000002002c367897 */ /* 0x000fe4000fffe0ff */
[----:B------:R-:W-:-:S02]  /*eb50*/  UIADD3.64 UR60, UPT, UPT, UR26, 0x802, URZ ;  /* 0x000008021a3c7897 */ /* 0x000fc4000fffe0ff */
[----:B------:R-:W-:Y:S01]  /*eb60*/  UIADD3.64 UR58, UPT, UPT, UR44, 0x202, URZ ;  /* 0x000002022c3a7897 */ /* 0x000fe2000fffe0ff */
[----:B------:R-:W-:Y:S01]  /*eb70*/  UMOV UR20, 0x0 ;  /* 0x0000000000147882 */ /* 0x000fe20000000000 */
[----:B------:R-:W-:Y:S01]  /*eb80*/  UMOV UR21, 0x4400910 ;  /* 0x0440091000157882 */ /* 0x000fe20000000000 */
[----:B------:R-:W-:Y:S01]  /*eb90*/  UIADD3.64 UR64, UPT, UPT, UR26, 0x804, URZ ;  /* 0x000008041a407897 */ /* 0x000fe2000fffe0ff */
[----:B------:R-:W-:Y:S01]  /*eba0*/  UMOV UR9, 0x40004040 ;  /* 0x4000404000097882 */ /* 0x000fe20000000000 */
[----:B------:R-:W-:Y:S01]  /*ebb0*/  UIADD3.64 UR62, UPT, UPT, UR44, 0x204, URZ ;  /* 0x000002042c3e7897 */ /* 0x000fe2000fffe0ff */
[----:B------:R-:W-:Y:S01]  /*ebc0*/  UMOV UR13, 0x40004040 ;  /* 0x40004040000d7882 */ /* 0x000fe20000000000 */
[----:B------:R-:W-:Y:S01]  /*ebd0*/  UMOV UR22, 0x0 ;  /* 0x0000000000167882 */ /* 0x000fe20000000000 */
[----:B------:R-:W-:Y:S01]  /*ebe0*/  UMOV UR23, 0x4400910 ;  /* 0x0440091000177882 */ /* 0x000fe20000000000 */
[----:B------:R-:W-:Y:S01]  /*ebf0*/  UMOV UR18, 0x0 ;  /* 0x0000000000127882 */ /* 0x000fe20000000000 */
[----:B------:R-:W-:Y:S01]  /*ec00*/  UMOV UR19, 0x4400910 ;  /* 0x0440091000137882 */ /* 0x000fe20000000000 */
[----:B------:R1:W-:Y:S01]  /*ec10*/  UTCHMMA gdesc[UR12], gdesc[UR8], tmem[UR32], tmem[UR20], idesc[UR21], !UPT ;  /* 0x00ff14080c0075ea */ /* 0x0003e2000f800020 */
[----:B------:R-:W-:Y:S01]  /*ec20*/  UMOV UR28, 0x0 ;  /* 0x00000000001c7882 */ /* 0x000fe20000000000 */
[----:B------:R-:W-:Y:S01]  /*ec30*/  UMOV UR29, 0x4400910 ;  /* 0x04400910001d7882 */ /* 0x000fe20000000000 */
[----:B------:R1:W-:Y:S01]  /*ec40*/  UTCHMMA gdesc[UR44], gdesc[UR26], tmem[UR32], tmem[UR22], idesc[UR23], UPT ;  /* 0x00ff161a2c0075ea */ /* 0x0003e2000b800020 */
        /* <DEDUP_REMOVED lines=12> */
[----:B------:R1:W-:Y:S01]  /*ed10*/  UTCHMMA gdesc[UR58], gdesc[UR60], tmem[UR32], tmem[UR34], idesc[UR35], UPT ;  /* 0x00ff223c3a0075ea */ /* 0x0003e2000b800020 */
[----:B------:R1:W-:Y:S01]  /*ed20*/  UTCHMMA gdesc[UR62], gdesc[UR64], tmem[UR32], tmem[UR38], idesc[UR39], UPT ;  /* 0x00ff26403e0075ea */ /* 0x0003e2000b800020 */
[----:B------:R1:W-:Y:S01]  /*ed30*/  UTCBAR [UR15], URZ ;  /* 0x000000ff0f0073e9 */ /* 0x0003e200080000ff */
[----:B------:R-:W-:Y:S01]  /*ed40*/  NOP ;  /* 0x0000000000007918 */ /* 0x000fe20000000000 */
.L_x_6:
[----:B------:R-:W2:Y:S01]  /*ed50*/  LDL.LU.64 R166, [R1+0x138] ;  /* 0x0001380001a67983 */ /* 0x000ea20000300a00 */
[----:B-----5:R-:W-:-:S03]  /*ed60*/  LOP3.LUT R158, R3, 0x40, RZ, 0x3c, !PT ;  /* 0x00000040039e7812 */ /* 0x020fc600078e3cff */
[----:B------:R-:W3:Y:S02]  /*ed70*/  LDL.LU.64 R174, [R1+0x150] ;  /* 0x0001500001ae7983 */ /* 0x000ee40000300a00 */
[----:B------:R-:W-:Y:S02]  /*ed80*/  VIADD R158, R158, UR33 ;  /* 0x000000219e9e7c36 */ /* 0x000fe40008000000 */
[----:B------:R4:W-:Y:S04]  /*ed90*/  STL.64 [R1+0x7f8], R214 ;  /* 0x0007f8d601007387 */ /* 0x0009e80000100a00 */
[----:B----4-:R-:W4:Y:S04]  /*eda0*/  LDL.LU R214, [R1+0x6d8] ;  /* 0x0006d80001d67983 */ /* 0x010f280000300800 */
[----:B------:R1:W-:Y:S01]  /*edb0*/  STL.64 [R1+0x7f0], R222 ;  /* 0x0007f0de01007387 */ /* 0x0003e20000100a00 */
[----:B------:R-:W-:Y:S06]  /*edc0*/  BAR.SYNC.DEFER_BLOCKING 0x0 ;  /* 0x0000000000007b1d */ /* 0x000fec0000010000 */
[----:B-1----:R-:W2:Y:S01]  /*edd0*/  LDL.LU.64 R222, [R1+0x130] ;  /* 0x0001300001de7983 */ /* 0x002ea20000300a00 */
[----:B------:R-:W1:Y:S03]  /*ede0*/  S2R R215, SR_TID.X ;  /* 0x0000000000d77919 */ /* 0x000e660000002100 */
[----:B------:R-:W-:Y:S04]  /*edf0*/  STL.64 [R1+0x7e8], R230 ;  /* 0x0007e8e601007387 */ /* 0x000fe80000100a00 */
[----:B------:R1:W-:Y:S04]  /*ee00*/  STL.64 [R1+0x7e0], R238 ;  /* 0x0007e0ee01007387 */ /* 0x0003e80000100a00 */
[----:B-1----:R-:W3:Y:S01]  /*ee10*/  LDL.LU.64 R238, [R1+0x148] ;  /* 0x0001480001ee7983 */ /* 0x002ee20000300a00 */
[----:B------:R-:W-:-:S02]  /*ee20*/  SHF.R.U32.HI R159, RZ, 0x6, R215 ;  /* 0x00000006ff9f7819 */ /* 0x000fc400000116d7 */
[----:B------:R-:W-:Y:S02]  /*ee30*/  SHF.R.U32.HI R215, RZ, 0x6, R215 ;  /* 0x00000006ffd77819 */ /* 0x000fe400000116d7 */
[----:B------:R-:W-:Y:S02]  /*ee40*/  SGXT.U32 R159, R159, 0x1 ;  /* 0x000000019f9f781a */ /* 0x000fe40000000000 */
[----:B------:R-:W-:Y:S02]  /*ee50*/  SGXT.U32 R215, R215, 0x1 ;  /* 0x00000001d7d7781a */ /* 0x000fe40000000000 */
[----:B------:R-:W-:Y:S02]  /*ee60*/  LOP3.LUT R159, R159, 0x22, RZ, 0xfc, !PT ;  /* 0x000000229f9f7812 */ /* 0x000fe400078efcff */
[----:B------:R-:W-:Y:S02]  /*ee70*/  LOP3.LUT R215, R215, 0x20, RZ, 0xfc, !PT ;  /* 0x00000020d7d77812 */ /* 0x000fe400078efcff */
[-C--:B------:R-:W-:Y:S01]  /*ee80*/  ISETP.GE.AND P4, PT, R159, R252.reuse, PT ;  /* 0x000000fc9f00720c */ /* 0x080fe20003f86270 */
[----:B------:R-:W-:Y:S04]  /*ee90*/  STL.64 [R1+0x7d8], R46 ;  /* 0x0007d82e01007387 */ /* 0x000fe80000100a00 */
[----:B------:R1:W-:Y:S04]  /*eea0*/  STL [R1+0x7c8], R0 ;  /* 0x0007c80001007387 */ /* 0x0003e80000100800 */
[----:B------:R-:W-:Y:S04]  /*eeb0*/  STL.64 [R1+0x7c0], R20 ;  /* 0x0007c01401007387 */ /* 0x000fe80000100a00 */
[----:B------:R-:W-:Y:S04]  /*eec0*/  STL.64 [R1+0x7a8], R248 ;  /* 0x0007a8f801007387 */ /* 0x000fe80000100a00 */
[----:B------:R-:W-:Y:S04]  /*eed0*/  STL.64 [R1+0x778], R250 ;  /* 0x000778fa01007387 */ /* 0x000fe80000100a00 */
[----:B------:R-:W-:Y:S04]  /*eee0*/  STL.64 [R1+0x770], R4 ;  /* 0x0007700401007387 */ /* 0x000fe80000100a00 */
[----:B------:R1:W-:Y:S04]  /*eef0*/  STL.64 [R1+0x768], R2 ;  /* 0x0007680201007387 */ /* 0x0003e80000100a00 */
[----:B------:R-:W-:Y:S01]  /*ef00*/  @!PT LDS RZ, [RZ] ;  /* 0x00000000fffff984 */ /* 0x000fe20000000800 */
[----:B------:R-:W-:Y:S01]  /*ef10*/  @!PT LDS RZ, [RZ] ;  /* 0x00000000fffff984 */ /* 0x000fe20000000800 */
[----:B------:R-:W-:Y:S01]  /*ef20*/  @!PT LDS RZ, [RZ] ;  /* 0x00000000fffff984 */ /* 0x000fe20000000800 */
[----:B----4-:R4:W-:Y:S04]  /*ef30*/  LDGSTS.E [R214+0x38000], desc[UR42][R118.64], P6 ;  /* 0x3800000076d67fae */ /* 0x0109e8000b1a102a */
[----:B------:R1:W-:Y:S01]  /*ef40*/  LDGSTS.E [R214+0x38008], desc[UR42][R126.64], P3 ;  /* 0x380080007ed67fae */ /* 0x0003e200099a102a */
[----:B------:R-:W-:-:S02]  /*ef50*/  ISETP.GE.AND P3, PT, R215, R252, PT ;  /* 0x000000fcd700720c */ /* 0x000fc40003f66270 */
[----:B----4-:R-:W-:Y:S02]  /*ef60*/  SEL R118, RZ, 0x4, P4 ;  /* 0x00000004ff767807 */ /* 0x010fe40002000000 */
[----:B------:R-:W-:Y:S02]  /*ef70*/  SEL R119, RZ, 0x4, P3 ;  /* 0x00000004ff777807 */ /* 0x000fe40001800000 */
[----:B------:R-:W-:Y:S02]  /*ef80*/  SEL R118, R118, RZ, P2 ;  /* 0x000000ff76767207 */ /* 0x000fe40001000000 */
[----:B------:R-:W-:Y:S02]  /*ef90*/  SEL R119, R119, RZ, P2 ;  /* 0x000000ff77777207 */ /* 0x000fe40001000000 */
[----:B------:R-:W-:Y:S02]  /*efa0*/  ISETP.NE.U32.AND P4, PT, R118, RZ, PT ;  /* 0x000000ff7600720c */ /* 0x000fe40003f85070 */
[----:B--2---:R-:W-:-:S02]  /*efb0*/  IADD3 R118, P5, PT, R166, UR69, RZ ;  /* 0x00000045a6767c10 */ /* 0x004fc4000ffbe0ff */
[----:B------:R-:W-:Y:S02]  /*efc0*/  ISETP.NE.U32.AND P3, PT, R119, RZ, PT ;  /* 0x000000ff7700720c */ /* 0x000fe40003f65070 */
[----:B------:R-:W-:Y:S02]  /*efd0*/  IADD3.X R119, PT, PT, R167, UR41, RZ, P5, !PT ;  /* 0x00000029a7777c10 */ /* 0x000fe4000affe4ff */
[----:B------:R-:W2:Y:S01]  /*efe0*/  LDL.LU.64 R166, [R1+0x18] ;  /* 0x0000180001a67983 */ /* 0x000ea20000300a00 */
[----:B------:R-:W4:Y:S01]  /*eff0*/  S2R R215, SR_TID.X ;  /* 0x0000000000d77919 */ /* 0x000f220000002100 */
[----:B-1----:R-:W-:Y:S02]  /*f000*/  IADD3 R126, P5, PT, R222, UR69, RZ ;  /* 0x00000045de7e7c10 */ /* 0x002fe4000ffbe0ff */
[----:B------:R-:W2:Y:S02]  /*f010*/  LDL.LU.64 R230, [R1+0x10] ;  /* 0x0000100001e67983 */ /* 0x000ea40000300a00 */
[----:B------:R-:W-:-:S03]  /*f020*/  IADD3.X R127, PT, PT, R223, UR41, RZ, P5, !PT ;  /* 0x00000029df7f7c10 */ /* 0x000fc6000affe4ff */
[----:B------:R1:W-:Y:S04]  /*f030*/  LDGSTS.E [R214+0x3a000], desc[UR42][R118.64], P3 ;  /* 0x3a00000076d67fae */ /* 0x0003e800099a102a */
[----:B------:R1:W-:Y:S04]  /*f040*/  LDGSTS.E [R214+0x3a008], desc[UR42][R126.64], P4 ;  /* 0x3a0080007ed67fae */ /* 0x0003e8000a1a102a */
[----:B------:R-:W2:Y:S01]  /*f050*/  LDL.LU.64 R222, [R1+0x140] ;  /* 0x0001400001de7983 */ /* 0x000ea20000300a00 */
[----:B----4-:R-:W-:-:S04]  /*f060*/  SHF.R.U32.HI R159, RZ, 0x6, R215 ;  /* 0x00000006ff9f7819 */ /* 0x010fc800000116d7 */
[----:B------:R-:W-:-:S04]  /*f070*/  SGXT.U32 R159, R159, 0x1 ;  /* 0x000000019f9f781a */ /* 0x000fc80000000000 */
[----:B------:R-:W-:-:S04]  /*f080*/  LOP3.LUT R159, R159, 0x6, RZ, 0xfc, !PT ;  /* 0x000000069f9f7812 */ /* 0x000fc800078efcff */
[----:B------:R-:W-:-:S04]  /*f090*/  ISETP.GE.AND P4, PT, R159, R252, PT ;  /* 0x000000fc9f00720c */ /* 0x000fc80003f86270 */
[----:B-1----:R-:W-:-:S04]  /*f0a0*/  SEL R118, RZ, 0x4, P4 ;  /* 0x00000004ff767807 */ /* 0x002fc80002000000 */
[----:B------:R-:W-:-:S04]  /*f0b0*/  SEL R118, R118, RZ, P2 ;  /* 0x000000ff76767207 */ /* 0x000fc80001000000 */
[----:B------:R-:W-:Y:S02]  /*f0c0*/  ISETP.NE.U32.AND P4, PT, R118, RZ, PT ;  /* 0x000000ff7600720c */ /* 0x000fe40003f85070 */
[----:B---3--:R-:W-:Y:S02]  /*f0d0*/  IADD3 R118, P5, PT, R174, UR69, RZ ;  /* 0x00000045ae767c10 */ /* 0x008fe4000ffbe0ff */
[----:B------:R-:W1:Y:S01]  /*f0e0*/  S2R R174, SR_TID.X ;  /* 0x0000000000ae7919 */ /* 0x000e620000002100 */
[----:B------:R-:W-:-:S04]  /*f0f0*/  SHF.R.U32.HI R215, RZ, 0x6, R215 ;  /* 0x00000006ffd77819 */ /* 0x000fc800000116d7 */
[----:B------:R-:W-:-:S04]  /*f100*/  SGXT.U32 R215, R215, 0x1 ;  /* 0x00000001d7d7781a */ /* 0x000fc80000000000 */
[----:B------:R-:W-:-:S04]  /*f110*/  LOP3.LUT R215, R215, 0x4, RZ, 0xfc, !PT ;  /* 0x00000004d7d77812 */ /* 0x000fc800078efcff */
[----:B------:R-:W-:Y:S02]  /*f120*/  ISETP.GE.AND P3, PT, R215, R252, PT ;  /* 0x000000fcd700720c */ /* 0x000fe40003f66270 */
[----:B------:R-:W3:Y:S02]  /*f130*/  LDL.LU.64 R214, [R1+0x8] ;  /* 0x0000080001d67983 */ /* 0x000ee40000300a00 */
[----:B------:R-:W-:-:S04]  /*f140*/  SEL R119, RZ, 0x4, P3 ;  /* 0x00000004ff777807 */ /* 0x000fc80001800000 */
[----:B------:R-:W-:-:S04]  /*f150*/  SEL R119, R119, RZ, P2 ;  /* 0x000000ff77777207 */ /* 0x000fc80001000000 */
[----:B------:R-:W-:Y:S02]  /*f160*/  ISETP.NE.U32.AND P3, PT, R119, RZ, PT ;  /* 0x000000ff7700720c */ /* 0x000fe40003f65070 */
[--C-:B-1----:R-:W-:Y:S02]  /*f170*/  SHF.R.U32.HI R159, RZ, 0x6, R174.reuse ;  /* 0x00000006ff9f7819 */ /* 0x102fe400000116ae */
[----:B------:R-:W-:-:S04]  /*f180*/  SHF.R.U32.HI R174, RZ, 0x6, R174 ;  /* 0x00000006ffae7819 */ /* 0x000fc800000116ae */
[----:B------:R-:W-:Y:S02]  /*f190*/  SGXT.U32 R174, R174, 0x1 ;  /* 0x00000001aeae781a */ /* 0x000fe40000000000 */
[----:B------:R-:W-:Y:S02]  /*f1a0*/  IADD3.X R119, PT, PT, R175, UR41, RZ, P5, !PT ;  /* 0x00000029af777c10 */ /* 0x000fe4000affe4ff */
[----:B------:R-:W-:-:S03]  /*f1b0*/  LOP3.LUT R174, R174, 0x24, RZ, 0xfc, !PT ;  /* 0x00000024aeae7812 */ /* 0x000fc600078efcff */
[----:B------:R1:W-:Y:S01]  /*f1c0*/  LDGSTS.E [R7+0x38000], desc[UR42][R118.64], P3 ;  /* 0x3800000076077fae */ /* 0x0003e200099a102a */
[----:B------:R-:W-:-:S03]  /*f1d0*/  ISETP.GE.AND P3, PT, R174, R252, PT ;  /* 0x000000fcae00720c */ /* 0x000fc60003f66270 */
[----:B------:R-:W4:Y:S01]  /*f1e0*/  LDL.LU.64 R174, [R1] ;  /* 0x0000000001ae7983 */ /* 0x000f220000300a00 */
[----:B------:R-:W-:Y:S02]  /*f1f0*/  IADD3 R126, P5, PT, R238, UR69, RZ ;  /* 0x00000045ee7e7c10 */ /* 0x000fe4000ffbe0ff */
[----:B------:R-:W-:Y:S02]  /*f200*/  SGXT.U32 R159, R159, 0x1 ;  /* 0x000000019f9f781a */ /* 0x000fe40000000000 */
[----:B------:R-:W-:Y:S02]  /*f210*/  IADD3.X R127, PT, PT, R239, UR41, RZ, P5, !PT ;  /* 0x00000029ef7f7c10 */ /* 0x000fe4000affe4ff */
[----:B------:R-:W-:-:S03]  /*f220*/  LOP3.LUT R159, R159, 0x26, RZ, 0xfc, !PT ;  /* 0x000000269f9f7812 */ /* 0x000fc600078efcff */
[----:B------:R2:W-:Y:S01]  /*f230*/  LDGSTS.E [R7+0x38008], desc[UR42][R126.64], P4 ;  /* 0x380080007e077fae */ /* 0x0005e2000a1a102a */
[----:B------:R-:W-:-:S04]  /*f240*/  ISETP.GE.AND P4, PT, R159, R252, PT ;  /* 0x000000fc9f00720c */ /* 0x000fc80003f86270 */
[----:B-1----:R-:W-:-:S04]  /*f250*/  SEL R118, RZ, 0x4, P4 ;  /* 0x00000004ff767807 */ /* 0x002fc80002000000 */
[----:B------:R-:W-:-:S04]  /*f260*/  SEL R118, R118, RZ, P2 ;  /* 0x000000ff76767207 */ /* 0x000fc80001000000 */
[----:B------:R-:W-:Y:S02]  /*f270*/  ISETP.NE.U32.AND P4, PT, R118, RZ, PT ;  /* 0x000000ff7600720c */ /* 0x000fe40003f85070 */
[----:B------:R-:W-:-:S04]  /*f280*/  SEL R119, RZ, 0x4, P3 ;  /* 0x00000004ff777807 */ /* 0x000fc80001800000 */
[----:B------:R-:W-:-:S04]  /*f290*/  SEL R119, R119, RZ, P2 ;  /* 0x000000ff77777207 */ /* 0x000fc80001000000 */
[----:B------:R-:W-:Y:S02]  /*f2a0*/  ISETP.NE.U32.AND P3, PT, R119, RZ, PT ;  /* 0x000000ff7700720c */ /* 0x000fe40003f65070 */
[----:B--2---:R-:W-:Y:S02]  /*f2b0*/  IADD3 R118, P5, PT, R166, UR69, RZ ;  /* 0x00000045a6767c10 */ /* 0x004fe4000ffbe0ff */
[----:B------:R-:W1:Y:S02]  /*f2c0*/  S2R R166, SR_TID.X ;  /* 0x0000000000a67919 */ /* 0x000e640000002100 */
[----:B------:R-:W-:-:S07]  /*f2d0*/  IADD3.X R119, PT, PT, R167, UR41, RZ, P5, !PT ;  /* 0x00000029a7777c10 */ /* 0x000fce000affe4ff */
[----:B------:R2:W-:Y:S01]  /*f2e0*/  LDGSTS.E [R7+0x3a000], desc[UR42][R118.64], P3 ;  /* 0x3a00000076077fae */ /* 0x0005e200099a102a */
[--C-:B-1----:R-:W-:Y:S02]  /*f2f0*/  SHF.R.U32.HI R159, RZ, 0x6, R166.reuse ;  /* 0x00000006ff9f7819 */ /* 0x102fe400000116a6 */
[----:B------:R-:W-:-:S04]  /*f300*/  SHF.R.U32.HI R166, RZ, 0x6, R166 ;  /* 0x00000006ffa67819 */ /* 0x000fc800000116a6 */
[----:B------:R-:W-:-:S04]  /*f310*/  SGXT.U32 R166, R166, 0x1 ;  /* 0x00000001a6a6781a */ /* 0x000fc80000000000 */
[----:B------:R-:W-:-:S04]  /*f320*/  LOP3.LUT R166, R166, 0x8, RZ, 0xfc, !PT ;  /* 0x00000008a6a67812 */ /* 0x000fc800078efcff */
[----:B------:R-:W-:Y:S02]  /*f330*/  ISETP.GE.AND P3, PT, R166, R252, PT ;  /* 0x000000fca600720c */ /* 0x000fe40003f66270 */
[----:B------:R-:W1:Y:S01]  /*f340*/  S2R R166, SR_TID.X ;  /* 0x0000000000a67919 */ /* 0x000e620000002100 */
[----:B------:R-:W-:Y:S02]  /*f350*/  IADD3 R126, P5, PT, R230, UR69, RZ ;  /* 0x00000045e67e7c10 */ /* 0x000fe4000ffbe0ff */
[----:B------:R-:W-:Y:S02]  /*f360*/  SGXT.U32 R159, R159, 0x1 ;  /* 0x000000019f9f781a */ /* 0x000fe40000000000 */
[----:B--2---:R-:W-:Y:S02]  /*f370*/  SEL R118, RZ, 0x4, P3 ;  /* 0x00000004ff767807 */ /* 0x004fe40001800000 */
[----:B------:R-:W-:Y:S02]  /*f380*/  IADD3.X R127, PT, PT, R231, UR41, RZ, P5, !PT ;  /* 0x00000029e77f7c10 */ /* 0x000fe4000affe4ff */
[----:B------:R-:W-:-:S02]  /*f390*/  LOP3.LUT R159, R159, 0xa, RZ, 0xfc, !PT ;  /* 0x0000000a9f9f7812 */ /* 0x000fc400078efcff */
[----:B------:R-:W-:Y:S01]  /*f3a0*/  SEL R118, R118, RZ, P2 ;  /* 0x000000ff76767207 */ /* 0x000fe20001000000 */
[----:B------:R2:W-:Y:S01]  /*f3b0*/  LDGSTS.E [R7+0x3a008], desc[UR42][R126.64], P4 ;  /* 0x3a0080007e077fae */ /* 0x0005e2000a1a102a */
[----:B------:R-:W-:Y:S02]  /*f3c0*/  ISETP.GE.AND P4, PT, R159, R252, PT ;  /* 0x000000fc9f00720c */ /* 0x000fe40003f86270 */
[----:B------:R-:W-:Y:S02]  /*f3d0*/  ISETP.NE.U32.AND P3, PT, R118, RZ, PT ;  /* 0x000000ff7600720c */ /* 0x000fe40003f65070 */
[----:B------:R-:W-:-:S04]  /*f3e0*/  IADD3 R118, P5, PT, R222, UR69, RZ ;  /* 0x00000045de767c10 */ /* 0x000fc8000ffbe0ff */
[----:B------:R-:W-:Y:S02]  /*f3f0*/  IADD3.X R119, PT, PT, R223, UR41, RZ, P5, !PT ;  /* 0x00000029df777c10 */ /* 0x000fe4000affe4ff */
[----:B-1----:R-:W-:-:S05]  /*f400*/  SHF.R.U32.HI R159, RZ, 0x6, R166 ;  /* 0x00000006ff9f7819 */ /* 0x002fca00000116a6 */
[----:B------:R1:W-:Y:S01]  /*f410*/  LDGSTS.E [R246+0x38000], desc[UR42][R118.64], P3 ;  /* 0x3800000076f67fae */ /* 0x0003e200099a102a */
[----:B------:R-:W-:-:S04]  /*f420*/  SHF.R.U32.HI R166, RZ, 0x6, R166 ;  /* 0x00000006ffa67819 */ /* 0x000fc800000116a6 */
[----:B------:R-:W-:-:S04]  /*f430*/  SGXT.U32 R166, R166, 0x1 ;  /* 0x00000001a6a6781a */ /* 0x000fc80000000000 */
[----:B------:R-:W-:Y:S02]  /*f440*/  LOP3.LUT R166, R166, 0x28, RZ, 0xfc, !PT ;  /* 0x00000028a6a67812 */ /* 0x000fe400078efcff */
[----:B--2---:R-:W-:Y:S02]  /*f450*/  SEL R7, RZ, 0x4, P4 ;  /* 0x00000004ff077807 */ /* 0x004fe40002000000 */
[----:B------:R-:W-:Y:S02]  /*f460*/  ISETP.GE.AND P3, PT, R166, R252, PT ;  /* 0x000000fca600720c */ /* 0x000fe40003f66270 */
[----:B------:R-:W2:Y:S01]  /*f470*/  S2R R166, SR_TID.X ;  /* 0x0000000000a67919 */ /* 0x000ea20000002100 */
[----:B------:R-:W-:-:S04]  /*f480*/  SEL R7, R7, RZ, P2 ;  /* 0x000000ff07077207 */ /* 0x000fc80001000000 */
[----:B------:R-:W-:Y:S02]  /*f490*/  ISETP.NE.U32.AND P4, PT, R7, RZ, PT ;  /* 0x000000ff0700720c */ /* 0x000fe40003f85070 */
[----:B---3--:R-:W-:Y:S02]  /*f4a0*/  IADD3 R126, P5, PT, R214, UR69, RZ ;  /* 0x00000045d67e7c10 */ /* 0x008fe4000ffbe0ff */
[----:B------:R-:W-:Y:S02]  /*f4b0*/  SGXT.U32 R159, R159, 0x1 ;  /* 0x000000019f9f781a */ /* 0x000fe40000000000 */
[----:B------:R-:W-:Y:S02]  /*f4c0*/  IADD3.X R127, PT, PT, R215, UR41, RZ, P5, !PT ;  /* 0x00000029d77f7c10 */ /* 0x000fe4000affe4ff */
[----:B------:R-:W-:Y:S02]  /*f4d0*/  LOP3.LUT R159, R159, 0x2a, RZ, 0xfc, !PT ;  /* 0x0000002a9f9f7812 */ /* 0x000fe400078efcff */
[----:B-1----:R-:W-:-:S03]  /*f4e0*/  SEL R118, RZ, 0x4, P3 ;  /* 0x00000004ff767807 */ /* 0x002fc60001800000 */
[----:B------:R-:W-:Y:S01]  /*f4f0*/  LDGSTS.E [R246+0x38008], desc[UR42][R126.64], P4 ;  /* 0x380080007ef67fae */ /* 0x000fe2000a1a102a */
[----:B------:R-:W-:Y:S02]  /*f500*/  ISETP.GE.AND P4, PT, R159, R252, PT ;  /* 0x000000fc9f00720c */ /* 0x000fe40003f86270 */
[----:B------:R-:W-:Y:S02]  /*f510*/  SEL R118, R118, RZ, P2 ;  /* 0x000000ff76767207 */ /* 0x000fe40001000000 */
[----:B------:R-:W-:Y:S02]  /*f520*/  SEL R7, RZ, 0x4, P4 ;  /* 0x00000004ff077807 */ /* 0x000fe40002000000 */
[----:B------:R-:W-:Y:S02]  /*f530*/  ISETP.NE.U32.AND P3, PT, R118, RZ, PT ;  /* 0x000000ff7600720c */ /* 0x000fe40003f65070 */
[----:B------:R-:W-:Y:S02]  /*f540*/  SEL R7, R7, RZ, P2 ;  /* 0x000000ff07077207 */ /* 0x000fe40001000000 */
[----:B----4-:R-:W-:-:S02]  /*f550*/  IADD3 R118, P5, PT, R174, UR69, RZ ;  /* 0x00000045ae767c10 */ /* 0x010fc4000ffbe0ff */
[----:B------:R-:W-:Y:S02]  /*f560*/  ISETP.NE.U32.AND P4, PT, R7, RZ, PT ;  /* 0x000000ff0700720c */ /* 0x000fe40003f85070 */
[----:B--2---:R-:W-:Y:S02]  /*f570*/  SHF.R.U32.HI R159, RZ, 0x6, R166 ;  /* 0x00000006ff9f7819 */ /* 0x004fe400000116a6 */
[----:B------:R-:W-:Y:S02]  /*f580*/  IADD3.X R119, PT, PT, R175, UR41, RZ, P5, !PT ;  /* 0x00000029af777c10 */ /* 0x000fe4000affe4ff */
[----:B------:R-:W-:Y:S02]  /*f590*/  IADD3 R40, P5, PT, R40, UR69, RZ ;  /* 0x0000004528287c10 */ /* 0x000fe4000ffbe0ff */
[----:B------:R-:W-:Y:S01]  /*f5a0*/  SGXT.U32 R159, R159, 0x1 ;  /* 0x000000019f9f781a */ /* 0x000fe20000000000 */
[----:B------:R-:W-:Y:S01]  /*f5b0*/  LDGSTS.E [R246+0x3a000], desc[UR42][R118.64], P3 ;  /* 0x3a00000076f67fae */ /* 0x000fe200099a102a */
[----:B------:R-:W-:-:S02]  /*f5c0*/  IADD3.X R41, PT, PT, R41, UR41, RZ, P5, !PT ;  /* 0x0000002929297c10 */ /* 0x000fc4000affe4ff */
[----:B------:R-:W-:-:S03]  /*f5d0*/  LOP3.LUT R159, R159, 0xe, RZ, 0xfc, !PT ;  /* 0x0000000e9f9f7812 */ /* 0x000fc600078efcff */
[----:B------:R1:W-:Y:S01]  /*f5e0*/  LDGSTS.E [R246+0x3a008], desc[UR42][R40.64], P4 ;  /* 0x3a00800028f67fae */ /* 0x0003e2000a1a102a */
[----:B------:R-:W-:Y:S02]  /*f5f0*/  ISETP.GE.AND P4, PT, R159, R252, PT ;  /* 0x000000fc9f00720c */ /* 0x000fe40003f86270 */
[----:B------:R-:W2:Y:S01]  /*f600*/  S2R R159, SR_TID.X ;  /* 0x00000000009f7919 */ /* 0x000ea20000002100 */
[----:B------:R-:W-:-:S04]  /*f610*/  SHF.R.U32.HI R166, RZ, 0x6, R166 ;  /* 0x00000006ffa67819 */ /* 0x000fc800000116a6 */
[----:B------:R-:W-:-:S04]  /*f620*/  SGXT.U32 R166, R166, 0x1 ;  /* 0x00000001a6a6781a */ /* 0x000fc80000000000 */
[----:B------:R-:W-:-:S04]  /*f630*/  LOP3.LUT R166, R166, 0xc, RZ, 0xfc, !PT ;  /* 0x0000000ca6a67812 */ /* 0x000fc800078efcff */
[----:B------:R-:W-:Y:S02]  /*f640*/  ISETP.GE.AND P3, PT, R166, R252, PT ;  /* 0x000000fca600720c */ /* 0x000fe40003f66270 */
[----:B------:R-:W-:Y:S02]  /*f650*/  SEL R7, RZ, 0x4, P4 ;  /* 0x00000004ff077807 */ /* 0x000fe40002000000 */
[----:B-1----:R-:W-:Y:S02]  /*f660*/  SEL R40, RZ, 0x4, P3 ;  /* 0x00000004ff287807 */ /* 0x002fe40001800000 */
[----:B------:R-:W-:Y:S02]  /*f670*/  SEL R7, R7, RZ, P2 ;  /* 0x000000ff07077207 */ /* 0x000fe40001000000 */
[----:B------:R-:W-:Y:S01]  /*f680*/  SEL R40, R40, RZ, P2 ;  /* 0x000000ff28287207 */ /* 0x000fe20001000000 */
[----:B------:R-:W-:Y:S01]  /*f690*/  IMAD.MOV.U32 R0, RZ, RZ, R158 ;  /* 0x000000ffff007224 */ /* 0x000fe200078e009e */
[----:B------:R-:W-:-:S02]  /*f6a0*/  IADD3 R18, P5, PT, R18, UR69, RZ ;  /* 0x0000004512127c10 */ /* 0x000fc4000ffbe0ff */
[----:B------:R-:W-:Y:S02]  /*f6b0*/  ISETP.NE.U32.AND P3, PT, R40, RZ, PT ;  /* 0x000000ff2800720c */ /* 0x000fe40003f65070 */
[----:B------:R-:W-:Y:S02]  /*f6c0*/  ISETP.NE.U32.AND P4, PT, R7, RZ, PT ;  /* 0x000000ff0700720c */ /* 0x000fe40003f85070 */
[----:B------:R-:W-:Y:S02]  /*f6d0*/  IADD3.X R19, PT, PT, R19, UR41, RZ, P5, !PT ;  /* 0x0000002913137c10 */ /* 0x000fe4000affe4ff */
[----:B--2---:R-:W-:Y:S02]  /*f6e0*/  SHF.R.U32.HI R158, RZ, 0x6, R159 ;  /* 0x00000006ff9e7819 */ /* 0x004fe4000001169f */
[----:B------:R-:W-:Y:S02]  /*f6f0*/  IADD3 R16, P5, PT, R16, UR69, RZ ;  /* 0x0000004510107c10 */ /* 0x000fe4000ffbe0ff */
[----:B------:R-:W-:-:S02]  /*f700*/  SGXT.U32 R158, R158, 0x1 ;  /* 0x000000019e9e781a */ /* 0x000fc40000000000 */
[----:B------:R-:W-:Y:S01]  /*f710*/  IADD3.X R17, PT, PT, R17, UR41, RZ, P5, !PT ;  /* 0x0000002911117c10 */ /* 0x000fe2000affe4ff */
[----:B------:R-:W-:Y:S01]  /*f720*/  LDGSTS.E [R247+0x38000], desc[UR42][R18.64], P3 ;  /* 0x3800000012f77fae */ /* 0x000fe200099a102a */
[----:B------:R-:W-:-:S03]  /*f730*/  LOP3.LUT R158, R158, 0x2e, RZ, 0xfc, !PT ;  /* 0x0000002e9e9e7812 */ /* 0x000fc600078efcff */
[----:B------:R1:W-:Y:S01]  /*f740*/  LDGSTS.E [R247+0x38008], desc[UR42][R16.64], P4 ;  /* 0x3800800010f77fae */ /* 0x0003e2000a1a102a */
[----:B------:R-:W-:Y:S02]  /*f750*/  ISETP.GE.AND P4, PT, R158, R252, PT ;  /* 0x000000fc9e00720c */ /* 0x000fe40003f86270 */
[----:B------:R-:W2:Y:S01]  /*f760*/  S2R R158, SR_TID.X ;  /* 0x00000000009e7919 */ /* 0x000ea20000002100 */
[----:B------:R-:W-:-:S04]  /*f770*/  SHF.R.U32.HI R159, RZ, 0x6, R159 ;  /* 0x00000006ff9f7819 */ /* 0x000fc8000001169f */
[----:B------:R-:W-:-:S04]  /*f780*/  SGXT.U32 R159, R159, 0x1 ;  /* 0x000000019f9f781a */ /* 0x000fc80000000000 */
[----:B------:R-:W-:-:S04]  /*f790*/  LOP3.LUT R159, R159, 0x2c, RZ, 0xfc, !PT ;  /* 0x0000002c9f9f7812 */ /* 0x000fc800078efcff */
[----:B------:R-:W-:-:S04]  /*f7a0*/  ISETP.GE.AND P3, PT, R159, R252, PT ;  /* 0x000000fc9f00720c */ /* 0x000fc80003f66270 */
[----:B-1----:R-:W-:-:S04]  /*f7b0*/  SEL R16, RZ, 0x4, P3 ;  /* 0x00000004ff107807 */ /* 0x002fc80001800000 */
[----:B------:R-:W-:-:S04]  /*f7c0*/  SEL R16, R16, RZ, P2 ;  /* 0x000000ff10107207 */ /* 0x000fc80001000000 */
[----:B------:R-:W-:Y:S02]  /*f7d0*/  ISETP.NE.U32.AND P3, PT, R16, RZ, PT ;  /* 0x000000ff1000720c */ /* 0x000fe40003f65070 */
[----:B------:R-:W-:Y:S02]  /*f7e0*/  IADD3 R16, P5, PT, R38, UR69, RZ ;  /* 0x0000004526107c10 */ /* 0x000fe4000ffbe0ff */
[----:B--2---:R-:W-:-:S04]  /*f7f0*/  SHF.R.U32.HI R158, RZ, 0x6, R158 ;  /* 0x00000006ff9e7819 */ /* 0x004fc8000001169e */
[----:B------:R-:W-:Y:S02]  /*f800*/  SGXT.U32 R158, R158, 0x1 ;  /* 0x000000019e9e781a */ /* 0x000fe40000000000 */
[----:B------:R-:W-:Y:S02]  /*f810*/  IADD3.X R17, PT, PT, R39, UR41, RZ, P5, !PT ;  /* 0x0000002927117c10 */ /* 0x000fe4000affe4ff */
[----:B------:R-:W-:-:S03]  /*f820*/  LOP3.LUT R158, R158, 0x10, RZ, 0xfc, !PT ;  /* 0x000000109e9e7812 */ /* 0x000fc600078efcff */
[----:B------:R-:W-:Y:S01]  /*f830*/  LDGSTS.E [R247+0x3a000], desc[UR42][R16.64], P3 ;  /* 0x3a00000010f77fae */ /* 0x000fe200099a102a */
[----:B------:R-:W-:Y:S02]  /*f840*/  ISETP.GE.AND P3, PT, R158, R252, PT ;  /* 0x000000fc9e00720c */ /* 0x000fe40003f66270 */
[----:B------:R-:W1:Y:S01]  /*f850*/  S2R R158, SR_TID.X ;  /* 0x00000000009e7919 */ /* 0x000e620000002100 */
[----:B------:R-:W-:Y:S01]  /*f860*/  SEL R7, RZ, 0x4, P4 ;  /* 0x00000004ff077807 */ /* 0x000fe20002000000 */
[----:B------:R-:W2:Y:S03]  /*f870*/  S2R R159, SR_TID.X ;  /* 0x00000000009f7919 */ /* 0x000ea60000002100 */
[----:B------:R-:W-:-:S04]  /*f880*/  SEL R7, R7, RZ, P2 ;  /* 0x000000ff07077207 */ /* 0x000fc80001000000 */
[----:B------:R-:W-:Y:S02]  /*f890*/  ISETP.NE.U32.AND P4, PT, R7, RZ, PT ;  /* 0x000000ff0700720c */ /* 0x000fe40003f85070 */
[----:B------:R-:W-:Y:S02]  /*f8a0*/  SEL R7, RZ, 0x4, P3 ;  /* 0x00000004ff077807 */ /* 0x000fe40001800000 */
[----:B------:R-:W-:Y:S02]  /*f8b0*/  IADD3 R18, P5, PT, R36, UR69, RZ ;  /* 0x0000004524127c10 */ /* 0x000fe4000ffbe0ff */
[----:B------:R-:W-:Y:S02]  /*f8c0*/  SEL R7, R7, RZ, P2 ;  /* 0x000000ff07077207 */ /* 0x000fe40001000000 */
[----:B------:R-:W-:Y:S02]  /*f8d0*/  IADD3.X R19, PT, PT, R37, UR41, RZ, P5, !PT ;  /* 0x0000002925137c10 */ /* 0x000fe4000affe4ff */
[----:B------:R-:W-:-:S03]  /*f8e0*/  ISETP.NE.U32.AND P3, PT, R7, RZ, PT ;  /* 0x000000ff0700720c */ /* 0x000fc60003f65070 */
[----:B------:R3:W-:Y:S01]  /*f8f0*/  LDGSTS.E [R247+0x3a008], desc[UR42][R18.64], P4 ;  /* 0x3a00800012f77fae */ /* 0x0007e2000a1a102a */
[----:B------:R-:W-:Y:S02]  /*f900*/  IADD3 R14, P4, PT, R14, UR69, RZ ;  /* 0x000000450e0e7c10 */ /* 0x000fe4000ff9e0ff */
[----:B-1----:R-:W-:Y:S02]  /*f910*/  SHF.R.U32.HI R158, RZ, 0x6, R158 ;  /* 0x00000006ff9e7819 */ /* 0x002fe4000001169e */
[----:B------:R-:W-:Y:S02]  /*f920*/  IADD3.X R15, PT, PT, R15, UR41, RZ, P4, !PT ;  /* 0x000000290f0f7c10 */ /* 0x000fe4000a7fe4ff */
[----:B------:R-:W-:-:S03]  /*f930*/  SGXT.U32 R158, R158, 0x1 ;  /* 0x000000019e9e781a */ /* 0x000fc60000000000 */
[----:B------:R1:W-:Y:S01]  /*f940*/  LDGSTS.E [R0+0x38000], desc[UR42][R14.64], P3 ;  /* 0x380000000e007fae */ /* 0x0003e200099a102a */
[----:B------:R-:W-:-:S04]  /*f950*/  LOP3.LUT R158, R158, 0x12, RZ, 0xfc, !PT ;  /* 0x000000129e9e7812 */ /* 0x000fc800078efcff */
[----:B------:R-:W-:Y:S02]  /*f960*/  ISETP.GE.AND P3, PT, R158, R252, PT ;  /* 0x000000fc9e00720c */ /* 0x000fe40003f66270 */
[--C-:B--2---:R-:W-:Y:S02]  /*f970*/  SHF.R.U32.HI R158, RZ, 0x6, R159.reuse ;  /* 0x00000006ff9e7819 */ /* 0x104fe4000001169f */
[----:B------:R-:W-:Y:S02]  /*f980*/  SHF.R.U32.HI R159, RZ, 0x6, R159 ;  /* 0x00000006ff9f7819 */ /* 0x000fe4000001169f */
[----:B------:R-:W-:Y:S02]  /*f990*/  SGXT.U32 R158, R158, 0x1 ;  /* 0x000000019e9e781a */ /* 0x000fe40000000000 */
[----:B------:R-:W-:Y:S02]  /*f9a0*/  SGXT.U32 R159, R159, 0x1 ;  /* 0x000000019f9f781a */ /* 0x000fe40000000000 */
[----:B------:R-:W-:-:S02]  /*f9b0*/  LOP3.LUT R158, R158, 0x32, RZ, 0xfc, !PT ;  /* 0x000000329e9e7812 */ /* 0x000fc400078efcff */
[----:B------:R-:W-:Y:S02]  /*f9c0*/  LOP3.LUT R159, R159, 0x30, RZ, 0xfc, !PT ;  /* 0x000000309f9f7812 */ /* 0x000fe400078efcff */
[-C--:B------:R-:W-:Y:S02]  /*f9d0*/  ISETP.GE.AND P5, PT, R158, R252.reuse, PT ;  /* 0x000000fc9e00720c */ /* 0x080fe40003fa6270 */
[----:B------:R-:W-:Y:S02]  /*f9e0*/  IADD3 R158, P6, PT, R12, UR69, RZ ;  /* 0x000000450c9e7c10 */ /* 0x000fe4000ffde0ff */
[----:B------:R-:W-:Y:S02]  /*f9f0*/  SEL R7, RZ, 0x4, P3 ;  /* 0x00000004ff077807 */ /* 0x000fe40001800000 */
[----:B------:R-:W-:Y:S02]  /*fa00*/  ISETP.GE.AND P3, PT, R159, R252, PT ;  /* 0x000000fc9f00720c */ /* 0x000fe40003f66270 */
[----:B------:R-:W-:-:S02]  /*fa10*/  IADD3.X R159, PT, PT, R13, UR41, RZ, P6, !PT ;  /* 0x000000290d9f7c10 */ /* 0x000fc4000b7fe4ff */
[----:B------:R-:W-:-:S04]  /*fa20*/  IADD3 R174, P6, PT, R34, UR69, RZ ;  /* 0x0000004522ae7c10 */ /* 0x000fc8000ffde0ff */
[----:B------:R-:W-:Y:S02]  /*fa30*/  IADD3.X R175, PT, PT, R35, UR41, RZ, P6, !PT ;  /* 0x0000002923af7c10 */ /* 0x000fe4000b7fe4ff */
        /* <DEDUP_REMOVED lines=11> */
[----:B------:R-:W-:-:S05]  /*faf0*/  IADD3.X R3, PT, PT, R57, UR41, RZ, P6, !PT ;  /* 0x0000002939037c10 */ /* 0x000fca000b7fe4ff */
[----:B------:R2:W-:Y:S02]  /*fb00*/  STL.64 [R1+0xa8], R2 ;  /* 0x0000a80201007387 */ /* 0x0005e40000100a00 */
[----:B--2---:R-:W-:-:S04]  /*fb10*/  IADD3 R2, P6, PT, R54, UR69, RZ ;  /* 0x0000004536027c10 */ /* 0x004fc8000ffde0ff */
[----:B------:R-:W-:Y:S02]  /*fb20*/  IADD3.X R3, PT, PT, R55, UR41, RZ, P6, !PT ;  /* 0x0000002937037c10 */ /* 0x000fe4000b7fe4ff */
[----:B------:R-:W-:-:S03]  /*fb30*/  IADD3 R46, P6, PT, R26, UR69, RZ ;  /* 0x000000451a2e7c10 */ /* 0x000fc6000ffde0ff */
[----:B------:R2:W-:Y:S01]  /*fb40*/  STL.64 [R1+0x108], R2 ;  /* 0x0001080201007387 */ /* 0x0005e20000100a00 */
[----:B------:R-:W-:Y:S02]  /*fb50*/  IADD3.X R47, PT, PT, R27, UR41, RZ, P6, !PT ;  /* 0x000000291b2f7c10 */ /* 0x000fe4000b7fe4ff */
[----:B--2---:R-:W-:-:S04]  /*fb60*/  IADD3 R2, P6, PT, R24, UR69, RZ ;  /* 0x0000004518027c10 */ /* 0x004fc8000ffde0ff */
[----:B------:R-:W-:Y:S02]  /*fb70*/  IADD3.X R3, PT, PT, R25, UR41, RZ, P6, !PT ;  /* 0x0000002919037c10 */ /* 0x000fe4000b7fe4ff */
[----:B------:R-:W-:-:S04]  /*fb80*/  IADD3 R20, P6, PT, R52, UR69, RZ ;  /* 0x0000004534147c10 */ /* 0x000fc8000ffde0ff */
[----:B------:R-:W-:-:S05]  /*fb90*/  IADD3.X R21, PT, PT, R53, UR41, RZ, P6, !PT ;  /* 0x0000002935157c10 */ /* 0x000fca000b7fe4ff */
[----:B------:R-:W-:Y:S04]  /*fba0*/  STL.64 [R1+0x7d0], R20 ;  /* 0x0007d01401007387 */ /* 0x000fe80000100a00 */
[----:B------:R2:W-:Y:S02]  /*fbb0*/  STL.64 [R1+0xd8], R2 ;  /* 0x0000d80201007387 */ /* 0x0005e40000100a00 */
[----:B--2---:R-:W-:-:S04]  /*fbc0*/  IADD3 R2, P6, PT, R110, UR69, RZ ;  /* 0x000000456e027c10 */ /* 0x004fc8000ffde0ff */
[----:B------:R-:W-:-:S05]  /*fbd0*/  IADD3.X R3, PT, PT, R111, UR41, RZ, P6, !PT ;  /* 0x000000296f037c10 */ /* 0x000fca000b7fe4ff */
[----:B------:R2:W-:Y:S01]  /*fbe0*/  STL.64 [R1+0x98], R2 ;  /* 0x0000980201007387 */ /* 0x0005e20000100a00 */
[----:B------:R-:W-:Y:S02]  /*fbf0*/  USHF.R.S32.HI UR12, URZ, 0x1f, UR14 ;  /* 0x0000001fff0c7899 */ /* 0x000fe4000801140e */
[----:B------:R-:W-:Y:S01]  /*fc00*/  USHF.L.U32 UR71, UR14, 0x2, URZ ;  /* 0x000000020e477899 */ /* 0x000fe200080006ff */
[----:B--2---:R-:W-:-:S04]  /*fc10*/  IADD3 R2, P6, PT, R50, UR69, RZ ;  /* 0x0000004532027c10 */ /* 0x004fc8000ffde0ff */
[----:B------:R-:W-:Y:S02]  /*fc20*/  IADD3.X R3, PT, PT, R51, UR41, RZ, P6, !PT ;  /* 0x0000002933037c10 */ /* 0x000fe4000b7fe4ff */
[----:B------:R-:W-:Y:S01]  /*fc30*/  IADD3 R248, P6, PT, R48, UR69, RZ ;  /* 0x0000004530f87c10 */ /* 0x000fe2000ffde0ff */
[----:B------:R-:W-:Y:S02]  /*fc40*/  USHF.L.U64.HI UR72, UR14, 0x2, UR12 ;  /* 0x000000020e487899 */ /* 0x000fe4000801020c */
[----:B------:R2:W-:Y:S01]  /*fc50*/  STL.64 [R1+0x90], R2 ;  /* 0x0000900201007387 */ /* 0x0005e20000100a00 */
[----:B------:R-:W-:Y:S02]  /*fc60*/  IADD3.X R249, PT, PT, R49, UR41, RZ, P6, !PT ;  /* 0x0000002931f97c10 */ /* 0x000fe4000b7fe4ff */
[----:B--2---:R-:W-:-:S04]  /*fc70*/  IADD3 R2, P6, PT, R58, UR71, RZ ;  /* 0x000000473a027c10 */ /* 0x004fc8000ffde0ff */
[----:B------:R-:W-:Y:S01]  /*fc80*/  IADD3.X R3, PT, PT, R59, UR72, RZ, P6, !PT ;  /* 0x000000483b037c10 */ /* 0x000fe2000b7fe4ff */
[----:B------:R-:W-:Y:S04]  /*fc90*/  STL.64 [R1+0x7b0], R248 ;  /* 0x0007b0f801007387 */ /* 0x000fe80000100a00 */
[----:B------:R2:W-:Y:S02]  /*fca0*/  STL.64 [R1+0x70], R2 ;  /* 0x0000700201007387 */ /* 0x0005e40000100a00 */
[----:B--2---:R-:W-:-:S04]  /*fcb0*/  IADD3 R2, P6, PT, R60, UR71, RZ ;  /* 0x000000473c027c10 */ /* 0x004fc8000ffde0ff */
[----:B------:R-:W-:-:S05]  /*fcc0*/  IADD3.X R3, PT, PT, R61, UR72, RZ, P6, !PT ;  /* 0x000000483d037c10 */ /* 0x000fca000b7fe4ff */
        /* <DEDUP_REMOVED lines=18> */
[----:B------:R2:W-:Y:S04]  /*fdf0*/  STL.64 [R1+0x20], R2 ;  /* 0x0000200201007387 */ /* 0x0005e80000100a00 */
[----:B------:R-:W4:Y:S04]  /*fe00*/  LDL.LU.64 R118, [R1+0x178] ;  /* 0x0001780001767983 */ /* 0x000f280000300a00 */
[----:B------:R-:W4:Y:S01]  /*fe10*/  LDL.LU.64 R126, [R1+0x170] ;  /* 0x00017000017e7983 */ /* 0x000f220000300a00 */
[----:B--2---:R-:W-:-:S04]  /*fe20*/  IADD3 R2, P6, PT, R84, UR71, RZ ;  /* 0x0000004754027c10 */ /* 0x004fc8000ffde0ff */
[----:B------:R-:W-:Y:S02]  /*fe30*/  IADD3.X R3, PT, PT, R85, UR72, RZ, P6, !PT ;  /* 0x0000004855037c10 */ /* 0x000fe4000b7fe4ff */
[----:B------:R-:W-:-:S04]  /*fe40*/  IADD3 R250, P6, PT, R88, UR71, RZ ;  /* 0x0000004758fa7c10 */ /* 0x000fc8000ffde0ff */
[----:B------:R-:W-:Y:S02]  /*fe50*/  IADD3.X R251, PT, PT, R89, UR72, RZ, P6, !PT ;  /* 0x0000004859fb7c10 */ /* 0x000fe4000b7fe4ff */
[----:B------:R-:W-:Y:S01]  /*fe60*/  IADD3 R4, P6, PT, R92, UR71, RZ ;  /* 0x000000475c047c10 */ /* 0x000fe2000ffde0ff */
[----:B------:R2:W-:Y:S03]  /*fe70*/  STL.64 [R1+0x18], R2 ;  /* 0x0000180201007387 */ /* 0x0005e60000100a00 */
[----:B------:R-:W-:Y:S02]  /*fe80*/  IADD3.X R5, PT, PT, R93, UR72, RZ, P6, !PT ;  /* 0x000000485d057c10 */ /* 0x000fe4000b7fe4ff */
[----:B--2---:R-:W-:-:S04]  /*fe90*/  IADD3 R2, P6, PT, R96, UR71, RZ ;  /* 0x0000004760027c10 */ /* 0x004fc8000ffde0ff */
[----:B------:R-:W-:Y:S02]  /*fea0*/  IADD3.X R3, PT, PT, R97, UR72, RZ, P6, !PT ;  /* 0x0000004861037c10 */ /* 0x000fe4000b7fe4ff */
[----:B------:R-:W-:-:S04]  /*feb0*/  IADD3 R246, P6, PT, R100, UR71, RZ ;  /* 0x0000004764f67c10 */ /* 0x000fc8000ffde0ff */
[----:B---3--:R-:W-:Y:S02]  /*fec0*/  IADD3.X R247, PT, PT, R101, UR72, RZ, P6, !PT ;  /* 0x0000004865f77c10 */ /* 0x008fe4000b7fe4ff */
[----:B------:R-:W-:Y:S02]  /*fed0*/  IADD3 R8, P6, PT, R104, UR71, RZ ;  /* 0x0000004768087c10 */ /* 0x000fe4000ffde0ff */
[----:B-1----:R-:W-:Y:S02]  /*fee0*/  SEL R14, RZ, 0x4, P3 ;  /* 0x00000004ff0e7807 */ /* 0x002fe40001800000 */
[----:B------:R-:W-:Y:S02]  /*fef0*/  IADD3.X R9, PT, PT, R105, UR72, RZ, P6, !PT ;  /* 0x0000004869097c10 */ /* 0x000fe4000b7fe4ff */
[----:B------:R-:W-:Y:S02]  /*ff00*/  IADD3 R10, P6, PT, R112, UR71, RZ ;  /* 0x00000047700a7c10 */ /* 0x000fe4000ffde0ff */
[----:B------:R-:W-:-:S02]  /*ff10*/  SEL R7, R7, RZ, P2 ;  /* 0x000000ff07077207 */ /* 0x000fc40001000000 */
[----:B------:R-:W-:Y:S02]  /*ff20*/  IADD3.X R11, PT, PT, R113, UR72, RZ, P6, !PT ;  /* 0x00000048710b7c10 */ /* 0x000fe4000b7fe4ff */
[----:B------:R-:W-:Y:S02]  /*ff30*/  SEL R14, R14, RZ, P2 ;  /* 0x000000ff0e0e7207 */ /* 0x000fe40001000000 */
[----:B------:R-:W-:Y:S02]  /*ff40*/  IADD3 R12, P6, PT, R120, UR71, RZ ;  /* 0x00000047780c7c10 */ /* 0x000fe4000ffde0ff */
[----:B------:R-:W-:Y:S02]  /*ff50*/  ISETP.NE.U32.AND P4, PT, R7, RZ, PT ;  /* 0x000000ff0700720c */ /* 0x000fe40003f85070 */
[----:B------:R-:W-:Y:S02]  /*ff60*/  SEL R7, RZ, 0x4, P5 ;  /* 0x00000004ff077807 */ /* 0x000fe40002800000 */
[----:B------:R-:W-:-:S02]  /*ff70*/  ISETP.NE.U32.AND P5, PT, R14, RZ, PT ;  /* 0x000000ff0e00720c */ /* 0x000fc40003fa5070 */
        /* <DEDUP_REMOVED lines=13> */
[----:B------:R-:W-:Y:S01]  /*10050*/  IADD3 R30, P6, PT, R176, UR71, RZ ;  /* 0x00000047b01e7c10 */ /* 0x000fe2000ffde0ff */
[----:B------:R-:W-:Y:S03]  /*10060*/  STL.64 [R1+0x780], R250 ;  /* 0x000780fa01007387 */ /* 0x000fe60000100a00 */
[----:B------:R-:W-:Y:S01]  /*10070*/  IADD3.X R31, PT, PT, R177, UR72, RZ, P6, !PT ;  /* 0x00000048b11f7c10 */ /* 0x000fe2000b7fe4ff */
[----:B------:R-:W-:Y:S01]  /*10080*/  STL.64 [R1+0x788], R4 ;  /* 0x0007880401007387 */ /* 0x000fe20000100a00 */
[----:B------:R-:W-:-:S03]  /*10090*/  IADD3 R32, P6, PT, R184, UR71, RZ ;  /* 0x00000047b8207c10 */ /* 0x000fc6000ffde0ff */
[----:B------:R-:W-:Y:S01]  /*100a0*/  STL.64 [R1+0x790], R2 ;  /* 0x0007900201007387 */ /* 0x000fe20000100a00 */
[----:B------:R-:W-:-:S03]  /*100b0*/  IADD3.X R33, PT, PT, R185, UR72, RZ, P6, !PT ;  /* 0x00000048b9217c10 */ /* 0x000fc6000b7fe4ff */
[----:B------:R-:W-:Y:S01]  /*100c0*/  STL.64 [R1+0x798], R246 ;  /* 0x000798f601007387 */ /* 0x000fe20000100a00 */
[----:B------:R-:W-:-:S03]  /*100d0*/  IADD3 R34, P6, PT, R192, UR71, RZ ;  /* 0x00000047c0227c10 */ /* 0x000fc6000ffde0ff */
[----:B------:R-:W-:Y:S04]  /*100e0*/  STL.64 [R1+0x7a0], R8 ;  /* 0x0007a00801007387 */ /* 0x000fe80000100a00 */
[----:B------:R1:W-:Y:S04]  /*100f0*/  STL.64 [R1+0x7b8], R10 ;  /* 0x0007b80a01007387 */ /* 0x0003e80000100a00 */
[----:B------:R-:W2:Y:S01]  /*10100*/  LDL.LU.64 R128, [R1+0x208] ;  /* 0x0002080001807983 */ /* 0x000ea20000300a00 */
[----:B------:R-:W-:Y:S02]  /*10110*/  IADD3.X R35, PT, PT, R193, UR72, RZ, P6, !PT ;  /* 0x00000048c1237c10 */ /* 0x000fe4000b7fe4ff */
[----:B------:R-:W-:Y:S01]  /*10120*/  IADD3 R36, P6, PT, R200, UR71, RZ ;  /* 0x00000047c8247c10 */ /* 0x000fe2000ffde0ff */
[----:B------:R-:W3:Y:S03]  /*10130*/  LDL.LU.64 R120, [R1+0x1f8] ;  /* 0x0001f80001787983 */ /* 0x000ee60000300a00 */
[----:B------:R-:W-:Y:S01]  /*10140*/  IADD3.X R37, PT, PT, R201, UR72, RZ, P6, !PT ;  /* 0x00000048c9257c10 */ /* 0x000fe2000b7fe4ff */
[----:B-1----:R-:W2:Y:S01]  /*10150*/  LDL.LU.64 R10, [R1+0x1d8] ;  /* 0x0001d800010a7983 */ /* 0x002ea20000300a00 */
[----:B------:R-:W-:-:S03]  /*10160*/  IADD3 R38, P6, PT, R208, UR71, RZ ;  /* 0x00000047d0267c10 */ /* 0x000fc6000ffde0ff */
[----:B------:R-:W2:Y:S01]  /*10170*/  LDL.LU.64 R8, [R1+0x1c8] ;  /* 0x0001c80001087983 */ /* 0x000ea20000300a00 */
[----:B------:R-:W-:Y:S02]  /*10180*/  IADD3.X R39, PT, PT, R209, UR72, RZ, P6, !PT ;  /* 0x00000048d1277c10 */ /* 0x000fe4000b7fe4ff */
[----:B------:R-:W-:Y:S01]  /*10190*/  IADD3 R40, P6, PT, R216, UR71, RZ ;  /* 0x00000047d8287c10 */ /* 0x000fe2000ffde0ff */
[----:B------:R-:W2:Y:S03]  /*101a0*/  LDL.LU.64 R246, [R1+0x1a8] ;  /* 0x0001a80001f67983 */ /* 0x000ea60000300a00 */
[----:B------:R-:W-:Y:S01]  /*101b0*/  IADD3.X R41, PT, PT, R217, UR72, RZ, P6, !PT ;  /* 0x00000048d9297c10 */ /* 0x000fe2000b7fe4ff */
[----:B------:R-:W2:Y:S01]  /*101c0*/  LDL.LU.64 R2, [R1+0x198] ;  /* 0x0001980001027983 */ /* 0x000ea20000300a00 */
        /* <DEDUP_REMOVED lines=8> */
[----:B----4-:R-:W-:-:S04]  /*10250*/  IADD3 R56, P6, PT, R118, UR71, RZ ;  /* 0x0000004776387c10 */ /* 0x010fc8000ffde0ff */
[----:B------:R-:W-:Y:S02]  /*10260*/  IADD3.X R57, PT, PT, R119, UR72, RZ, P6, !PT ;  /* 0x0000004877397c10 */ /* 0x000fe4000b7fe4ff */
[----:B------:R-:W-:-:S04]  /*10270*/  IADD3 R54, P6, PT, R126, UR71, RZ ;  /* 0x000000477e367c10 */ /* 0x000fc8000ffde0ff */
[----:B------:R-:W-:Y:S02]  /*10280*/  IADD3.X R55, PT, PT, R127, UR72, RZ, P6, !PT ;  /* 0x000000487f377c10 */ /* 0x000fe4000b7fe4ff */
[----:B------:R-:W4:Y:S04]  /*10290*/  LDL.LU.64 R126, [R1+0x188] ;  /* 0x00018800017e7983 */ /* 0x000f280000300a00 */
[----:B------:R-:W4:Y:S04]  /*102a0*/  LDL.LU.64 R4, [R1+0x180] ;  /* 0x0001800001047983 */ /* 0x000f280000300a00 */
[----:B------:R-:W4:Y:S04]  /*102b0*/  LDL.LU.64 R250, [R1+0xb8] ;  /* 0x0000b80001fa7983 */ /* 0x000f280000300a00 */
[----:B------:R-:W4:Y:S04]  /*102c0*/  LDL.LU.64 R248, [R1+0x78] ;  /* 0x0000780001f87983 */ /* 0x000f280000300a00 */
[----:B------:R-:W4:Y:S01]  /*102d0*/  LDL.LU.64 R20, [R1+0x50] ;  /* 0x0000500001147983 */ /* 0x000f220000300a00 */
[----:B------:R-:W-:-:S03]  /*102e0*/  IADD3 R44, P6, PT, R150, UR71, RZ ;  /* 0x00000047962c7c10 */ /* 0x000fc6000ffde0ff */
[----:B------:R-:W4:Y:S01]  /*102f0*/  LDL.LU.64 R200, [R1+0x280] ;  /* 0x0002800001c87983 */ /* 0x000f220000300a00 */
[----:B------:R-:W-:Y:S02]  /*10300*/  IADD3.X R45, PT, PT, R151, UR72, RZ, P6, !PT ;  /* 0x00000048972d7c10 */ /* 0x000fe4000b7fe4ff */
[----:B------:R-:W-:Y:S01]  /*10310*/  IADD3 R60, P6, PT, R66, UR71, RZ ;  /* 0x00000047423c7c10 */ /* 0x000fe2000ffde0ff */
[----:B------:R-:W4:Y:S03]  /*10320*/  LDL.LU.64 R192, [R1+0x278] ;  /* 0x0002780001c07983 */ /* 0x000f260000300a00 */
        /* <DEDUP_REMOVED lines=57> */
[----:B--2---:R-:W-:-:S04]  /*106c0*/  IADD3 R150, P6, PT, R128, UR71, RZ ;  /* 0x0000004780967c10 */ /* 0x004fc8000ffde0ff */
[----:B------:R-:W-:Y:S02]  /*106d0*/  IADD3.X R151, PT, PT, R129, UR72, RZ, P6, !PT ;  /* 0x0000004881977c10 */ /* 0x000fe4000b7fe4ff */
[----:B---3--:R-:W-:-:S04]  /*106e0*/  IADD3 R146, P6, PT, R120, UR71, RZ ;  /* 0x0000004778927c10 */ /* 0x008fc8000ffde0ff */
        /* <DEDUP_REMOVED lines=13> */
[----:B------:R-:W2:Y:S04]  /*107c0*/  LDL.LU.64 R2, [R1+0x268] ;  /* 0x0002680001027983 */ /* 0x000ea80000300a00 */
[----:B------:R-:W3:Y:S04]  /*107d0*/  LDL.LU.64 R184, [R1+0x260] ;  /* 0x0002600001b87983 */ /* 0x000ee80000300a00 */
[----:B------:R-:W3:Y:S04]  /*107e0*/  LDL.LU.64 R10, [R1+0x250] ;  /* 0x00025000010a7983 */ /* 0x000ee80000300a00 */
[----:B------:R-:W3:Y:S01]  /*107f0*/  LDL.LU.64 R246, [R1+0x238] ;  /* 0x0002380001f67983 */ /* 0x000ee20000300a00 */
[----:B----4-:R-:W-:-:S04]  /*10800*/  IADD3 R128, P6, PT, R126, UR71, RZ ;  /* 0x000000477e807c10 */ /* 0x010fc8000ffde0ff */
        /* <DEDUP_REMOVED lines=9> */
[----:B------:R-:W4:Y:S04]  /*108a0*/  LDL.LU.64 R20, [R1+0x230] ;  /* 0x0002300001147983 */ /* 0x000f280000300a00 */
[----:B------:R-:W4:Y:S01]  /*108b0*/  LDL.LU.64 R250, [R1+0x228] ;  /* 0x0002280001fa7983 */ /* 0x000f220000300a00 */
[----:B------:R-:W-:Y:S01]  /*108c0*/  IADD3 R108, P6, PT, R108, UR71, RZ ;  /* 0x000000476c6c7c10 */ /* 0x000fe2000ffde0ff */
[----:B------:R-:W-:Y:S02]  /*108d0*/  IMAD.MOV.U32 R8, RZ, RZ, R158 ;  /* 0x000000ffff087224 */ /* 0x000fe400078e009e */
[----:B------:R-:W-:Y:S01]  /*108e0*/  IMAD.MOV.U32 R9, RZ, RZ, R159 ;  /* 0x000000ffff097224 */ /* 0x000fe200078e009f */
[----:B------:R-:W-:Y:S01]  /*108f0*/  IADD3.X R109, PT, PT, R109, UR72, RZ, P6, !PT ;  /* 0x000000486d6d7c10 */ /* 0x000fe2000b7fe4ff */
[----:B------:R-:W-:Y:S01]  /*10900*/  IMAD.MOV.U32 R4, RZ, RZ, R166 ;  /* 0x000000ffff047224 */ /* 0x000fe200078e00a6 */
[----:B------:R-:W-:Y:S01]  /*10910*/  IADD3 R116, P6, PT, R116, UR71, RZ ;  /* 0x0000004774747c10 */ /* 0x000fe2000ffde0ff */
[----:B------:R-:W-:Y:S01]  /*10920*/  IMAD.MOV.U32 R5, RZ, RZ, R167 ;  /* 0x000000ffff057224 */ /* 0x000fe200078e00a7 */
[----:B------:R-:W4:Y:S02]  /*10930*/  LDL.LU.64 R208, [R1+0x220] ;  /* 0x0002200001d07983 */ /* 0x000f240000300a00 */
[----:B------:R-:W-:-:S02]  /*10940*/  IADD3.X R117, PT, PT, R117, UR72, RZ, P6, !PT ;  /* 0x0000004875757c10 */ /* 0x000fc4000b7fe4ff */
[----:B------:R-:W-:Y:S01]  /*10950*/  IADD3 R124, P6, PT, R124, UR71, RZ ;  /* 0x000000477c7c7c10 */ /* 0x000fe2000ffde0ff */
[----:B------:R-:W-:Y:S01]  /*10960*/  IMAD.MOV.U32 R248, RZ, RZ, R174 ;  /* 0x000000fffff87224 */ /* 0x000fe200078e00ae */
[----:B------:R-:W4:Y:S02]  /*10970*/  LDL.LU.64 R202, [R1+0x218] ;  /* 0x0002180001ca7983 */ /* 0x000f240000300a00 */
[----:B------:R-:W-:Y:S02]  /*10980*/  IADD3.X R125, PT, PT, R125, UR72, RZ, P6, !PT ;  /* 0x000000487d7d7c10 */ /* 0x000fe4000b7fe4ff */
[----:B------:R-:W-:Y:S01]  /*10990*/  IADD3 R132, P6, PT, R132, UR71, RZ ;  /* 0x0000004784847c10 */ /* 0x000fe2000ffde0ff */
[----:B------:R-:W-:Y:S01]  /*109a0*/  IMAD.MOV.U32 R249, RZ, RZ, R175 ;  /* 0x000000fffff97224 */ /* 0x000fe200078e00af */
[----:B------:R-:W4:Y:S02]  /*109b0*/  LDL.LU.64 R194, [R1+0x210] ;  /* 0x0002100001c27983 */ /* 0x000f240000300a00 */
        /* <DEDUP_REMOVED lines=34> */
[----:B------:R-:W4:Y:S03]  /*10be0*/  LDL.LU.64 R200, [R1+0x200] ;  /* 0x0002000001c87983 */ /* 0x000f260000300a00 */
[----:B------:R-:W-:Y:S02]  /*10bf0*/  IADD3.X R229, PT, PT, R193, UR72, RZ, P6, !PT ;  /* 0x00000048c1e57c10 */ /* 0x000fe4000b7fe4ff */
[----:B--2---:R-:W-:Y:S01]  /*10c00*/  IADD3 R226, P6, PT, R2, UR71, RZ ;  /* 0x0000004702e27c10 */ /* 0x004fe2000ffde0ff */
[----:B------:R-:W-:-:S03]  /*10c10*/  IMAD.MOV.U32 R2, RZ, RZ, R248 ;  /* 0x000000ffff027224 */ /* 0x000fc600078e00f8 */
[----:B------:R-:W-:Y:S01]  /*10c20*/  IADD3.X R227, PT, PT, R3, UR72, RZ, P6, !PT ;  /* 0x0000004803e37c10 */ /* 0x000fe2000b7fe4ff */
[----:B------:R-:W-:Y:S02]  /*10c30*/  IMAD.MOV.U32 R3, RZ, RZ, R249 ;  /* 0x000000ffff037224 */ /* 0x000fe400078e00f9 */
[----:B------:R-:W2:Y:S04]  /*10c40*/  LDL.LU.64 R248, [R1+0x1f0] ;  /* 0x0001f00001f87983 */ /* 0x000ea80000300a00 */
[----:B------:R-:W2:Y:S04]  /*10c50*/  LDL.LU.64 R186, [R1+0x1e0] ;  /* 0x0001e00001ba7983 */ /* 0x000ea80000300a00 */
[----:B------:R-:W2:Y:S01]  /*10c60*/  LDL.LU.64 R192, [R1+0x1d0] ;  /* 0x0001d00001c07983 */ /* 0x000ea20000300a00 */
[----:B---3--:R-:W-:-:S03]  /*10c70*/  IADD3 R224, P6, PT, R184, UR71, RZ ;  /* 0x00000047b8e07c10 */ /* 0x008fc6000ffde0ff */
[----:B------:R-:W3:Y:S01]  /*10c80*/  LDL.LU.64 R178, [R1+0x1c0] ;  /* 0x0001c00001b27983 */ /* 0x000ee20000300a00 */
[----:B------:R-:W-:Y:S02]  /*10c90*/  IADD3.X R225, PT, PT, R185, UR72, RZ, P6, !PT ;  /* 0x00000048b9e17c10 */ /* 0x000fe4000b7fe4ff */
[----:B------:R-:W-:Y:S01]  /*10ca0*/  IADD3 R220, P6, PT, R10, UR71, RZ ;  /* 0x000000470adc7c10 */ /* 0x000fe2000ffde0ff */
[----:B------:R-:W3:Y:S03]  /*10cb0*/  LDL.LU.64 R240, [R1+0x1b0] ;  /* 0x0001b00001f07983 */ /* 0x000ee60000300a00 */
[----:B------:R-:W-:Y:S01]  /*10cc0*/  IADD3.X R221, PT, PT, R11, UR72, RZ, P6, !PT ;  /* 0x000000480bdd7c10 */ /* 0x000fe2000b7fe4ff */
[----:B------:R-:W3:Y:S01]  /*10cd0*/  LDL.LU.64 R184, [R1+0x1a0] ;  /* 0x0001a00001b87983 */ /* 0x000ee20000300a00 */
[----:B------:R-:W-:-:S03]  /*10ce0*/  IADD3 R218, P6, PT, R246, UR71, RZ ;  /* 0x00000047f6da7c10 */ /* 0x000fc6000ffde0ff */
[----:B------:R-:W3:Y:S01]  /*10cf0*/  LDL.LU.64 R10, [R1+0xf8] ;  /* 0x0000f800010a7983 */ /* 0x000ee20000300a00 */
[----:B------:R-:W-:Y:S02]  /*10d00*/  IADD3.X R219, PT, PT, R247, UR72, RZ, P6, !PT ;  /* 0x00000048f7db7c10 */ /* 0x000fe4000b7fe4ff */
[----:B----4-:R-:W-:-:S04]  /*10d10*/  IADD3 R216, P6, PT, R20, UR71, RZ ;  /* 0x0000004714d87c10 */ /* 0x010fc8000ffde0ff */
[----:B------:R-:W-:Y:S02]  /*10d20*/  IADD3.X R217, PT, PT, R21, UR72, RZ, P6, !PT ;  /* 0x0000004815d97c10 */ /* 0x000fe4000b7fe4ff */
[----:B------:R-:W-:-:S04]  /*10d30*/  IADD3 R212, P6, PT, R250, UR71, RZ ;  /* 0x00000047fad47c10 */ /* 0x000fc8000ffde0ff */
[----:B------:R-:W-:Y:S02]  /*10d40*/  IADD3.X R213, PT, PT, R251, UR72, RZ, P6, !PT ;  /* 0x00000048fbd57c10 */ /* 0x000fe4000b7fe4ff */
[----:B------:R-:W4:Y:S04]  /*10d50*/  LDL.LU.64 R250, [R1+0xc8] ;  /* 0x0000c80001fa7983 */ /* 0x000f280000300a00 */
[----:B------:R-:W4:Y:S01]  /*10d60*/  LDL.LU.64 R246, [R1+0x88] ;  /* 0x0000880001f67983 */ /* 0x000f220000300a00 */
        /* <DEDUP_REMOVED lines=10> */
[----:B------:R-:W-:Y:S01]  /*10e10*/  IADD3 R196, P6, PT, R186, UR71, RZ ;  /* 0x00000047bac47c10 */ /* 0x000fe2000ffde0ff */
[----:B------:R-:W2:Y:S03]  /*10e20*/  LDL.LU.64 R248, [R1+0x68] ;  /* 0x0000680001f87983 */ /* 0x000ea60000300a00 */
[----:B------:R-:W-:Y:S02]  /*10e30*/  IADD3.X R197, PT, PT, R187, UR72, RZ, P6, !PT ;  /* 0x00000048bbc57c10 */ /* 0x000fe4000b7fe4ff */
[----:B------:R-:W-:-:S04]  /*10e40*/  IADD3 R194, P6, PT, R192, UR71, RZ ;  /* 0x00000047c0c27c10 */ /* 0x000fc8000ffde0ff */
        /* <DEDUP_REMOVED lines=13> */
[----:B------:R-:W3:Y:S01]  /*10f20*/  LDL.LU R251, [R1+0x25c] ;  /* 0x00025c0001fb7983 */ /* 0x000ee20000300800 */
[----:B------:R-:W-:Y:S02]  /*10f30*/  IMAD.MOV.U32 R21, RZ, RZ, R0 ;  /* 0x000000ffff157224 */ /* 0x000fe400078e0000 */
[----:B------:R-:W1:Y:S01]  /*10f40*/  S2R R0, SR_TID.X ;  /* 0x0000000000007919 */ /* 0x000e620000002100 */
[----:B------:R-:W4:Y:S02]  /*10f50*/  S2R R20, SR_TID.X ;  /* 0x0000000000147919 */ /* 0x000f240000002100 */
[----:B------:R-:W-:Y:S01]  /*10f60*/  LDGSTS.E [R21+0x38008], desc[UR42][R8.64], P4 ;  /* 0x3800800008157fae */ /* 0x000fe2000a1a102a */
[----:B------:R-:W-:Y:S02]  /*10f70*/  IADD3 R178, P6, PT, R246, UR71, RZ ;  /* 0x00000047f6b27c10 */ /* 0x000fe4000ffde0ff */
[----:B------:R-:W-:Y:S01]  /*10f80*/  SEL R7, R7, RZ, P2 ;  /* 0x000000ff07077207 */ /* 0x000fe20001000000 */
[----:B------:R-:W-:Y:S01]  /*10f90*/  LDGSTS.E [R21+0x3a000], desc[UR42][R2.64], P5 ;  /* 0x3a00000002157fae */ /* 0x000fe2000a9a102a */
[----:B-1----:R-:W-:-:S04]  /*10fa0*/  SHF.R.U32.HI R0, RZ, 0x6, R0 ;  /* 0x00000006ff007819 */ /* 0x002fc80000011600 */
[----:B------:R-:W-:-:S04]  /*10fb0*/  SGXT.U32 R0, R0, 0x1 ;  /* 0x000000010000781a */ /* 0x000fc80000000000 */
[----:B------:R-:W-:-:S04]  /*10fc0*/  LOP3.LUT R0, R0, 0x14, RZ, 0xfc, !PT ;  /* 0x0000001400007812 */ /* 0x000fc800078efcff */
[----:B------:R-:W-:Y:S02]  /*10fd0*/  ISETP.GE.AND P4, PT, R0, R252, PT ;  /* 0x000000fc0000720c */ /* 0x000fe40003f86270 */
[----:B----4-:R-:W-:-:S04]  /*10fe0*/  SHF.R.U32.HI R0, RZ, 0x6, R20 ;  /* 0x00000006ff007819 */ /* 0x010fc80000011614 */
[----:B------:R-:W-:-:S04]  /*10ff0*/  SGXT.U32 R0, R0, 0x1 ;  /* 0x000000010000781a */ /* 0x000fc80000000000 */
[----:B------:R-:W-:Y:S02]  /*11000*/  LOP3.LUT R0, R0, 0x34, RZ, 0xfc, !PT ;  /* 0x0000003400007812 */ /* 0x000fe400078efcff */
[----:B------:R-:W-:Y:S02]  /*11010*/  IADD3.X R179, PT, PT, R247, UR72, RZ, P6, !PT ;  /* 0x00000048f7b37c10 */ /* 0x000fe4000b7fe4ff */
[----:B------:R-:W-:Y:S02]  /*11020*/  ISETP.GE.AND P6, PT, R0, R252, PT ;  /* 0x000000fc0000720c */ /* 0x000fe40003fc6270 */
[----:B------:R-:W1:Y:S01]  /*11030*/  S2R R0, SR_TID.X ;  /* 0x0000000000007919 */ /* 0x000e620000002100 */
[----:B------:R-:W-:Y:S02]  /*11040*/  ISETP.NE.U32.AND P3, PT, R7, RZ, PT ;  /* 0x000000ff0700720c */ /* 0x000fe40003f65070 */
[----:B------:R-:W-:-:S04]  /*11050*/  SHF.R.U32.HI R20, RZ, 0x6, R20 ;  /* 0x00000006ff147819 */ /* 0x000fc80000011614 */
[----:B------:R-:W-:Y:S02]  /*11060*/  SGXT.U32 R20, R20, 0x1 ;  /* 0x000000011414781a */ /* 0x000fe40000000000 */
[----:B------:R-:W-:-:S05]  /*11070*/  SEL R7, RZ, 0x4, P4 ;  /* 0x00000004ff077807 */ /* 0x000fca0002000000 */
[----:B------:R1:W-:Y:S01]  /*11080*/  LDGSTS.E [R21+0x3a008], desc[UR42][R4.64], P3 ;  /* 0x3a00800004157fae */ /* 0x0003e200099a102a */
[----:B------:R-:W-:Y:S02]  /*11090*/  LOP3.LUT R20, R20, 0x16, RZ, 0xfc, !PT ;  /* 0x0000001614147812 */ /* 0x000fe400078efcff */
[----:B------:R-:W-:Y:S02]  /*110a0*/  SEL R7, R7, RZ, P2 ;  /* 0x000000ff07077207 */ /* 0x000fe40001000000 */
[----:B------:R-:W-:Y:S02]  /*110b0*/  ISETP.GE.AND P4, PT, R20, R252, PT ;  /* 0x000000fc1400720c */ /* 0x000fe40003f86270 */
[----:B------:R-:W-:Y:S02]  /*110c0*/  ISETP.NE.U32.AND P5, PT, R7, RZ, PT ;  /* 0x000000ff0700720c */ /* 0x000fe40003fa5070 */
[----:B-1----:R-:W-:-:S04]  /*110d0*/  SHF.R.U32.HI R21, RZ, 0x6, R0 ;  /* 0x00000006ff157819 */ /* 0x002fc80000011600 */
[----:B------:R-:W-:-:S04]  /*110e0*/  SGXT.U32 R21, R21, 0x1 ;  /* 0x000000011515781a */ /* 0x000fc80000000000 */
[----:B------:R-:W-:Y:S02]  /*110f0*/  LOP3.LUT R21, R21, 0x36, RZ, 0xfc, !PT ;  /* 0x0000003615157812 */ /* 0x000fe400078efcff */
[----:B------:R-:W-:Y:S02]  /*11100*/  SEL R7, RZ, 0x4, P4 ;  /* 0x00000004ff077807 */ /* 0x000fe40002000000 */
[----:B------:R-:W-:Y:S02]  /*11110*/  ISETP.GE.AND P4, PT, R21, R252, PT ;  /* 0x000000fc1500720c */ /* 0x000fe40003f86270 */
[----:B------:R-:W-:Y:S01]  /*11120*/  SHF.R.U32.HI R250, RZ, 0x6, R0 ;  /* 0x00000006fffa7819 */ /* 0x000fe20000011600 */
[----:B------:R-:W4:Y:S04]  /*11130*/  LDL.LU.64 R20, [R1+0xa8] ;  /* 0x0000a80001147983 */ /* 0x000f280000300a00 */
[----:B------:R-:W4:Y:S01]  /*11140*/  LDL.LU R0, [R1+0x270] ;  /* 0x0002700001007983 */ /* 0x000f220000300800 */
[----:B------:R-:W-:-:S04]  /*11150*/  SGXT.U32 R250, R250, 0x1 ;  /* 0x00000001fafa781a */ /* 0x000fc80000000000 */
[----:B------:R-:W-:Y:S02]  /*11160*/  LOP3.LUT R250, R250, 0x18, RZ, 0xfc, !PT ;  /* 0x00000018fafa7812 */ /* 0x000fe400078efcff */
[----:B------:R-:W-:Y:S02]  /*11170*/  SEL R7, R7, RZ, P2 ;  /* 0x000000ff07077207 */ /* 0x000fe40001000000 */
[----:B------:R-:W-:Y:S02]  /*11180*/  ISETP.GE.AND P3, PT, R250, R252, PT ;  /* 0x000000fcfa00720c */ /* 0x000fe40003f66270 */
[----:B------:R-:W-:Y:S02]  /*11190*/  SEL R240, RZ, 0x4, P6 ;  /* 0x00000004fff07807 */ /* 0x000fe40003000000 */
[----:B------:R-:W-:Y:S02]  /*111a0*/  SEL R236, RZ, 0x4, P4 ;  /* 0x00000004ffec7807 */ /* 0x000fe40002000000 */
[----:B------:R-:W-:-:S02]  /*111b0*/  SEL R237, RZ, 0x4, P3 ;  /* 0x00000004ffed7807 */ /* 0x000fc40001800000 */
[----:B------:R-:W-:Y:S02]  /*111c0*/  ISETP.NE.U32.AND P4, PT, R7, RZ, PT ;  /* 0x000000ff0700720c */ /* 0x000fe40003f85070 */
[----:B------:R-:W-:Y:S02]  /*111d0*/  IADD3 R190, P3, PT, R190, UR71, RZ ;  /* 0x00000047bebe7c10 */ /* 0x000fe4000ff7e0ff */
[----:B------:R-:W-:Y:S02]  /*111e0*/  SEL R7, R240, RZ, P2 ;  /* 0x000000fff0077207 */ /* 0x000fe40001000000 */
[----:B------:R-:W-:Y:S02]  /*111f0*/  IADD3.X R191, PT, PT, R191, UR72, RZ, P3, !PT ;  /* 0x00000048bfbf7c10 */ /* 0x000fe40009ffe4ff */
[----:B------:R-:W-:Y:S02]  /*11200*/  ISETP.NE.U32.AND P3, PT, R7, RZ, PT ;  /* 0x000000ff0700720c */ /* 0x000fe40003f65070 */
[----:B--2---:R-:W-:-:S04]  /*11210*/  IADD3 R22, P6, PT, R248, UR71, RZ ;  /* 0x00000047f8167c10 */ /* 0x004fc8000ffde0ff */
[----:B------:R-:W-:Y:S02]  /*11220*/  IADD3.X R23, PT, PT, R249, UR72, RZ, P6, !PT ;  /* 0x00000048f9177c10 */ /* 0x000fe4000b7fe4ff */
[----:B------:R-:W2:Y:S04]  /*11230*/  LDL.LU.64 R248, [R1+0x108] ;  /* 0x0001080001f87983 */ /* 0x000ea80000300a00 */
[----:B---3--:R-:W-:Y:S04]  /*11240*/  LDGSTS.E [R251+0x38000], desc[UR42][R214.64], P5 ;  /* 0x38000000d6fb7fae */ /* 0x008fe8000a9a102a */
[----:B------:R-:W-:Y:S04]  /*11250*/  LDGSTS.E [R251+0x38008], desc[UR42][R222.64], P4 ;  /* 0x38008000defb7fae */ /* 0x000fe8000a1a102a */
[----:B------:R-:W-:Y:S04]  /*11260*/  LDGSTS.E [R251+0x3a000], desc[UR42][R230.64], P3 ;  /* 0x3a000000e6fb7fae */ /* 0x000fe800099a102a */
[----:B------:R-:W3:Y:S04]  /*11270*/  LDL.LU.64 R214, [R1+0x7f8] ;  /* 0x0007f80001d67983 */ /* 0x000ee80000300a00 */
[----:B------:R-:W3:Y:S04]  /*11280*/  LDL.LU.64 R222, [R1+0x7f0] ;  /* 0x0007f00001de7983 */ /* 0x000ee80000300a00 */
[----:B------:R-:W3:Y:S01]  /*11290*/  LDL.LU.64 R230, [R1+0x7e8] ;  /* 0x0007e80001e67983 */ /* 0x000ee20000300a00 */
[----:B------:R-:W1:Y:S01]  /*112a0*/  S2R R250, SR_TID.X ;  /* 0x0000000000fa7919 */ /* 0x000e620000002100 */
[----:B------:R-:W-:-:S02]  /*112b0*/  SEL R7, R236, RZ, P2 ;  /* 0x000000ffec077207 */ /* 0x000fc40001000000 */
[----:B------:R-:W-:Y:S02]  /*112c0*/  SEL R237, R237, RZ, P2 ;  /* 0x000000ffeded7207 */ /* 0x000fe40001000000 */
[----:B------:R-:W-:-:S13]  /*112d0*/  ISETP.NE.U32.AND P4, PT, R7, RZ, PT ;  /* 0x000000ff0700720c */ /* 0x000fda0003f85070 */
[----:B------:R-:W-:Y:S04]  /*112e0*/  LDGSTS.E [R251+0x3a008], desc[UR42][R238.64], P4 ;  /* 0x3a008000eefb7fae */ /* 0x000fe8000a1a102a */
[----:B------:R-:W3:Y:S01]  /*112f0*/  LDL.LU.64 R238, [R1+0x7e0] ;  /* 0x0007e00001ee7983 */ /* 0x000ee20000300a00 */
[----:B-1----:R-:W-:-:S04]  /*11300*/  SHF.R.U32.HI R250, RZ, 0x6, R250 ;  /* 0x00000006fffa7819 */ /* 0x002fc800000116fa */
[----:B------:R-:W-:-:S04]  /*11310*/  SGXT.U32 R250, R250, 0x1 ;  /* 0x00000001fafa781a */ /* 0x000fc80000000000 */
[----:B------:R-:W-:-:S04]  /*11320*/  LOP3.LUT R250, R250, 0x1a, RZ, 0xfc, !PT ;  /* 0x0000001afafa7812 */ /* 0x000fc800078efcff */
[----:B------:R-:W-:Y:S02]  /*11330*/  ISETP.GE.AND P5, PT, R250, R252, PT ;  /* 0x000000fcfa00720c */ /* 0x000fe40003fa6270 */
[----:B------:R-:W1:Y:S02]  /*11340*/  S2R R250, SR_TID.X ;  /* 0x0000000000fa7919 */ /* 0x000e640000002100 */
[----:B------:R-:W-:Y:S02]  /*11350*/  SEL R236, RZ, 0x4, P5 ;  /* 0x00000004ffec7807 */ /* 0x000fe40002800000 */
[----:B------:R-:W-:Y:S02]  /*11360*/  ISETP.NE.U32.AND P5, PT, R237, RZ, PT ;  /* 0x000000ffed00720c */ /* 0x000fe40003fa5070 */
[----:B------:R-:W-:Y:S02]  /*11370*/  SEL R236, R236, RZ, P2 ;  /* 0x000000ffecec7207 */ /* 0x000fe40001000000 */
[----:B-1----:R-:W-:-:S09]  /*11380*/  SHF.R.U32.HI R250, RZ, 0x6, R250 ;  /* 0x00000006fffa7819 */ /* 0x002fd200000116fa */
[----:B----4-:R1:W-:Y:S02]  /*11390*/  LDGSTS.E [R0+0x38000], desc[UR42][R20.64], P5 ;  /* 0x3800000014007fae */ /* 0x0103e4000a9a102a */
[----:B-1----:R-:W1:Y:S01]  /*113a0*/  S2R R21, SR_TID.X ;  /* 0x0000000000157919 */ /* 0x002e620000002100 */
[----:B------:R-:W-:-:S04]  /*113b0*/  SGXT.U32 R250, R250, 0x1 ;  /* 0x00000001fafa781a */ /* 0x000fc80000000000 */
[----:B------:R-:W-:-:S04]  /*113c0*/  LOP3.LUT R250, R250, 0x38, RZ, 0xfc, !PT ;  /* 0x00000038fafa7812 */ /* 0x000fc800078efcff */
[----:B------:R-:W-:-:S04]  /*113d0*/  ISETP.GE.AND P3, PT, R250, R252, PT ;  /* 0x000000fcfa00720c */ /* 0x000fc80003f66270 */
[----:B------:R-:W-:-:S04]  /*113e0*/  SEL R7, RZ, 0x4, P3 ;  /* 0x00000004ff077807 */ /* 0x000fc80001800000 */
[----:B------:R-:W-:Y:S02]  /*113f0*/  SEL R7, R7, RZ, P2 ;  /* 0x000000ff07077207 */ /* 0x000fe40001000000 */
[----:B------:R-:W-:Y:S02]  /*11400*/  ISETP.NE.U32.AND P3, PT, R236, RZ, PT ;  /* 0x000000ffec00720c */ /* 0x000fe40003f65070 */
[----:B------:R-:W-:Y:S02]  /*11410*/  ISETP.NE.U32.AND P5, PT, R7, RZ, PT ;  /* 0x000000ff0700720c */ /* 0x000fe40003fa5070 */
[--C-:B-1----:R-:W-:Y:S02]  /*11420*/  SHF.R.U32.HI R20, RZ, 0x6, R21.reuse ;  /* 0x00000006ff147819 */ /* 0x102fe40000011615 */
[----:B------:R-:W-:Y:S02]  /*11430*/  SHF.R.U32.HI R21, RZ, 0x6, R21 ;  /* 0x00000006ff157819 */ /* 0x000fe40000011615 */
[----:B------:R-:W-:-:S02]  /*11440*/  SGXT.U32 R20, R20, 0x1 ;  /* 0x000000011414781a */ /* 0x000fc40000000000 */
[----:B------:R-:W-:Y:S02]  /*11450*/  SGXT.U32 R21, R21, 0x1 ;  /* 0x000000011515781a */ /* 0x000fe40000000000 */
[----:B------:R-:W-:Y:S02]  /*11460*/  LOP3.LUT R20, R20, 0x3a, RZ, 0xfc, !PT ;  /* 0x0000003a14147812 */ /* 0x000fe400078efcff */
[----:B------:R-:W-:Y:S01]  /*11470*/  LOP3.LUT R21, R21, 0x1c, RZ, 0xfc, !PT ;  /* 0x0000001c15157812 */ /* 0x000fe200078efcff */
[----:B--2---:R1:W-:Y:S03]  /*11480*/  LDGSTS.E [R0+0x38008], desc[UR42][R248.64], P3 ;  /* 0x38008000f8007fae */ /* 0x0043e600099a102a */
[----:B------:R-:W-:Y:S01]  /*11490*/  ISETP.GE.AND P3, PT, R21, R252, PT ;  /* 0x000000fc1500720c */ /* 0x000fe20003f66270 */
[----:B------:R-:W-:Y:S04]  /*114a0*/  LDGSTS.E [R0+0x3a000], desc[UR42][R46.64], P5 ;  /* 0x3a0000002e007fae */ /* 0x000fe8000a9a102a */
[----:B------:R-:W2:Y:S01]  /*114b0*/  LDL.LU.64 R46, [R1+0x7d8] ;  /* 0x0007d800012e7983 */ /* 0x000ea20000300a00 */
[----:B---3--:R-:W-:-:S04]  /*114c0*/  IADD3 R214, P4, PT, R214, UR71, RZ ;  /* 0x00000047d6d67c10 */ /* 0x008fc8000ff9e0ff */
[----:B------:R-:W-:Y:S02]  /*114d0*/  IADD3.X R215, PT, PT, R215, UR72, RZ, P4, !PT ;  /* 0x00000048d7d77c10 */ /* 0x000fe4000a7fe4ff */
[----:B------:R-:W-:-:S04]  /*114e0*/  IADD3 R230, P4, PT, R230, UR71, RZ ;  /* 0x00000047e6e67c10 */ /* 0x000fc8000ff9e0ff */
[----:B------:R-:W-:Y:S02]  /*114f0*/  IADD3.X R231, PT, PT, R231, UR72, RZ, P4, !PT ;  /* 0x00000048e7e77c10 */ /* 0x000fe4000a7fe4ff */
[----:B------:R-:W-:Y:S02]  /*11500*/  ISETP.GE.AND P4, PT, R20, R252, PT ;  /* 0x000000fc1400720c */ /* 0x000fe40003f86270 */
[----:B------:R-:W3:Y:S01]  /*11510*/  LDL.LU.64 R20, [R1+0xd8] ;  /* 0x0000d80001147983 */ /* 0x000ee20000300a00 */
[----:B-1----:R-:W1:Y:S01]  /*11520*/  S2R R249, SR_TID.X ;  /* 0x0000000000f97919 */ /* 0x002e620000002100 */
[----:B------:R-:W4:Y:S01]  /*11530*/  S2R R241, SR_TID.X ;  /* 0x0000000000f17919 */ /* 0x000f220000002100 */
[----:B------:R-:W-:Y:S02]  /*11540*/  IADD3 R198, P6, PT, R198, UR71, RZ ;  /* 0x00000047c6c67c10 */ /* 0x000fe4000ffde0ff */
[----:B------:R-:W-:Y:S01]  /*11550*/  SEL R7, RZ, 0x4, P3 ;  /* 0x00000004ff077807 */ /* 0x000fe20001800000 */
[----:B------:R-:W2:Y:S01]  /*11560*/  LDL.LU.64 R10, [R1+0x98] ;  /* 0x00009800010a7983 */ /* 0x000ea20000300a00 */
[----:B------:R-:W-:-:S02]  /*11570*/  IADD3.X R199, PT, PT, R199, UR72, RZ, P6, !PT ;  /* 0x00000048c7c77c10 */ /* 0x000fc4000b7fe4ff */
[----:B------:R-:W-:-:S04]  /*11580*/  IADD3 R206, P6, PT, R206, UR71, RZ ;  /* 0x00000047cece7c10 */ /* 0x000fc8000ffde0ff */
[----:B------:R-:W-:Y:S02]  /*11590*/  IADD3.X R207, PT, PT, R207, UR72, RZ, P6, !PT ;  /* 0x00000048cfcf7c10 */ /* 0x000fe4000b7fe4ff */
[----:B------:R-:W-:-:S04]  /*115a0*/  IADD3 R222, P6, PT, R222, UR71, RZ ;  /* 0x00000047dede7c10 */ /* 0x000fc8000ffde0ff */
[----:B------:R-:W-:Y:S02]  /*115b0*/  IADD3.X R223, PT, PT, R223, UR72, RZ, P6, !PT ;  /* 0x00000048dfdf7c10 */ /* 0x000fe4000b7fe4ff */
[----:B------:R-:W-:Y:S02]  /*115c0*/  IADD3 R236, P6, PT, R238, UR71, RZ ;  /* 0x00000047eeec7c10 */ /* 0x000fe4000ffde0ff */
[----:B------:R-:W-:Y:S02]  /*115d0*/  SEL R238, RZ, 0x4, P4 ;  /* 0x00000004ffee7807 */ /* 0x000fe40002000000 */
[--C-:B-1----:R-:W-:Y:S02]  /*115e0*/  SHF.R.U32.HI R251, RZ, 0x6, R249.reuse ;  /* 0x00000006fffb7819 */ /* 0x102fe400000116f9 */
[--C-:B------:R-:W-:Y:S02]  /*115f0*/  SHF.R.U32.HI R248, RZ, 0x6, R249.reuse ;  /* 0x00000006fff87819 */ /* 0x100fe400000116f9 */
[----:B------:R-:W-:-:S02]  /*11600*/  SHF.R.U32.HI R249, RZ, 0x6, R249 ;  /* 0x00000006fff97819 */ /* 0x000fc400000116f9 */
[----:B------:R-:W-:Y:S02]  /*11610*/  SGXT.U32 R251, R251, 0x1 ;  /* 0x00000001fbfb781a */ /* 0x000fe40000000000 */
[----:B------:R-:W-:Y:S02]  /*11620*/  SGXT.U32 R248, R248, 0x1 ;  /* 0x00000001f8f8781a */ /* 0x000fe40000000000 */
[----:B------:R-:W-:Y:S02]  /*11630*/  SGXT.U32 R249, R249, 0x1 ;  /* 0x00000001f9f9781a */ /* 0x000fe40000000000 */
[----:B------:R-:W-:Y:S02]  /*11640*/  LOP3.LUT R251, R251, 0x1e, RZ, 0xfc, !PT ;  /* 0x0000001efbfb7812 */ /* 0x000fe400078efcff */
[----:B------:R-:W-:Y:S02]  /*11650*/  SEL R238, R238, RZ, P2 ;  /* 0x000000ffeeee7207 */ /* 0x000fe40001000000 */
[----:B------:R-:W-:-:S02]  /*11660*/  LOP3.LUT R248, R248, 0x3c, RZ, 0xfc, !PT ;  /* 0x0000003cf8f87812 */ /* 0x000fc400078efcff */
[----:B------:R-:W-:Y:S02]  /*11670*/  LOP3.LUT R249, R249, 0x3e, RZ, 0xfc, !PT ;  /* 0x0000003ef9f97812 */ /* 0x000fe400078efcff */
[-C--:B------:R-:W-:Y:S02]  /*11680*/  ISETP.GE.AND P5, PT, R251, R252.reuse, PT ;  /* 0x000000fcfb00720c */ /* 0x080fe40003fa6270 */
[----:B------:R-:W-:Y:S02]  /*11690*/  ISETP.NE.U32.AND P3, PT, R238, RZ, PT ;  /* 0x000000ffee00720c */ /* 0x000fe40003f65070 */
[----:B------:R-:W-:Y:S02]  /*116a0*/  IADD3.X R237, PT, PT, R239, UR72, RZ, P6, !PT ;  /* 0x00000048efed7c10 */ /* 0x000fe4000b7fe4ff */
[----:B----4-:R-:W-:Y:S02]  /*116b0*/  LOP3.LUT R241, R241, 0x3f, RZ, 0xc0, !PT ;  /* 0x0000003ff1f17812 */ /* 0x010fe400078ec0ff */
[----:B------:R-:W-:-:S02]  /*116c0*/  ISETP.GE.AND P4, PT, R248, R252, PT ;  /* 0x000000fcf800720c */ /* 0x000fc40003f86270 */
[----:B------:R-:W-:Y:S02]  /*116d0*/  SEL R238, RZ, 0x4, P5 ;  /* 0x00000004ffee7807 */ /* 0x000fe40002800000 */
[-C--:B------:R-:W-:Y:S02]  /*116e0*/  ISETP.GE.AND P6, PT, R249, R252.reuse, PT ;  /* 0x000000fcf900720c */ /* 0x080fe40003fc6270 */
[----:B------:R-:W4:Y:S01]  /*116f0*/  LDL.LU.64 R248, [R1+0x90] ;  /* 0x0000900001f87983 */ /* 0x000f220000300a00 */
[----:B------:R-:W-:Y:S02]  /*11700*/  SEL R7, R7, RZ, P2 ;  /* 0x000000ff07077207 */ /* 0x000fe40001000000 */
[----:B------:R-:W-:Y:S01]  /*11710*/  ISETP.GE.AND P5, PT, R241, R252, PT ;  /* 0x000000fcf100720c */ /* 0x000fe20003fa6270 */
[----:B------:R-:W2:Y:S01]  /*11720*/  LDL.LU.64 R8, [R1+0x70] ;  /* 0x0000700001087983 */ /* 0x000ea20000300a00 */
[----:B------:R-:W-:Y:S02]  /*11730*/  SEL R240, RZ, 0x4, P4 ;  /* 0x00000004fff07807 */ /* 0x000fe40002000000 */
[----:B------:R-:W-:Y:S01]  /*11740*/  SEL R238, R238, RZ, P2 ;  /* 0x000000ffeeee7207 */ /* 0x000fe20001000000 */
[----:B------:R-:W2:Y:S01]  /*11750*/  LDL.LU.64 R246, [R1+0x60] ;  /* 0x0000600001f67983 */ /* 0x000ea20000300a00 */
[----:B------:R-:W-:-:S03]  /*11760*/  ISETP.NE.U32.AND P4, PT, R7, RZ, PT ;  /* 0x000000ff0700720c */ /* 0x000fc60003f85070 */
[----:B------:R-:W2:Y:S01]  /*11770*/  LDL.LU.64 R2, [R1+0x58] ;  /* 0x0000580001027983 */ /* 0x000ea20000300a00 */
[----:B------:R-:W-:-:S03]  /*11780*/  SEL R7, RZ, 0x4, P5 ;  /* 0x00000004ff077807 */ /* 0x000fc60002800000 */
[----:B------:R-:W2:Y:S01]  /*11790*/  LDL.LU.64 R4, [R1+0x40] ;  /* 0x0000400001047983 */ /* 0x000ea20000300a00 */
[----:B------:R-:W-:-:S03]  /*117a0*/  ISETP.NE.U32.AND P5, PT, R238, RZ, PT ;  /* 0x000000ffee00720c */ /* 0x000fc60003fa5070 */
[----:B------:R-:W2:Y:S01]  /*117b0*/  LDL.LU.64 R250, [R1+0x38] ;  /* 0x0000380001fa7983 */ /* 0x000ea20000300a00 */
[----:B------:R-:W-:-:S03]  /*117c0*/  SEL R238, R240, RZ, P2 ;  /* 0x000000fff0ee7207 */ /* 0x000fc60001000000 */
[----:B------:R-:W2:Y:S04]  /*117d0*/  LDL.LU.64 R244, [R1+0x20] ;  /* 0x0000200001f47983 */ /* 0x000ea80000300a00 */
[----:B------:R-:W2:Y:S04]  /*117e0*/  LDL.LU.64 R242, [R1+0x18] ;  /* 0x0000180001f27983 */ /* 0x000ea80000300a00 */
[----:B------:R-:W2:Y:S04]  /*117f0*/  LDL.LU R252, [R1+0x274] ;  /* 0x0002740001fc7983 */ /* 0x000ea80000300800 */
[----:B------:R-:W2:Y:S04]  /*11800*/  LDL.LU.64 R240, [R1+0x28] ;  /* 0x0000280001f07983 */ /* 0x000ea80000300a00 */
[----:B---3--:R-:W-:Y:S04]  /*11810*/  LDGSTS.E [R0+0x3a008], desc[UR42][R20.64], P3 ;  /* 0x3a00800014007fae */ /* 0x008fe800099a102a */
[----:B------:R-:W2:Y:S01]  /*11820*/  LDL.LU.64 R20, [R1+0x7d0] ;  /* 0x0007d00001147983 */ /* 0x000ea20000300a00 */
[----:B------:R-:W-:-:S02]  /*11830*/  ISETP.NE.U32.AND P3, PT, R238, RZ, PT ;  /* 0x000000ffee00720c */ /* 0x000fc40003f65070 */
[----:B------:R-:W-:Y:S01]  /*11840*/  SEL R239, RZ, 0x4, P6 ;  /* 0x00000004ffef7807 */ /* 0x000fe20003000000 */
[----:B------:R-:W5:Y:S03]  /*11850*/  LDL.LU R0, [R1+0x7c8] ;  /* 0x0007c80001007983 */ /* 0x000f660000300800 */
[----:B------:R-:W-:Y:S02]  /*11860*/  SEL R239, R239, RZ, P2 ;  /* 0x000000ffefef7207 */ /* 0x000fe40001000000 */
[----:B------:R-:W-:Y:S02]  /*11870*/  SEL R7, R7, RZ, P2 ;  /* 0x000000ff07077207 */ /* 0x000fe40001000000 */
[----:B------:R-:W-:Y:S02]  /*11880*/  ISETP.NE.U32.AND P2, PT, R239, RZ, PT ;  /* 0x000000ffef00720c */ /* 0x000fe40003f45070 */
[----:B------:R-:W3:Y:S04]  /*11890*/  LDL.LU.64 R238, [R1+0x30] ;  /* 0x0000300001ee7983 */ /* 0x000ee80000300a00 */
[----:B--2---:R-:W-:Y:S04]  /*118a0*/  LDGSTS.E [R252+0x38000], desc[UR42][R20.64], P4 ;  /* 0x3800000014fc7fae */ /* 0x004fe8000a1a102a */
[----:B------:R-:W-:Y:S04]  /*118b0*/  LDGSTS.E [R252+0x38008], desc[UR42][R10.64], P5 ;  /* 0x380080000afc7fae */ /* 0x000fe8000a9a102a */
[----:B----4-:R-:W-:Y:S04]  /*118c0*/  LDGSTS.E [R252+0x3a000], desc[UR42][R248.64], P3 ;  /* 0x3a000000f8fc7fae */ /* 0x010fe800099a102a */
[----:B------:R-:W2:Y:S04]  /*118d0*/  LDL.LU.64 R20, [R1+0x7c0] ;  /* 0x0007c00001147983 */ /* 0x000ea80000300a00 */
[----:B------:R-:W4:Y:S04]  /*118e0*/  LDL.LU.64 R10, [R1+0x7b8] ;  /* 0x0007b800010a7983 */ /* 0x000f280000300a00 */
[----:B------:R-:W2:Y:S01]  /*118f0*/  LDL.LU.64 R248, [R1+0x7b0] ;  /* 0x0007b00001f87983 */ /* 0x000ea20000300a00 */
[----:B------:R-:W-:-:S03]  /*11900*/  ISETP.NE.U32.AND P4, PT, R7, RZ, PT ;  /* 0x000000ff0700720c */ /* 0x000fc60003f85070 */
[----:B--2---:R-:W-:Y:S04]  /*11910*/  LDGSTS.E [R252+0x3a008], desc[UR42][R248.64], P2 ;  /* 0x3a008000f8fc7fae */ /* 0x004fe800091a102a */
[----:B------:R-:W0:Y:S04]  /*11920*/  LDGDEPBAR ;  /* 0x00000000000079af */ /* 0x000e280000000000 */
[----:B------:R-:W2:Y:S04]  /*11930*/  LDL.LU.64 R248, [R1+0x7a8] ;  /* 0x0007a80001f87983 */ /* 0x000ea80000300a00 */
[----:B--2---:R-:W-:Y:S04]  /*11940*/  LDGSTS.E [R248+0x20000], desc[UR42][R8.64], P4 ;  /* 0x2000000008f87fae */ /* 0x004fe8000a1a102a */
[----:B------:R-:W-:Y:S04]  /*11950*/  LDGSTS.E [R248+0x20400], desc[UR42][R246.64], P4 ;  /* 0x20400000f6f87fae */ /* 0x000fe8000a1a102a */
[----:B------:R-:W-:Y:S04]  /*11960*/  LDGSTS.E [R248+0x20800], desc[UR42][R2.64], P4 ;  /* 0x2080000002f87fae */ /* 0x000fe8000a1a102a */
[----:B------:R-:W2:Y:S04]  /*11970*/  LDL.LU.64 R8, [R1+0x7a0] ;  /* 0x0007a00001087983 */ /* 0x000ea80000300a00 */
[----:B------:R-:W2:Y:S04]  /*11980*/  LDL.LU.64 R246, [R1+0x798] ;  /* 0x0007980001f67983 */ /* 0x000ea80000300a00 */
[----:B------:R-:W2:Y:S04]  /*11990*/  LDL.LU.64 R2, [R1+0x790] ;  /* 0x0007900001027983 */ /* 0x000ea80000300a00 */
[----:B------:R-:W-:Y:S04]  /*119a0*/  LDGSTS.E [R248+0x20c00], desc[UR42][R4.64], P4 ;  /* 0x20c0000004f87fae */ /* 0x000fe8000a1a102a */
[----:B------:R-:W-:Y:S04]  /*119b0*/  LDGSTS.E [R248+0x21000], desc[UR42][R250.64], P4 ;  /* 0x21000000faf87fae */ /* 0x000fe8000a1a102a */
[----:B---3--:R-:W-:Y:S04]  /*119c0*/  LDGSTS.E [R248+0x21400], desc[UR42][R238.64], P4 ;  /* 0x21400000eef87fae */ /* 0x008fe8000a1a102a */
[----:B------:R-:W3:Y:S04]  /*119d0*/  LDL.LU.64 R4, [R1+0x788] ;  /* 0x0007880001047983 */ /* 0x000ee80000300a00 */
[----:B------:R-:W2:Y:S04]  /*119e0*/  LDL.LU.64 R250, [R1+0x780] ;  /* 0x0007800001fa7983 */ /* 0x000ea80000300a00 */
[----:B------:R1:W-:Y:S04]  /*119f0*/  LDGSTS.E [R248+0x21800], desc[UR42][R240.64], P4 ;  /* 0x21800000f0f87fae */ /* 0x0003e8000a1a102a */
[----:B------:R2:W-:Y:S04]  /*11a00*/  LDGSTS.E [R248+0x21c00], desc[UR42][R244.64], P4 ;  /* 0x21c00000f4f87fae */ /* 0x0005e8000a1a102a */
[----:B------:R2:W-:Y:S01]  /*11a10*/  LDGSTS.E [R248+0x22000], desc[UR42][R242.64], P4 ;  /* 0x22000000f2f87fae */ /* 0x0005e2000a1a102a */
[----:B-1----:R-:W1:Y:S03]  /*11a20*/  LDC R241, c[0x0][0x3a0] ;  /* 0x0000e800fff17b82 */ /* 0x002e660000000800 */
[----:B--2---:R2:W-:Y:S04]  /*11a30*/  LDGSTS.E [R248+0x22400], desc[UR42][R250.64], P4 ;  /* 0x22400000faf87fae */ /* 0x0045e8000a1a102a */
[----:B---3--:R2:W-:Y:S04]  /*11a40*/  LDGSTS.E [R248+0x22800], desc[UR42][R4.64], P4 ;  /* 0x2280000004f87fae */ /* 0x0085e8000a1a102a */
[----:B------:R2:W-:Y:S04]  /*11a50*/  LDGSTS.E [R248+0x22c00], desc[UR42][R2.64], P4 ;  /* 0x22c0000002f87fae */ /* 0x0005e8000a1a102a */
[----:B------:R-:W3:Y:S04]  /*11a60*/  LDL.LU.64 R250, [R1+0x778] ;  /* 0x0007780001fa7983 */ /* 0x000ee80000300a00 */
[----:B------:R2:W5:Y:S04]  /*11a70*/  LDL.LU.64 R4, [R1+0x770] ;  /* 0x0007700001047983 */ /* 0x0005680000300a00 */
[----:B------:R2:W5:Y:S04]  /*11a80*/  LDL.LU.64 R2, [R1+0x768] ;  /* 0x0007680001027983 */ /* 0x0005680000300a00 */
[----:B------:R2:W-:Y:S04]  /*11a90*/  LDGSTS.E [R248+0x23000], desc[UR42][R246.64], P4 ;  /* 0x23000000f6f87fae */ /* 0x0005e8000a1a102a */
[----:B------:R2:W-:Y:S04]  /*11aa0*/  LDGSTS.E [R248+0x23400], desc[UR42][R8.64], P4 ;  /* 0x2340000008f87fae */ /* 0x0005e8000a1a102a */
[----:B----4-:R2:W-:Y:S04]  /*11ab0*/  LDGSTS.E [R248+0x23800], desc[UR42][R10.64], P4 ;  /* 0x238000000af87fae */ /* 0x0105e8000a1a102a */
[----:B------:R2:W-:Y:S04]  /*11ac0*/  LDGSTS.E [R248+0x23c00], desc[UR42][R12.64], P4 ;  /* 0x23c000000cf87fae */ /* 0x0005e8000a1a102a */
        /* <DEDUP_REMOVED lines=47> */
[----:B------:R2:W-:Y:S01]  /*11dc0*/  LDGSTS.E [R249+0x27d00], desc[UR42][R152.64], P4 ;  /* 0x27d0000098f97fae */ /* 0x0005e2000a1a102a */
[----:B-1----:R-:W-:Y:S01]  /*11dd0*/  VIADD R241, R241, 0x3f ;  /* 0x0000003ff1f17836 */ /* 0x002fe20000000000 */
[----:B------:R-:W-:-:S04]  /*11de0*/  IADD3 R46, P6, PT, R46, UR71, RZ ;  /* 0x000000472e2e7c10 */ /* 0x000fc8000ffde0ff */
[----:B------:R-:W-:Y:S02]  /*11df0*/  ISETP.GE.AND P3, PT, R241, 0x80, PT ;  /* 0x00000080f100780c */ /* 0x000fe40003f66270 */
[----:B------:R-:W-:Y:S02]  /*11e00*/  IADD3.X R47, PT, PT, R47, UR72, RZ, P6, !PT ;  /* 0x000000482f2f7c10 */ /* 0x000fe4000b7fe4ff */
[----:B------:R-:W-:-:S04]  /*11e10*/  IADD3 R20, P6, PT, R20, UR71, RZ ;  /* 0x0000004714147c10 */ /* 0x000fc8000ffde0ff */
[----:B------:R-:W-:Y:S01]  /*11e20*/  IADD3.X R21, PT, PT, R21, UR72, RZ, P6, !PT ;  /* 0x0000004815157c10 */ /* 0x000fe2000b7fe4ff */
[----:B------:R-:W-:Y:S01]  /*11e30*/  UMOV UR7, URZ ;  /* 0x000000ff00077c82 */ /* 0x000fe20008000000 */
[----:B------:R-:W-:Y:S01]  /*11e40*/  ISETP.GE.AND P2, PT, R241, 0x40, PT ;  /* 0x00000040f100780c */ /* 0x000fe20003f46270 */
[----:B---3--:R2:W-:Y:S04]  /*11e50*/  LDGSTS.E [R250+0x20200], desc[UR42][R150.64], P4 ;  /* 0x2020000096fa7fae */ /* 0x0085e8000a1a102a */
        /* <DEDUP_REMOVED lines=63> */
[----:B------:R-:W0:Y:S01]  /*12250*/  LDGDEPBAR ;  /* 0x00000000000079af */ /* 0x000e220000000000 */
[----:B------:R-:W-:Y:S05]  /*12260*/  @!P3 BRA `(.L_x_7) ;  /* 0x0000007c0054b947 */ /* 0x000fea0003800000 */
[----:B------:R-:W3:Y:S01]  /*12270*/  LDL.LU R238, [R1+0x2f0] ;  /* 0x0002f00001ee7983 */ /* 0x000ee20000300800 */
[----:B--2---:R-:W-:Y:S01]  /*12280*/  SHF.R.S32.HI R8, RZ, 0x1f, R6 ;  /* 0x0000001fff087819 */ /* 0x004fe20000011406 */
[----:B------:R-:W1:Y:S02]  /*12290*/  LDCU UR9, c[0x0][0x3a8] ;  /* 0x00007500ff0977ac */ /* 0x000e640008000800 */
[----:B------:R-:W2:Y:S01]  /*122a0*/  LDL.LU R245, [R1+0x2f4] ;  /* 0x0002f40001f57983 */ /* 0x000ea20000300800 */
[----:B------:R-:W4:Y:S03]  /*122b0*/  LDCU UR23, c[0x0][0x3a8] ;  /* 0x00007500ff1777ac */ /* 0x000f260008000800 */
[----:B------:R-:W4:Y:S01]  /*122c0*/  LDL.LU R243, [R1+0x28c] ;  /* 0x00028c0001f37983 */ /* 0x000f220000300800 */
[----:B------:R-:W1:Y:S03]  /*122d0*/  LDCU UR8, c[0x0][0x3a8] ;  /* 0x00007500ff0877ac */ /* 0x000e660008000800 */
        /* <DEDUP_REMOVED lines=22> */
[----:B-----5:R-:W-:Y:S01]  /*12440*/  STL [R1+0x770], R4 ;  /* 0x0007700401007387 */ /* 0x020fe20000100800 */
[----:B------:R-:W1:Y:S03]  /*12450*/  LDCU UR27, c[0x0][0x3a8] ;  /* 0x00007500ff1b77ac */ /* 0x000e660008000800 */
[----:B------:R-:W-:Y:S01]  /*12460*/  STL [R1+0x76c], R3 ;  /* 0x00076c0301007387 */ /* 0x000fe20000100800 */
[----:B------:R-:W1:Y:S03]  /*12470*/  LDCU UR28, c[0x0][0x3a8] ;  /* 0x00007500ff1c77ac */ /* 0x000e660008000800 */
[----:B------:R1:W-:Y:S01]  /*12480*/  STL [R1+0x768], R0 ;  /* 0x0007680001007387 */ /* 0x0003e20000100800 */
[----:B------:R-:W1:Y:S01]  /*12490*/  LDCU UR31, c[0x0][0x3a8] ;  /* 0x00007500ff1f77ac */ /* 0x000e620008000800 */
[----:B------:R-:W1:Y:S01]  /*124a0*/  LDCU UR29, c[0x0][0x3a8] ;  /* 0x00007500ff1d77ac */ /* 0x000e620008000800 */
[----:B------:R-:W1:Y:S01]  /*124b0*/  LDCU.128 UR4, c[0x0][0x380] ;  /* 0x00007000ff0477ac */ /* 0x000e620008000c00 */
[----:B---3--:R-:W-:-:S02]  /*124c0*/  IADD3 R7, P3, PT, R6, R238, RZ ;  /* 0x000000ee06077210 */ /* 0x008fc40007f7e0ff */
[----:B--2---:R-:W-:Y:S02]  /*124d0*/  IADD3 R181, P4, PT, R6, R245, RZ ;  /* 0x000000f506b57210 */ /* 0x004fe40007f9e0ff */
[-C--:B------:R-:W-:Y:S02]  /*124e0*/  LEA.HI.X.SX32 R190, R238, R8.reuse, 0x1, P3 ;  /* 0x00000008eebe7211 */ /* 0x080fe400018f0eff */
[C---:B----4-:R-:W-:Y:S01]  /*124f0*/  IADD3 R177, P6, PT, R6.reuse, R243, RZ ;  /* 0x000000f306b17210 */ /* 0x050fe20007fde0ff */
[----:B------:R-:W2:Y:S01]  /*12500*/  LDL.LU R238, [R1+0x2e8] ;  /* 0x0002e80001ee7983 */ /* 0x000ea20000300800 */
[-C--:B------:R-:W-:Y:S02]  /*12510*/  LEA.HI.X.SX32 R183, R245, R8.reuse, 0x1, P4 ;  /* 0x00000008f5b77211 */ /* 0x080fe400020f0eff */
[----:B------:R-:W-:Y:S01]  /*12520*/  IADD3 R173, P5, PT, R6, R241, RZ ;  /* 0x000000f106ad7210 */ /* 0x000fe20007fbe0ff */
[----:B------:R-:W3:Y:S01]  /*12530*/  LDL.LU R245, [R1+0x2ec] ;  /* 0x0002ec0001f57983 */ /* 0x000ee20000300800 */
[----:B------:R-:W-:-:S02]  /*12540*/  LEA.HI.X.SX32 R179, R243, R8, 0x1, P6 ;  /* 0x00000008f3b37211 */ /* 0x000fc400030f0eff */
[C---:B------:R-:W-:Y:S01]  /*12550*/  IADD3 R169, P3, PT, R6.reuse, R239, RZ ;  /* 0x000000ef06a97210 */ /* 0x040fe20007f7e0ff */
[----:B------:R-:W4:Y:S01]  /*12560*/  LDL.LU R243, [R1+0x2f8] ;  /* 0x0002f80001f37983 */ /* 0x000f220000300800 */
[-C--:B------:R-:W-:Y:S02]  /*12570*/  LEA.HI.X.SX32 R175, R241, R8.reuse, 0x1, P5 ;  /* 0x00000008f1af7211 */ /* 0x080fe400028f0eff */
[C---:B------:R-:W-:Y:S01]  /*12580*/  IADD3 R165, P4, PT, R6.reuse, R9, RZ ;  /* 0x0000000906a57210 */ /* 0x040fe20007f9e0ff */
[----:B------:R-:W4:Y:S01]  /*12590*/  LDL.LU R241, [R1+0x2fc] ;  /* 0x0002fc0001f17983 */ /* 0x000f220000300800 */
[-C--:B------:R-:W-:Y:S02]  /*125a0*/  LEA.HI.X.SX32 R171, R239, R8.reuse, 0x1, P3 ;  /* 0x00000008efab7211 */ /* 0x080fe400018f0eff */
[----:B------:R-:W-:Y:S01]  /*125b0*/  LEA.HI.X.SX32 R167, R9, R8, 0x1, P4 ;  /* 0x0000000809a77211 */ /* 0x000fe200020f0eff */
[----:B------:R-:W4:Y:S04]  /*125c0*/  LDL.LU R239, [R1+0x300] ;  /* 0x0003000001ef7983 */ /* 0x000f280000300800 */
[----:B------:R-:W4:Y:S01]  /*125d0*/  LDL.LU R9, [R1+0x304] ;  /* 0x0003040001097983 */ /* 0x000f220000300800 */
[----:B------:R-:W-:-:S04]  /*125e0*/  IADD3 R161, P6, PT, R6, R10, RZ ;  /* 0x0000000a06a17210 */ /* 0x000fc80007fde0ff */
[----:B------:R-:W-:Y:S02]  /*125f0*/  LEA.HI.X.SX32 R163, R10, R8, 0x1, P6 ;  /* 0x000000080aa37211 */ /* 0x000fe400030f0eff */
[----:B------:R-:W4:Y:S01]  /*12600*/  LDL.LU R10, [R1+0x308] ;  /* 0x00030800010a7983 */ /* 0x000f220000300800 */
[C---:B------:R-:W-:Y:S02]  /*12610*/  IADD3 R157, P5, PT, R6.reuse, R252, RZ ;  /* 0x000000fc069d7210 */ /* 0x040fe40007fbe0ff */
[C---:B------:R-:W-:Y:S02]  /*12620*/  IADD3 R153, P3, PT, R6.reuse, R11, RZ ;  /* 0x0000000b06997210 */ /* 0x040fe40007f7e0ff */
[C---:B------:R-:W-:Y:S02]  /*12630*/  IADD3 R149, P4, PT, R6.reuse, R246, RZ ;  /* 0x000000f606957210 */ /* 0x040fe40007f9e0ff */
[----:B------:R-:W-:Y:S02]  /*12640*/  IADD3 R145, P6, PT, R6, R247, RZ ;  /* 0x000000f706917210 */ /* 0x000fe40007fde0ff */
[----:B------:R-:W-:-:S02]  /*12650*/  LEA.HI.X.SX32 R159, R252, R8, 0x1, P5 ;  /* 0x00000008fc9f7211 */ /* 0x000fc400028f0eff */
[----:B------:R-:W4:Y:S01]  /*12660*/  LDL.LU R252, [R1+0x30c] ;  /* 0x00030c0001fc7983 */ /* 0x000f220000300800 */
[C---:B------:R-:W-:Y:S02]  /*12670*/  IADD3 R141, P5, PT, R6.reuse, R244, RZ ;  /* 0x000000f4068d7210 */ /* 0x040fe40007fbe0ff */
[----:B------:R-:W-:Y:S02]  /*12680*/  LEA.HI.X.SX32 R155, R11, R8, 0x1, P3 ;  /* 0x000000080b9b7211 */ /* 0x000fe400018f0eff */
[----:B------:R-:W4:Y:S01]  /*12690*/  LDL.LU R11, [R1+0x310] ;  /* 0x00031000010b7983 */ /* 0x000f220000300800 */
[----:B------:R-:W-:Y:S02]  /*126a0*/  IADD3 R137, P3, PT, R6, R242, RZ ;  /* 0x000000f206897210 */ /* 0x000fe40007f7e0ff */
[----:B------:R-:W-:Y:S02]  /*126b0*/  LEA.HI.X.SX32 R151, R246, R8, 0x1, P4 ;  /* 0x00000008f6977211 */ /* 0x000fe400020f0eff */
[----:B------:R-:W4:Y:S01]  /*126c0*/  LDL.LU R246, [R1+0x314] ;  /* 0x0003140001f67983 */ /* 0x000f220000300800 */
[----:B------:R-:W-:-:S02]  /*126d0*/  IADD3 R133, P4, PT, R6, R240, RZ ;  /* 0x000000f006857210 */ /* 0x000fc40007f9e0ff */
[-C--:B------:R-:W-:Y:S02]  /*126e0*/  LEA.HI.X.SX32 R147, R247, R8.reuse, 0x1, P6 ;  /* 0x00000008f7937211 */ /* 0x080fe400030f0eff */
[----:B------:R-:W4:Y:S01]  /*126f0*/  LDL.LU R247, [R1+0x318] ;  /* 0x0003180001f77983 */ /* 0x000f220000300800 */
[-C--:B------:R-:W-:Y:S02]  /*12700*/  LEA.HI.X.SX32 R143, R244, R8.reuse, 0x1, P5 ;  /* 0x00000008f48f7211 */ /* 0x080fe400028f0eff */
[-C--:B------:R-:W-:Y:S01]  /*12710*/  LEA.HI.X.SX32 R139, R242, R8.reuse, 0x1, P3 ;  /* 0x00000008f28b7211 */ /* 0x080fe200018f0eff */
[----:B------:R-:W4:Y:S01]  /*12720*/  LDL.LU R244, [R1+0x31c] ;  /* 0x00031c0001f47983 */ /* 0x000f220000300800 */
[----:B------:R-:W-:-:S03]  /*12730*/  LEA.HI.X.SX32 R135, R240, R8, 0x1, P4 ;  /* 0x00000008f0877211 */ /* 0x000fc600020f0eff */
[----:B------:R-:W4:Y:S04]  /*12740*/  LDL.LU R242, [R1+0x320] ;  /* 0x0003200001f27983 */ /* 0x000f280000300800 */
[----:B------:R-:W4:Y:S01]  /*12750*/  LDL.LU R240, [R1+0x324] ;  /* 0x0003240001f07983 */ /* 0x000f220000300800 */
[C---:B--2---:R-:W-:Y:S02]  /*12760*/  IADD3 R129, P6, PT, R6.reuse, R238, RZ ;  /* 0x000000ee06817210 */ /* 0x044fe40007fde0ff */
[----:B---3--:R-:W-:Y:S02]  /*12770*/  IADD3 R126, P5, PT, R6, R245, RZ ;  /* 0x000000f5067e7210 */ /* 0x008fe40007fbe0ff */
[-C--:B------:R-:W-:Y:S02]  /*12780*/  LEA.HI.X.SX32 R131, R238, R8.reuse, 0x1, P6 ;  /* 0x00000008ee837211 */ /* 0x080fe400030f0eff */
[----:B----4-:R-:W-:Y:S01]  /*12790*/  IADD3 R122, P3, PT, R6, R243, RZ ;  /* 0x000000f3067a7210 */ /* 0x010fe20007f7e0ff */
[----:B------:R-:W2:Y:S01]  /*127a0*/  LDL.LU R238, [R1+0x328] ;  /* 0x0003280001ee7983 */ /* 0x000ea20000300800 */
[----:B------:R-:W-:-:S02]  /*127b0*/  LEA.HI.X.SX32 R127, R245, R8, 0x1, P5 ;  /* 0x00000008f57f7211 */ /* 0x000fc400028f0eff */
[C---:B------:R-:W-:Y:S01]  /*127c0*/  IADD3 R118, P4, PT, R6.reuse, R241, RZ ;  /* 0x000000f106767210 */ /* 0x040fe20007f9e0ff */
[----:B------:R-:W3:Y:S01]  /*127d0*/  LDL.LU R245, [R1+0x32c] ;  /* 0x00032c0001f57983 */ /* 0x000ee20000300800 */
[-C--:B------:R-:W-:Y:S02]  /*127e0*/  LEA.HI.X.SX32 R125, R243, R8.reuse, 0x1, P3 ;  /* 0x00000008f37d7211 */ /* 0x080fe400018f0eff */
[C---:B------:R-:W-:Y:S01]  /*127f0*/  IADD3 R114, P6, PT, R6.reuse, R239, RZ ;  /* 0x000000ef06727210 */ /* 0x040fe20007fde0ff */
[----:B------:R-:W4:Y:S01]  /*12800*/  LDL.LU R243, [R1+0x330] ;  /* 0x0003300001f37983 */ /* 0x000f220000300800 */
[-C--:B------:R-:W-:Y:S02]  /*12810*/  LEA.HI.X.SX32 R120, R241, R8.reuse, 0x1, P4 ;  /* 0x00000008f1787211 */ /* 0x080fe400020f0eff */
[----:B------:R-:W-:Y:S01]  /*12820*/  IADD3 R110, P5, PT, R6, R9, RZ ;  /* 0x00000009066e7210 */ /* 0x000fe20007fbe0ff */
[----:B------:R-:W4:Y:S01]  /*12830*/  LDL.LU R241, [R1+0x334] ;  /* 0x0003340001f17983 */ /* 0x000f220000300800 */
[----:B------:R-:W-:-:S02]  /*12840*/  LEA.HI.X.SX32 R116, R239, R8, 0x1, P6 ;  /* 0x00000008ef747211 */ /* 0x000fc400030f0eff */
[----:B------:R-:W-:Y:S01]  /*12850*/  LEA.HI.X.SX32 R112, R9, R8, 0x1, P5 ;  /* 0x0000000809707211 */ /* 0x000fe200028f0eff */
[----:B------:R-:W4:Y:S04]  /*12860*/  LDL.LU R239, [R1+0x338] ;  /* 0x0003380001ef7983 */ /* 0x000f280000300800 */
[----:B------:R-:W4:Y:S01]  /*12870*/  LDL.LU R9, [R1+0x33c] ;  /* 0x00033c0001097983 */ /* 0x000f220000300800 */
[----:B------:R-:W-:-:S04]  /*12880*/  IADD3 R106, P3, PT, R6, R10, RZ ;  /* 0x0000000a066a7210 */ /* 0x000fc80007f7e0ff */
[----:B------:R-:W-:Y:S02]  /*12890*/  LEA.HI.X.SX32 R108, R10, R8, 0x1, P3 ;  /* 0x000000080a6c7211 */ /* 0x000fe400018f0eff */
[----:B------:R-:W4:Y:S01]  /*128a0*/  LDL.LU R10, [R1+0x340] ;  /* 0x00034000010a7983 */ /* 0x000f220000300800 */
[C---:B------:R-:W-:Y:S02]  /*128b0*/  IADD3 R102, P4, PT, R6.reuse, R252, RZ ;  /* 0x000000fc06667210 */ /* 0x040fe40007f9e0ff */
[----:B------:R-:W-:Y:S02]  /*128c0*/  IADD3 R98, P6, PT, R6, R11, RZ ;  /* 0x0000000b06627210 */ /* 0x000fe40007fde0ff */
[----:B------:R-:W-:Y:S02]  /*128d0*/  LEA.HI.X.SX32 R104, R252, R8, 0x1, P4 ;  /* 0x00000008fc687211 */ /* 0x000fe400020f0eff */
[----:B------:R-:W4:Y:S01]  /*128e0*/  LDL.LU R252, [R1+0x344] ;  /* 0x0003440001fc7983 */ /* 0x000f220000300800 */
[----:B------:R-:W-:-:S02]  /*128f0*/  IADD3 R94, P5, PT, R6, R246, RZ ;  /* 0x000000f6065e7210 */ /* 0x000fc40007fbe0ff */
[-C--:B------:R-:W-:Y:S02]  /*12900*/  LEA.HI.X.SX32 R100, R11, R8.reuse, 0x1, P6 ;  /* 0x000000080b647211 */ /* 0x080fe400030f0eff */
[----:B------:R-:W4:Y:S01]  /*12910*/  LDL.LU R11, [R1+0x348] ;  /* 0x00034800010b7983 */ /* 0x000f220000300800 */
[----:B------:R-:W-:Y:S02]  /*12920*/  IADD3 R90, P3, PT, R6, R247, RZ ;  /* 0x000000f7065a7210 */ /* 0x000fe40007f7e0ff */
[----:B------:R-:W-:Y:S02]  /*12930*/  LEA.HI.X.SX32 R96, R246, R8, 0x1, P5 ;  /* 0x00000008f6607211 */ /* 0x000fe400028f0eff */
[C---:B------:R-:W-:Y:S01]  /*12940*/  IADD3 R86, P4, PT, R6.reuse, R244, RZ ;  /* 0x000000f406567210 */ /* 0x040fe20007f9e0ff */
[----:B------:R-:W4:Y:S01]  /*12950*/  LDL.LU R246, [R1+0x34c] ;  /* 0x00034c0001f67983 */ /* 0x000f220000300800 */
[----:B------:R-:W-:Y:S02]  /*12960*/  LEA.HI.X.SX32 R92, R247, R8, 0x1, P3 ;  /* 0x00000008f75c7211 */ /* 0x000fe400018f0eff */
[----:B------:R-:W-:Y:S01]  /*12970*/  IADD3 R82, P6, PT, R6, R242, RZ ;  /* 0x000000f206527210 */ /* 0x000fe20007fde0ff */
[----:B------:R-:W4:Y:S01]  /*12980*/  LDL.LU R247, [R1+0x350] ;  /* 0x0003500001f77983 */ /* 0x000f220000300800 */
[----:B------:R-:W-:-:S02]  /*12990*/  LEA.HI.X.SX32 R88, R244, R8, 0x1, P4 ;  /* 0x00000008f4587211 */ /* 0x000fc400020f0eff */
[----:B------:R-:W-:Y:S01]  /*129a0*/  IADD3 R78, P5, PT, R6, R240, RZ ;  /* 0x000000f0064e7210 */ /* 0x000fe20007fbe0ff */
[----:B------:R-:W4:Y:S01]  /*129b0*/  LDL.LU R244, [R1+0x354] ;  /* 0x0003540001f47983 */ /* 0x000f220000300800 */
[-C--:B------:R-:W-:Y:S02]  /*129c0*/  LEA.HI.X.SX32 R84, R242, R8.reuse, 0x1, P6 ;  /* 0x00000008f2547211 */ /* 0x080fe400030f0eff */
[----:B------:R-:W-:Y:S01]  /*129d0*/  LEA.HI.X.SX32 R80, R240, R8, 0x1, P5 ;  /* 0x00000008f0507211 */ /* 0x000fe200028f0eff */
[----:B------:R-:W4:Y:S04]  /*129e0*/  LDL.LU R242, [R1+0x358] ;  /* 0x0003580001f27983 */ /* 0x000f280000300800 */
[----:B------:R-:W4:Y:S01]  /*129f0*/  LDL.LU R240, [R1+0x35c] ;  /* 0x00035c0001f07983 */ /* 0x000f220000300800 */
[----:B--2---:R-:W-:-:S02]  /*12a00*/  IADD3 R74, P3, PT, R6, R238, RZ ;  /* 0x000000ee064a7210 */ /* 0x004fc40007f7e0ff */
[----:B---3--:R-:W-:Y:S02]  /*12a10*/  IADD3 R70, P4, PT, R6, R245, RZ ;  /* 0x000000f506467210 */ /* 0x008fe40007f9e0ff */
        /* <DEDUP_REMOVED lines=11> */
[----:B------:R-:W2:Y:S01]  /*12ad0*/  LDL.LU R241, [R1+0x36c] ;  /* 0x00036c0001f17983 */ /* 0x000ea20000300800 */
[-C--:B------:R-:W-:Y:S02]  /*12ae0*/  LEA.HI.X.SX32 R60, R239, R8.reuse, 0x1, P3 ;  /* 0x00000008ef3c7211 */ /* 0x080fe400018f0eff */
[----:B------:R-:W-:Y:S01]  /*12af0*/  LEA.HI.X.SX32 R56, R9, R8, 0x1, P4 ;  /* 0x0000000809387211 */ /* 0x000fe200020f0eff */
[----:B------:R-:W2:Y:S04]  /*12b00*/  LDL.LU R239, [R1+0x370] ;  /* 0x0003700001ef7983 */ /* 0x000ea80000300800 */
[----:B------:R-:W2:Y:S04]  /*12b10*/  LDL.LU R9, [R1+0x374] ;  /* 0x0003740001097983 */ /* 0x000ea80000300800 */
[----:B------:R-:W2:Y:S04]  /*12b20*/  LDL.LU R15, [R1+0x378] ;  /* 0x00037800010f7983 */ /* 0x000ea80000300800 */
[----:B------:R-:W2:Y:S04]  /*12b30*/  LDL.LU R25, [R1+0x37c] ;  /* 0x00037c0001197983 */ /* 0x000ea80000300800 */
[----:B------:R-:W2:Y:S04]  /*12b40*/  LDL.LU R24, [R1+0x380] ;  /* 0x0003800001187983 */ /* 0x000ea80000300800 */
[----:B------:R-:W2:Y:S04]  /*12b50*/  LDL.LU R18, [R1+0x384] ;  /* 0x0003840001127983 */ /* 0x000ea80000300800 */
[----:B------:R-:W2:Y:S01]  /*12b60*/  LDL.LU R19, [R1+0x388] ;  /* 0x0003880001137983 */ /* 0x000ea20000300800 */
[----:B------:R-:W-:-:S03]  /*12b70*/  IADD3 R50, P6, PT, R6, R10, RZ ;  /* 0x0000000a06327210 */ /* 0x000fc60007fde0ff */
[----:B------:R-:W2:Y:S01]  /*12b80*/  LDL.LU R16, [R1+0x38c] ;  /* 0x00038c0001107983 */ /* 0x000ea20000300800 */
[----:B------:R-:W-:-:S03]  /*12b90*/  LEA.HI.X.SX32 R52, R10, R8, 0x1, P6 ;  /* 0x000000080a347211 */ /* 0x000fc600030f0eff */
[----:B------:R-:W2:Y:S04]  /*12ba0*/  LDL.LU R10, [R1+0x390] ;  /* 0x00039000010a7983 */ /* 0x000ea80000300800 */
[----:B------:R-:W2:Y:S04]  /*12bb0*/  LDL.LU R17, [R1+0x394] ;  /* 0x0003940001117983 */ /* 0x000ea80000300800 */
[----:B------:R-:W2:Y:S01]  /*12bc0*/  LDL.LU R14, [R1+0x398] ;  /* 0x00039800010e7983 */ /* 0x000ea20000300800 */
[----:B------:R-:W-:-:S03]  /*12bd0*/  IADD3 R46, P5, PT, R6, R252, RZ ;  /* 0x000000fc062e7210 */ /* 0x000fc60007fbe0ff */
[----:B------:R-:W2:Y:S01]  /*12be0*/  LDL.LU R27, [R1+0x39c] ;  /* 0x00039c00011b7983 */ /* 0x000ea20000300800 */
[----:B------:R-:W-:-:S03]  /*12bf0*/  LEA.HI.X.SX32 R48, R252, R8, 0x1, P5 ;  /* 0x00000008fc307211 */ /* 0x000fc600028f0eff */
[----:B------:R-:W2:Y:S01]  /*12c00*/  LDL.LU R12, [R1+0x3a0] ;  /* 0x0003a000010c7983 */ /* 0x000ea20000300800 */
[C---:B------:R-:W-:Y:S02]  /*12c10*/  IADD3 R252, P5, PT, R6.reuse, R244, RZ ;  /* 0x000000f406fc7210 */ /* 0x040fe40007fbe0ff */
[----:B------:R-:W-:Y:S01]  /*12c20*/  IADD3 R42, P3, PT, R6, R11, RZ ;  /* 0x0000000b062a7210 */ /* 0x000fe20007f7e0ff */
[----:B------:R-:W2:Y:S01]  /*12c30*/  LDL.LU R13, [R1+0x3a4] ;  /* 0x0003a400010d7983 */ /* 0x000ea20000300800 */
[-C--:B------:R-:W-:Y:S02]  /*12c40*/  LEA.HI.X.SX32 R32, R244, R8.reuse, 0x1, P5 ;  /* 0x00000008f4207211 */ /* 0x080fe400028f0eff */
[----:B------:R-:W-:Y:S02]  /*12c50*/  LEA.HI.X.SX32 R44, R11, R8, 0x1, P3 ;  /* 0x000000080b2c7211 */ /* 0x000fe400018f0eff */
[C---:B------:R-:W-:Y:S01]  /*12c60*/  IADD3 R250, P3, PT, R6.reuse, R242, RZ ;  /* 0x000000f206fa7210 */ /* 0x040fe20007f7e0ff */
[----:B------:R-:W2:Y:S01]  /*12c70*/  LDL.LU R11, [R1+0x3a8] ;  /* 0x0003a800010b7983 */ /* 0x000ea20000300800 */
[----:B------:R-:W-:-:S02]  /*12c80*/  IADD3 R38, P4, PT, R6, R246, RZ ;  /* 0x000000f606267210 */ /* 0x000fc40007f9e0ff */
[-C--:B------:R-:W-:Y:S02]  /*12c90*/  LEA.HI.X.SX32 R251, R242, R8.reuse, 0x1, P3 ;  /* 0x00000008f2fb7211 */ /* 0x080fe400018f0eff */
[----:B------:R-:W-:Y:S02]  /*12ca0*/  LEA.HI.X.SX32 R40, R246, R8, 0x1, P4 ;  /* 0x00000008f6287211 */ /* 0x000fe400020f0eff */
[----:B------:R-:W-:-:S04]  /*12cb0*/  IADD3 R248, P4, PT, R6, R240, RZ ;  /* 0x000000f006f87210 */ /* 0x000fc80007f9e0ff */
[----:B------:R-:W-:Y:S02]  /*12cc0*/  LEA.HI.X.SX32 R249, R240, R8, 0x1, P4 ;  /* 0x00000008f0f97211 */ /* 0x000fe400020f0eff */
[----:B---3--:R-:W-:-:S04]  /*12cd0*/  IADD3 R244, P5, PT, R6, R245, RZ ;  /* 0x000000f506f47210 */ /* 0x008fc80007fbe0ff */
[----:B------:R-:W-:Y:S02]  /*12ce0*/  LEA.HI.X.SX32 R245, R245, R8, 0x1, P5 ;  /* 0x00000008f5f57211 */ /* 0x000fe400028f0eff */
[----:B----4-:R-:W-:-:S04]  /*12cf0*/  IADD3 R242, P3, PT, R6, R243, RZ ;  /* 0x000000f306f27210 */ /* 0x010fc80007f7e0ff */
[----:B------:R-:W-:Y:S02]  /*12d00*/  LEA.HI.X.SX32 R243, R243, R8, 0x1, P3 ;  /* 0x00000008f3f37211 */ /* 0x000fe400018f0eff */
[----:B--2---:R-:W-:-:S04]  /*12d10*/  IADD3 R236, P5, PT, R6, R9, RZ ;  /* 0x0000000906ec7210 */ /* 0x004fc80007fbe0ff */
[-C--:B------:R-:W-:Y:S02]  /*12d20*/  LEA.HI.X.SX32 R237, R9, R8.reuse, 0x1, P5 ;  /* 0x0000000809ed7211 */ /* 0x080fe400028f0eff */
[----:B------:R-:W2:Y:S01]  /*12d30*/  LDL.LU R9, [R1+0x3ac] ;  /* 0x0003ac0001097983 */ /* 0x000ea20000300800 */
[C---:B------:R-:W-:Y:S02]  /*12d40*/  IADD3 R234, P3, PT, R6.reuse, R15, RZ ;  /* 0x0000000f06ea7210 */ /* 0x040fe40007f7e0ff */
[----:B------:R-:W-:Y:S02]  /*12d50*/  IADD3 R240, P4, PT, R6, R241, RZ ;  /* 0x000000f106f07210 */ /* 0x000fe40007f9e0ff */
[-C--:B------:R-:W-:Y:S02]  /*12d60*/  LEA.HI.X.SX32 R235, R15, R8.reuse, 0x1, P3 ;  /* 0x000000080feb7211 */ /* 0x080fe400018f0eff */
[----:B------:R-:W3:Y:S01]  /*12d70*/  LDL.LU R15, [R1+0x3b0] ;  /* 0x0003b000010f7983 */ /* 0x000ee20000300800 */
[----:B------:R-:W-:-:S02]  /*12d80*/  LEA.HI.X.SX32 R241, R241, R8, 0x1, P4 ;  /* 0x00000008f1f17211 */ /* 0x000fc400020f0eff */
[----:B------:R-:W-:-:S04]  /*12d90*/  IADD3 R232, P4, PT, R6, R25, RZ ;  /* 0x0000001906e87210 */ /* 0x000fc80007f9e0ff */
[----:B------:R-:W-:Y:S02]  /*12da0*/  LEA.HI.X.SX32 R233, R25, R8, 0x1, P4 ;  /* 0x0000000819e97211 */ /* 0x000fe400020f0eff */
[----:B------:R-:W4:Y:S01]  /*12db0*/  LDL.LU R25, [R1+0x3b4] ;  /* 0x0003b40001197983 */ /* 0x000f220000300800 */
[----:B------:R-:W-:-:S04]  /*12dc0*/  IADD3 R34, P6, PT, R6, R247, RZ ;  /* 0x000000f706227210 */ /* 0x000fc80007fde0ff */
[----:B------:R-:W-:Y:S02]  /*12dd0*/  LEA.HI.X.SX32 R36, R247, R8, 0x1, P6 ;  /* 0x00000008f7247211 */ /* 0x000fe400030f0eff */
[----:B------:R-:W-:-:S04]  /*12de0*/  IADD3 R246, P6, PT, R6, R238, RZ ;  /* 0x000000ee06f67210 */ /* 0x000fc80007fde0ff */
[----:B------:R-:W-:Y:S02]  /*12df0*/  LEA.HI.X.SX32 R247, R238, R8, 0x1, P6 ;  /* 0x00000008eef77211 */ /* 0x000fe400030f0eff */
[----:B------:R-:W-:-:S04]  /*12e00*/  IADD3 R238, P6, PT, R6, R239, RZ ;  /* 0x000000ef06ee7210 */ /* 0x000fc80007fde0ff */
[----:B------:R-:W-:Y:S02]  /*12e10*/  LEA.HI.X.SX32 R239, R239, R8, 0x1, P6 ;  /* 0x00000008efef7211 */ /* 0x000fe400030f0eff */
[C---:B------:R-:W-:Y:S02]  /*12e20*/  IADD3 R230, P6, PT, R6.reuse, R24, RZ ;  /* 0x0000001806e67210 */ /* 0x040fe40007fde0ff */
[----:B------:R-:W-:Y:S02]  /*12e30*/  IADD3 R228, P5, PT, R6, R18, RZ ;  /* 0x0000001206e47210 */ /* 0x000fe40007fbe0ff */
[-C--:B------:R-:W-:Y:S02]  /*12e40*/  LEA.HI.X.SX32 R231, R24, R8.reuse, 0x1, P6 ;  /* 0x0000000818e77211 */ /* 0x080fe400030f0eff */
[----:B------:R-:W4:Y:S01]  /*12e50*/  LDL.LU R24, [R1+0x3b8] ;  /* 0x0003b80001187983 */ /* 0x000f220000300800 */
[----:B------:R-:W-:Y:S02]  /*12e60*/  LEA.HI.X.SX32 R229, R18, R8, 0x1, P5 ;  /* 0x0000000812e57211 */ /* 0x000fe400028f0eff */
[C---:B------:R-:W-:Y:S01]  /*12e70*/  IADD3 R226, P3, PT, R6.reuse, R19, RZ ;  /* 0x0000001306e27210 */ /* 0x040fe20007f7e0ff */
[----:B------:R-:W4:Y:S01]  /*12e80*/  LDL.LU R18, [R1+0x3bc] ;  /* 0x0003bc0001127983 */ /* 0x000f220000300800 */
[----:B------:R-:W-:-:S02]  /*12e90*/  IADD3 R224, P4, PT, R6, R16, RZ ;  /* 0x0000001006e07210 */ /* 0x000fc40007f9e0ff */
[-C--:B------:R-:W-:Y:S02]  /*12ea0*/  LEA.HI.X.SX32 R227, R19, R8.reuse, 0x1, P3 ;  /* 0x0000000813e37211 */ /* 0x080fe400018f0eff */
[----:B------:R-:W4:Y:S01]  /*12eb0*/  LDL.LU R19, [R1+0x3c0] ;  /* 0x0003c00001137983 */ /* 0x000f220000300800 */
[----:B------:R-:W-:Y:S02]  /*12ec0*/  LEA.HI.X.SX32 R225, R16, R8, 0x1, P4 ;  /* 0x0000000810e17211 */ /* 0x000fe400020f0eff */
[----:B------:R-:W-:Y:S01]  /*12ed0*/  IADD3 R222, P6, PT, R6, R10, RZ ;  /* 0x0000000a06de7210 */ /* 0x000fe20007fde0ff */
[----:B------:R-:W4:Y:S03]  /*12ee0*/  LDL.LU R16, [R1+0x3c4] ;  /* 0x0003c40001107983 */ /* 0x000f260000300800 */
[----:B------:R-:W-:Y:S02]  /*12ef0*/  LEA.HI.X.SX32 R223, R10, R8, 0x1, P6 ;  /* 0x000000080adf7211 */ /* 0x000fe400030f0eff */
[----:B------:R-:W4:Y:S01]  /*12f00*/  LDL.LU R10, [R1+0x3c8] ;  /* 0x0003c800010a7983 */ /* 0x000f220000300800 */
[----:B------:R-:W-:-:S02]  /*12f10*/  IADD3 R220, P5, PT, R6, R17, RZ ;  /* 0x0000001106dc7210 */ /* 0x000fc40007fbe0ff */
[----:B------:R-:W-:Y:S02]  /*12f20*/  IADD3 R218, P3, PT, R6, R14, RZ ;  /* 0x0000000e06da7210 */ /* 0x000fe40007f7e0ff */
[-C--:B------:R-:W-:Y:S02]  /*12f30*/  LEA.HI.X.SX32 R221, R17, R8.reuse, 0x1, P5 ;  /* 0x0000000811dd7211 */ /* 0x080fe400028f0eff */
[----:B------:R-:W4:Y:S01]  /*12f40*/  LDL.LU R17, [R1+0x3cc] ;  /* 0x0003cc0001117983 */ /* 0x000f220000300800 */
[----:B------:R-:W-:Y:S02]  /*12f50*/  LEA.HI.X.SX32 R219, R14, R8, 0x1, P3 ;  /* 0x000000080edb7211 */ /* 0x000fe400018f0eff */
[C---:B------:R-:W-:Y:S01]  /*12f60*/  IADD3 R216, P4, PT, R6.reuse, R27, RZ ;  /* 0x0000001b06d87210 */ /* 0x040fe20007f9e0ff */
[----:B------:R-:W4:Y:S01]  /*12f70*/  LDL.LU R14, [R1+0x3d0] ;  /* 0x0003d000010e7983 */ /* 0x000f220000300800 */
[----:B------:R-:W-:Y:S02]  /*12f80*/  IADD3 R214, P6, PT, R6, R12, RZ ;  /* 0x0000000c06d67210 */ /* 0x000fe40007fde0ff */
[----:B------:R-:W-:-:S02]  /*12f90*/  LEA.HI.X.SX32 R217, R27, R8, 0x1, P4 ;  /* 0x000000081bd97211 */ /* 0x000fc400020f0eff */
[----:B------:R-:W4:Y:S01]  /*12fa0*/  LDL.LU R27, [R1+0x3d4] ;  /* 0x0003d400011b7983 */ /* 0x000f220000300800 */
[-C--:B------:R-:W-:Y:S02]  /*12fb0*/  LEA.HI.X.SX32 R215, R12, R8.reuse, 0x1, P6 ;  /* 0x000000080cd77211 */ /* 0x080fe400030f0eff */
[C---:B------:R-:W-:Y:S01]  /*12fc0*/  IADD3 R212, P5, PT, R6.reuse, R13, RZ ;  /* 0x0000000d06d47210 */ /* 0x040fe20007fbe0ff */
[----:B------:R-:W4:Y:S01]  /*12fd0*/  LDL.LU R12, [R1+0x3d8] ;  /* 0x0003d800010c7983 */ /* 0x000f220000300800 */
[----:B------:R-:W-:Y:S02]  /*12fe0*/  IADD3 R210, P3, PT, R6, R11, RZ ;  /* 0x0000000b06d27210 */ /* 0x000fe40007f7e0ff */
[-C--:B------:R-:W-:Y:S02]  /*12ff0*/  LEA.HI.X.SX32 R213, R13, R8.reuse, 0x1, P5 ;  /* 0x000000080dd57211 */ /* 0x080fe400028f0eff */
[----:B------:R-:W4:Y:S01]  /*13000*/  LDL.LU R13, [R1+0x3dc] ;  /* 0x0003dc00010d7983 */ /* 0x000f220000300800 */
[----:B------:R-:W-:-:S03]  /*13010*/  LEA.HI.X.SX32 R211, R11, R8, 0x1, P3 ;  /* 0x000000080bd37211 */ /* 0x000fc600018f0eff */
[----:B------:R-:W4:Y:S01]  /*13020*/  LDL.LU R11, [R1+0x3e0] ;  /* 0x0003e000010b7983 */ /* 0x000f220000300800 */
[----:B--2---:R-:W-:-:S04]  /*13030*/  IADD3 R208, P4, PT, R6, R9, RZ ;  /* 0x0000000906d07210 */ /* 0x004fc80007f9e0ff */
[----:B------:R-:W-:Y:S02]  /*13040*/  LEA.HI.X.SX32 R209, R9, R8, 0x1, P4 ;  /* 0x0000000809d17211 */ /* 0x000fe400020f0eff */
[----:B------:R-:W2:Y:S01]  /*13050*/  LDL.LU R9, [R1+0x3e4] ;  /* 0x0003e40001097983 */ /* 0x000ea20000300800 */
[----:B---3--:R-:W-:-:S04]  /*13060*/  IADD3 R206, P6, PT, R6, R15, RZ ;  /* 0x0000000f06ce7210 */ /* 0x008fc80007fde0ff */
[----:B------:R-:W-:Y:S02]  /*13070*/  LEA.HI.X.SX32 R207, R15, R8, 0x1, P6 ;  /* 0x000000080fcf7211 */ /* 0x000fe400030f0eff */
[----:B------:R-:W3:Y:S01]  /*13080*/  LDL.LU R15, [R1+0x3e8] ;  /* 0x0003e800010f7983 */ /* 0x000ee20000300800 */
[----:B----4-:R-:W-:-:S04]  /*13090*/  IADD3 R204, P5, PT, R6, R25, RZ ;  /* 0x0000001906cc7210 */ /* 0x010fc80007fbe0ff */
[----:B------:R-:W-:Y:S02]  /*130a0*/  LEA.HI.X.SX32 R205, R25, R8, 0x1, P5 ;  /* 0x0000000819cd7211 */ /* 0x000fe400028f0eff */
[----:B------:R-:W4:Y:S01]  /*130b0*/  LDL.LU R25, [R1+0x3ec] ;  /* 0x0003ec0001197983 */ /* 0x000f220000300800 */
[----:B------:R-:W-:-:S04]  /*130c0*/  IADD3 R202, P3, PT, R6, R24, RZ ;  /* 0x0000001806ca7210 */ /* 0x000fc80007f7e0ff */
[----:B------:R-:W-:Y:S02]  /*130d0*/  LEA.HI.X.SX32 R203, R24, R8, 0x1, P3 ;  /* 0x0000000818cb7211 */ /* 0x000fe400018f0eff */
[----:B------:R-:W4:Y:S01]  /*130e0*/  LDL.LU R24, [R1+0x3f0] ;  /* 0x0003f00001187983 */ /* 0x000f220000300800 */
[C---:B------:R-:W-:Y:S02]  /*130f0*/  IADD3 R200, P4, PT, R6.reuse, R18, RZ ;  /* 0x0000001206c87210 */ /* 0x040fe40007f9e0ff */
[----:B------:R-:W-:Y:S02]  /*13100*/  IADD3 R198, P6, PT, R6, R19, RZ ;  /* 0x0000001306c67210 */ /* 0x000fe40007fde0ff */
[-C--:B------:R-:W-:Y:S02]  /*13110*/  LEA.HI.X.SX32 R201, R18, R8.reuse, 0x1, P4 ;  /* 0x0000000812c97211 */ /* 0x080fe400020f0eff */
[----:B------:R-:W4:Y:S01]  /*13120*/  LDL.LU R18, [R1+0x3f4] ;  /* 0x0003f40001127983 */ /* 0x000f220000300800 */
[----:B------:R-:W-:-:S02]  /*13130*/  LEA.HI.X.SX32 R199, R19, R8, 0x1, P6 ;  /* 0x0000000813c77211 */ /* 0x000fc400030f0eff */
[C---:B------:R-:W-:Y:S01]  /*13140*/  IADD3 R196, P5, PT, R6.reuse, R16, RZ ;  /* 0x0000001006c47210 */ /* 0x040fe20007fbe0ff */
[----:B------:R-:W4:Y:S01]  /*13150*/  LDL.LU R19, [R1+0x3f8] ;  /* 0x0003f80001137983 */ /* 0x000f220000300800 */
[----:B------:R-:W-:Y:S02]  /*13160*/  IADD3 R194, P3, PT, R6, R10, RZ ;  /* 0x0000000a06c27210 */ /* 0x000fe40007f7e0ff */
[-C--:B------:R-:W-:Y:S02]  /*13170*/  LEA.HI.X.SX32 R197, R16, R8.reuse, 0x1, P5 ;  /* 0x0000000810c57211 */ /* 0x080fe400028f0eff */
[----:B------:R-:W4:Y:S01]  /*13180*/  LDL.LU R16, [R1+0x3fc] ;  /* 0x0003fc0001107983 */ /* 0x000f220000300800 */
[----:B------:R-:W-:-:S03]  /*13190*/  LEA.HI.X.SX32 R195, R10, R8, 0x1, P3 ;  /* 0x000000080ac37211 */ /* 0x000fc600018f0eff */
[----:B------:R-:W4:Y:S01]  /*131a0*/  LDL.LU R10, [R1+0x400] ;  /* 0x00040000010a7983 */ /* 0x000f220000300800 */
[C---:B------:R-:W-:Y:S02]  /*131b0*/  IADD3 R192, P4, PT, R6.reuse, R17, RZ ;  /* 0x0000001106c07210 */ /* 0x040fe40007f9e0ff */
[----:B------:R-:W-:Y:S02]  /*131c0*/  IADD3 R188, P6, PT, R6, R14, RZ ;  /* 0x0000000e06bc7210 */ /* 0x000fe40007fde0ff */
[-C--:B------:R-:W-:Y:S02]  /*131d0*/  LEA.HI.X.SX32 R193, R17, R8.reuse, 0x1, P4 ;  /* 0x0000000811c17211 */ /* 0x080fe400020f0eff */
[----:B------:R-:W4:Y:S01]  /*131e0*/  LDL.LU R17, [R1+0x404] ;  /* 0x0004040001117983 */ /* 0x000f220000300800 */
[----:B------:R-:W-:-:S03]  /*131f0*/  LEA.HI.X.SX32 R189, R14, R8, 0x1, P6 ;  /* 0x000000080ebd7211 */ /* 0x000fc600030f0eff */
[----:B------:R-:W4:Y:S01]  /*13200*/  LDL.LU R14, [R1+0x408] ;  /* 0x00040800010e7983 */ /* 0x000f220000300800 */
[----:B------:R-:W-:-:S03]  /*13210*/  IADD3 R184, P3, PT, R6, R12, RZ ;  /* 0x0000000c06b87210 */ /* 0x000fc60007f7e0ff */
[----:B------:R-:W4:Y:S01]  /*13220*/  LDL.LU R26, [R1+0x40c] ;  /* 0x00040c00011a7983 */ /* 0x000f220000300800 */
[-C--:B------:R-:W-:Y:S02]  /*13230*/  LEA.HI.X.SX32 R191, R12, R8.reuse, 0x1, P3 ;  /* 0x000000080cbf7211 */ /* 0x080fe400018f0eff */
[C---:B------:R-:W-:Y:S01]  /*13240*/  IADD3 R182, P4, PT, R6.reuse, R13, RZ ;  /* 0x0000000d06b67210 */ /* 0x040fe20007f9e0ff */
[----:B------:R-:W4:Y:S03]  /*13250*/  LDL.LU R12, [R1+0x410] ;  /* 0x00041000010c7983 */ /* 0x000f260000300800 */
[----:B-1----:R-:W-:Y:S02]  /*13260*/  LEA.HI.X.SX32 R0, R13, R8, 0x1, P4 ;  /* 0x000000080d007211 */ /* 0x002fe400020f0eff */
[----:B------:R-:W4:Y:S01]  /*13270*/  LDL.LU R13, [R1+0x414] ;  /* 0x00041400010d7983 */ /* 0x000f220000300800 */
[----:B------:R-:W-:-:S02]  /*13280*/  IADD3 R180, P6, PT, R6, R11, RZ ;  /* 0x0000000b06b47210 */ /* 0x000fc40007fde0ff */
[C---:B------:R-:W-:Y:S01]  /*13290*/  IADD3 R186, P5, PT, R6.reuse, R27, RZ ;  /* 0x0000001b06ba7210 */ /* 0x040fe20007fbe0ff */
[----:B------:R1:W-:Y:S03]  /*132a0*/  STL [R1+0x134], R0 ;  /* 0x0001340001007387 */ /* 0x0003e60000100800 */
[-C--:B------:R-:W-:Y:S02]  /*132b0*/  LEA.HI.X.SX32 R187, R27, R8.reuse, 0x1, P5 ;  /* 0x000000081bbb7211 */ /* 0x080fe400028f0eff */
[----:B-1----:R-:W-:Y:S02]  /*132c0*/  LEA.HI.X.SX32 R0, R11, R8, 0x1, P6 ;  /* 0x000000080b007211 */ /* 0x002fe400030f0eff */
[----:B------:R-:W4:Y:S04]  /*132d0*/  LDL.LU R11, [R1+0x418] ;  /* 0x00041800010b7983 */ /* 0x000f280000300800 */
[----:B------:R1:W-:Y:S01]  /*132e0*/  STL [R1+0x138], R0 ;  /* 0x0001380001007387 */ /* 0x0003e20000100800 */
[----:B--2---:R-:W-:-:S04]  /*132f0*/  IADD3 R178, P5, PT, R6, R9, RZ ;  /* 0x0000000906b27210 */ /* 0x004fc80007fbe0ff */
[----:B-1----:R-:W-:Y:S02]  /*13300*/  LEA.HI.X.SX32 R0, R9, R8, 0x1, P5 ;  /* 0x0000000809007211 */ /* 0x002fe400028f0eff */
[----:B------:R-:W2:Y:S01]  /*13310*/  LDL.LU R9, [R1+0x41c] ;  /* 0x00041c0001097983 */ /* 0x000ea20000300800 */
[----:B---3--:R-:W-:-:S03]  /*13320*/  IADD3 R176, P3, PT, R6, R15, RZ ;  /* 0x0000000f06b07210 */ /* 0x008fc60007f7e0ff */
[----:B------:R1:W-:Y:S01]  /*13330*/  STL [R1+0x13c], R0 ;  /* 0x00013c0001007387 */ /* 0x0003e20000100800 */
[----:B----4-:R-:W-:Y:S02]  /*13340*/  IADD3 R174, P4, PT, R6, R25, RZ ;  /* 0x0000001906ae7210 */ /* 0x010fe40007f9e0ff */
[-C--:B-1----:R-:W-:Y:S02]  /*13350*/  LEA.HI.X.SX32 R0, R15, R8.reuse, 0x1, P3 ;  /* 0x000000080f007211 */ /* 0x082fe400018f0eff */
[----:B------:R-:W3:Y:S04]  /*13360*/  LDL.LU R15, [R1+0x420] ;  /* 0x00042000010f7983 */ /* 0x000ee80000300800 */
[----:B------:R1:W-:Y:S02]  /*13370*/  STL [R1+0x140], R0 ;  /* 0x0001400001007387 */ /* 0x0003e40000100800 */
[----:B-1----:R-:W-:-:S02]  /*13380*/  LEA.HI.X.SX32 R0, R25, R8, 0x1, P4 ;  /* 0x0000000819007211 */ /* 0x002fc400020f0eff */
[----:B------:R-:W4:Y:S04]  /*13390*/  LDL.LU R25, [R1+0x424] ;  /* 0x0004240001197983 */ /* 0x000f280000300800 */
[----:B------:R1:W-:Y:S04]  /*133a0*/  STL [R1+0x144], R0 ;  /* 0x0001440001007387 */ /* 0x0003e80000100800 */
[----:B------:R-:W4:Y:S01]  /*133b0*/  LDL.LU R27, [R1+0x428] ;  /* 0x00042800011b7983 */ /* 0x000f220000300800 */
[C---:B------:R-:W-:Y:S02]  /*133c0*/  IADD3 R172, P6, PT, R6.reuse, R24, RZ ;  /* 0x0000001806ac7210 */ /* 0x040fe40007fde0ff */
[----:B------:R-:W-:-:S02]  /*133d0*/  IADD3 R170, P5, PT, R6, R18, RZ ;  /* 0x0000001206aa7210 */ /* 0x000fc40007fbe0ff */
[----:B-1----:R-:W-:Y:S02]  /*133e0*/  LEA.HI.X.SX32 R0, R24, R8, 0x1, P6 ;  /* 0x0000000818007211 */ /* 0x002fe400030f0eff */
[----:B------:R-:W-:-:S03]  /*133f0*/  IADD3 R168, P3, PT, R6, R19, RZ ;  /* 0x0000001306a87210 */ /* 0x000fc60007f7e0ff */
[----:B------:R1:W-:Y:S04]  /*13400*/  STL [R1+0x148], R0 ;  /* 0x0001480001007387 */ /* 0x0003e80000100800 */
[----:B------:R-:W4:Y:S01]  /*13410*/  LDL.LU R24, [R1+0x42c] ;  /* 0x00042c0001187983 */ /* 0x000f220000300800 */
        /* <DEDUP_REMOVED lines=8> */
[----:B-1----:R-:W-:-:S05]  /*134a0*/  LEA.HI.X.SX32 R0, R16, R8, 0x1, P4 ;  /* 0x0000000810007211 */ /* 0x002fca00020f0eff */
[----:B------:R1:W-:Y:S01]  /*134b0*/  STL [R1+0x154], R0 ;  /* 0x0001540001007387 */ /* 0x0003e20000100800 */
[----:B------:R-:W-:Y:S02]  /*134c0*/  IADD3 R162, P5, PT, R6, R17, RZ ;  /* 0x0000001106a27210 */ /* 0x000fe40007fbe0ff */
[----:B-1----:R-:W-:Y:S02]  /*134d0*/  LEA.HI.X.SX32 R0, R10, R8, 0x1, P6 ;  /* 0x000000080a007211 */ /* 0x002fe400030f0eff */
[----:B------:R-:W4:Y:S04]  /*134e0*/  LDL.LU R10, [R1+0x438] ;  /* 0x00043800010a7983 */ /* 0x000f280000300800 */
[----:B------:R1:W-:Y:S04]  /*134f0*/  STL [R1+0x158], R0 ;  /* 0x0001580001007387 */ /* 0x0003e80000100800 */
[----:B------:R-:W4:Y:S01]  /*13500*/  LDL.LU R16, [R1+0x43c] ;  /* 0x00043c0001107983 */ /* 0x000f220000300800 */
[----:B------:R-:W-:-:S02]  /*13510*/  IADD3 R160, P3, PT, R6, R14, RZ ;  /* 0x0000000e06a07210 */ /* 0x000fc40007f7e0ff */
[----:B------:R-:W-:Y:S02]  /*13520*/  IADD3 R158, P4, PT, R6, R26, RZ ;  /* 0x0000001a069e7210 */ /* 0x000fe40007f9e0ff */
[-C--:B-1----:R-:W-:Y:S02]  /*13530*/  LEA.HI.X.SX32 R0, R17, R8.reuse, 0x1, P5 ;  /* 0x0000000811007211 */ /* 0x082fe400028f0eff */
[----:B------:R-:W4:Y:S01]  /*13540*/  LDL.LU R17, [R1+0x440] ;  /* 0x0004400001117983 */ /* 0x000f220000300800 */
[----:B------:R-:W-:-:S03]  /*13550*/  LEA.HI.X.SX32 R2, R26, R8, 0x1, P4 ;  /* 0x000000081a027211 */ /* 0x000fc600020f0eff */
[----:B------:R1:W-:Y:S01]  /*13560*/  STL [R1+0x15c], R0 ;  /* 0x00015c0001007387 */ /* 0x0003e20000100800 */
[----:B------:R-:W-:Y:S02]  /*13570*/  IADD3 R156, P6, PT, R6, R12, RZ ;  /* 0x0000000c069c7210 */ /* 0x000fe40007fde0ff */
[----:B-1----:R-:W-:Y:S02]  /*13580*/  LEA.HI.X.SX32 R0, R14, R8, 0x1, P3 ;  /* 0x000000080e007211 */ /* 0x002fe400018f0eff */
[----:B------:R-:W4:Y:S01]  /*13590*/  LDL.LU R14, [R1+0x444] ;  /* 0x00044400010e7983 */ /* 0x000f220000300800 */
[----:B------:R-:W-:-:S03]  /*135a0*/  IADD3 R154, P5, PT, R6, R13, RZ ;  /* 0x0000000d069a7210 */ /* 0x000fc60007fbe0ff */
[----:B------:R1:W-:Y:S04]  /*135b0*/  STL [R1+0x160], R0 ;  /* 0x0001600001007387 */ /* 0x0003e80000100800 */
[----:B------:R-:W-:Y:S01]  /*135c0*/  STL [R1+0x164], R2 ;  /* 0x0001640201007387 */ /* 0x000fe20000100800 */
[----:B-1----:R-:W-:-:S03]  /*135d0*/  LEA.HI.X.SX32 R0, R12, R8, 0x1, P6 ;  /* 0x000000080c007211 */ /* 0x002fc600030f0eff */
[----:B------:R-:W4:Y:S01]  /*135e0*/  LDL.LU R12, [R1+0x448] ;  /* 0x00044800010c7983 */ /* 0x000f220000300800 */
[----:B------:R-:W-:-:S03]  /*135f0*/  IADD3 R152, P3, PT, R6, R11, RZ ;  /* 0x0000000b06987210 */ /* 0x000fc60007f7e0ff */
[----:B------:R1:W-:Y:S02]  /*13600*/  STL [R1+0x168], R0 ;  /* 0x0001680001007387 */ /* 0x0003e40000100800 */
[-C--:B-1----:R-:W-:Y:S02]  /*13610*/  LEA.HI.X.SX32 R0, R13, R8.reuse, 0x1, P5 ;  /* 0x000000080d007211 */ /* 0x082fe400028f0eff */
[----:B------:R-:W4:Y:S04]  /*13620*/  LDL.LU R13, [R1+0x44c] ;  /* 0x00044c00010d7983 */ /* 0x000f280000300800 */
[----:B------:R1:W-:Y:S02]  /*13630*/  STL [R1+0x16c], R0 ;  /* 0x00016c0001007387 */ /* 0x0003e40000100800 */
[----:B-1----:R-:W-:-:S02]  /*13640*/  LEA.HI.X.SX32 R0, R11, R8, 0x1, P3 ;  /* 0x000000080b007211 */ /* 0x002fc400018f0eff */
[----:B------:R-:W4:Y:S04]  /*13650*/  LDL.LU R11, [R1+0x450] ;  /* 0x00045000010b7983 */ /* 0x000f280000300800 */
[----:B------:R1:W-:Y:S01]  /*13660*/  STL [R1+0x170], R0 ;  /* 0x0001700001007387 */ /* 0x0003e20000100800 */
[----:B--2---:R-:W-:-:S04]  /*13670*/  IADD3 R150, P4, PT, R6, R9, RZ ;  /* 0x0000000906967210 */ /* 0x004fc80007f9e0ff */
[----:B-1----:R-:W-:Y:S02]  /*13680*/  LEA.HI.X.SX32 R0, R9, R8, 0x1, P4 ;  /* 0x0000000809007211 */ /* 0x002fe400020f0eff */
[----:B------:R-:W2:Y:S04]  /*13690*/  LDL.LU R9, [R1+0x454] ;  /* 0x0004540001097983 */ /* 0x000ea80000300800 */
[----:B------:R1:W-:Y:S01]  /*136a0*/  STL [R1+0x174], R0 ;  /* 0x0001740001007387 */ /* 0x0003e20000100800 */
[----:B---3--:R-:W-:-:S04]  /*136b0*/  IADD3 R148, P6, PT, R6, R15, RZ ;  /* 0x0000000f06947210 */ /* 0x008fc80007fde0ff */
[----:B-1----:R-:W-:Y:S02]  /*136c0*/  LEA.HI.X.SX32 R0, R15, R8, 0x1, P6 ;  /* 0x000000080f007211 */ /* 0x002fe400030f0eff */
[----:B------:R-:W3:Y:S04]  /*136d0*/  LDL.LU R15, [R1+0x458] ;  /* 0x00045800010f7983 */ /* 0x000ee80000300800 */
[----:B------:R1:W-:Y:S01]  /*136e0*/  STL [R1+0x178], R0 ;  /* 0x0001780001007387 */ /* 0x0003e20000100800 */
[----:B----4-:R-:W-:-:S04]  /*136f0*/  IADD3 R146, P5, PT, R6, R25, RZ ;  /* 0x0000001906927210 */ /* 0x010fc80007fbe0ff */
[----:B-1----:R-:W-:Y:S02]  /*13700*/  LEA.HI.X.SX32 R0, R25, R8, 0x1, P5 ;  /* 0x0000000819007211 */ /* 0x002fe400028f0eff */
[----:B------:R-:W4:Y:S01]  /*13710*/  LDL.LU R25, [R1+0x45c] ;  /* 0x00045c0001197983 */ /* 0x000f220000300800 */
[----:B------:R-:W-:-:S03]  /*13720*/  IADD3 R144, P3, PT, R6, R27, RZ ;  /* 0x0000001b06907210 */ /* 0x000fc60007f7e0ff */
[----:B------:R1:W-:Y:S04]  /*13730*/  STL [R1+0x17c], R0 ;  /* 0x00017c0001007387 */ /* 0x0003e80000100800 */
[----:B------:R-:W4:Y:S01]  /*13740*/  LDL.LU R29, [R1+0x460] ;  /* 0x00046000011d7983 */ /* 0x000f220000300800 */
[----:B-1----:R-:W-:-:S05]  /*13750*/  LEA.HI.X.SX32 R0, R27, R8, 0x1, P3 ;  /* 0x000000081b007211 */ /* 0x002fca00018f0eff */
[----:B------:R1:W-:Y:S04]  /*13760*/  STL [R1+0x180], R0 ;  /* 0x0001800001007387 */ /* 0x0003e80000100800 */
[----:B------:R-:W4:Y:S01]  /*13770*/  LDL.LU R27, [R1+0x464] ;  /* 0x00046400011b7983 */ /* 0x000f220000300800 */
[----:B------:R-:W-:-:S04]  /*13780*/  IADD3 R142, P4, PT, R6, R24, RZ ;  /* 0x00000018068e7210 */ /* 0x000fc80007f9e0ff */
[----:B-1----:R-:W-:Y:S02]  /*13790*/  LEA.HI.X.SX32 R0, R24, R8, 0x1, P4 ;  /* 0x0000000818007211 */ /* 0x002fe400020f0eff */
[----:B------:R-:W-:-:S03]  /*137a0*/  IADD3 R140, P6, PT, R6, R18, RZ ;  /* 0x00000012068c7210 */ /* 0x000fc60007fde0ff */
[----:B------:R1:W-:Y:S01]  /*137b0*/  STL [R1+0x184], R0 ;  /* 0x0001840001007387 */ /* 0x0003e20000100800 */
[----:B------:R-:W-:Y:S02]  /*137c0*/  LEA.HI.X.SX32 R2, R18, R8, 0x1, P6 ;  /* 0x0000000812027211 */ /* 0x000fe400030f0eff */
[----:B------:R-:W-:-:S03]  /*137d0*/  IADD3 R138, P5, PT, R6, R19, RZ ;  /* 0x00000013068a7210 */ /* 0x000fc60007fbe0ff */
[----:B------:R-:W-:Y:S01]  /*137e0*/  STL [R1+0x188], R2 ;  /* 0x0001880201007387 */ /* 0x000fe20000100800 */
[----:B-1----:R-:W-:-:S03]  /*137f0*/  LEA.HI.X.SX32 R0, R19, R8, 0x1, P5 ;  /* 0x0000000813007211 */ /* 0x002fc600028f0eff */
[----:B------:R-:W4:Y:S04]  /*13800*/  LDL.LU R26, [R1+0x468] ;  /* 0x00046800011a7983 */ /* 0x000f280000300800 */
[----:B------:R1:W-:Y:S01]  /*13810*/  STL [R1+0x18c], R0 ;  /* 0x00018c0001007387 */ /* 0x0003e20000100800 */
[----:B------:R-:W-:-:S04]  /*13820*/  IADD3 R136, P3, PT, R6, R10, RZ ;  /* 0x0000000a06887210 */ /* 0x000fc80007f7e0ff */
[----:B-1----:R-:W-:Y:S02]  /*13830*/  LEA.HI.X.SX32 R0, R10, R8, 0x1, P3 ;  /* 0x000000080a007211 */ /* 0x002fe400018f0eff */
[----:B------:R-:W4:Y:S01]  /*13840*/  LDL.LU R10, [R1+0x46c] ;  /* 0x00046c00010a7983 */ /* 0x000f220000300800 */
[----:B------:R-:W-:-:S03]  /*13850*/  IADD3 R134, P4, PT, R6, R16, RZ ;  /* 0x0000001006867210 */ /* 0x000fc60007f9e0ff */
[----:B------:R-:W4:Y:S04]  /*13860*/  LDL.LU R24, [R1+0x470] ;  /* 0x0004700001187983 */ /* 0x000f280000300800 */
[----:B------:R1:W-:Y:S01]  /*13870*/  STL [R1+0x190], R0 ;  /* 0x0001900001007387 */ /* 0x0003e20000100800 */
[----:B------:R-:W-:-:S03]  /*13880*/  IADD3 R132, P6, PT, R6, R17, RZ ;  /* 0x0000001106847210 */ /* 0x000fc60007fde0ff */
[----:B------:R-:W4:Y:S01]  /*13890*/  LDL.LU R18, [R1+0x474] ;  /* 0x0004740001127983 */ /* 0x000f220000300800 */
[----:B-1----:R-:W-:-:S05]  /*138a0*/  LEA.HI.X.SX32 R0, R16, R8, 0x1, P4 ;  /* 0x0000000810007211 */ /* 0x002fca00020f0eff */
[----:B------:R1:W-:Y:S01]  /*138b0*/  STL [R1+0x194], R0 ;  /* 0x0001940001007387 */ /* 0x0003e20000100800 */
[----:B------:R-:W-:-:S03]  /*138c0*/  IADD3 R130, P5, PT, R6, R14, RZ ;  /* 0x0000000e06827210 */ /* 0x000fc60007fbe0ff */
[----:B------:R-:W4:Y:S01]  /*138d0*/  LDL.LU R16, [R1+0x478] ;  /* 0x0004780001107983 */ /* 0x000f220000300800 */
[----:B-1----:R-:W-:-:S05]  /*138e0*/  LEA.HI.X.SX32 R0, R17, R8, 0x1, P6 ;  /* 0x0000000811007211 */ /* 0x002fca00030f0eff */
[----:B------:R1:W-:Y:S04]  /*138f0*/  STL [R1+0x198], R0 ;  /* 0x0001980001007387 */ /* 0x0003e80000100800 */
[----:B------:R-:W4:Y:S01]  /*13900*/  LDL.LU R17, [R1+0x47c] ;  /* 0x00047c0001117983 */ /* 0x000f220000300800 */
[----:B------:R-:W-:Y:S02]  /*13910*/  IADD3 R128, P3, PT, R6, R12, RZ ;  /* 0x0000000c06807210 */ /* 0x000fe40007f7e0ff */
[----:B-1----:R-:W-:-:S05]  /*13920*/  LEA.HI.X.SX32 R0, R14, R8, 0x1, P5 ;  /* 0x000000080e007211 */ /* 0x002fca00028f0eff */
[----:B------:R1:W-:Y:S01]  /*13930*/  STL [R1+0x19c], R0 ;  /* 0x00019c0001007387 */ /* 0x0003e20000100800 */
[----:B------:R-:W-:Y:S02]  /*13940*/  IADD3 R31, P4, PT, R6, R13, RZ ;  /* 0x0000000d061f7210 */ /* 0x000fe40007f9e0ff */
[----:B-1----:R-:W-:Y:S02]  /*13950*/  LEA.HI.X.SX32 R0, R12, R8, 0x1, P3 ;  /* 0x000000080c007211 */ /* 0x002fe400018f0eff */
[----:B------:R-:W4:Y:S04]  /*13960*/  LDL.LU R12, [R1+0x480] ;  /* 0x00048000010c7983 */ /* 0x000f280000300800 */
[----:B------:R-:W4:Y:S04]  /*13970*/  LDL.LU R14, [R1+0x484] ;  /* 0x00048400010e7983 */ /* 0x000f280000300800 */
[----:B------:R1:W-:Y:S01]  /*13980*/  STL [R1+0x1a0], R0 ;  /* 0x0001a00001007387 */ /* 0x0003e20000100800 */
[----:B------:R-:W-:-:S02]  /*13990*/  IADD3 R33, P6, PT, R6, R11, RZ ;  /* 0x0000000b06217210 */ /* 0x000fc40007fde0ff */
[-C--:B-1----:R-:W-:Y:S02]  /*139a0*/  LEA.HI.X.SX32 R0, R13, R8.reuse, 0x1, P4 ;  /* 0x000000080d007211 */ /* 0x082fe400020f0eff */
[----:B------:R-:W4:Y:S04]  /*139b0*/  LDL.LU R13, [R1+0x488] ;  /* 0x00048800010d7983 */ /* 0x000f280000300800 */
[----:B------:R1:W-:Y:S02]  /*139c0*/  STL [R1+0x1a4], R0 ;  /* 0x0001a40001007387 */ /* 0x0003e40000100800 */
[----:B-1----:R-:W-:Y:S02]  /*139d0*/  LEA.HI.X.SX32 R0, R11, R8, 0x1, P6 ;  /* 0x000000080b007211 */ /* 0x002fe400030f0eff */
        /* <DEDUP_REMOVED lines=9> */
[----:B------:R-:W3:Y:S01]  /*13a70*/  LDL.LU R19, [R1+0x498] ;  /* 0x0004980001137983 */ /* 0x000ee20000300800 */
[----:B----4-:R-:W-:-:S03]  /*13a80*/  IADD3 R39, P4, PT, R6, R25, RZ ;  /* 0x0000001906277210 */ /* 0x010fc60007f9e0ff */
[----:B------:R1:W-:Y:S01]  /*13a90*/  STL [R1+0x1b0], R0 ;  /* 0x0001b00001007387 */ /* 0x0003e20000100800 */
[----:B------:R-:W-:Y:S02]  /*13aa0*/  IADD3 R41, P6, PT, R6, R29, RZ ;  /* 0x0000001d06297210 */ /* 0x000fe40007fde0ff */
[-C--:B-1----:R-:W-:Y:S02]  /*13ab0*/  LEA.HI.X.SX32 R0, R25, R8.reuse, 0x1, P4 ;  /* 0x0000000819007211 */ /* 0x082fe400020f0eff */
[----:B------:R-:W4:Y:S01]  /*13ac0*/  LDL.LU R25, [R1+0x49c] ;  /* 0x00049c0001197983 */ /* 0x000f220000300800 */
[----:B------:R-:W-:-:S03]  /*13ad0*/  LEA.HI.X.SX32 R2, R29, R8, 0x1, P6 ;  /* 0x000000081d027211 */ /* 0x000fc600030f0eff */
[----:B------:R1:W-:Y:S01]  /*13ae0*/  STL [R1+0x1b4], R0 ;  /* 0x0001b40001007387 */ /* 0x0003e20000100800 */
[----:B------:R-:W-:-:S03]  /*13af0*/  IADD3 R43, P5, PT, R6, R27, RZ ;  /* 0x0000001b062b7210 */ /* 0x000fc60007fbe0ff */
[----:B------:R1:W-:Y:S02]  /*13b00*/  STL [R1+0x1b8], R2 ;  /* 0x0001b80201007387 */ /* 0x0003e40000100800 */
[----:B-1----:R-:W-:Y:S02]  /*13b10*/  LEA.HI.X.SX32 R0, R27, R8, 0x1, P5 ;  /* 0x000000081b007211 */ /* 0x002fe400028f0eff */
[----:B------:R-:W4:Y:S04]  /*13b20*/  LDL.LU R27, [R1+0x4a0] ;  /* 0x0004a000011b7983 */ /* 0x000f280000300800 */
[----:B------:R1:W-:Y:S01]  /*13b30*/  STL [R1+0x1bc], R0 ;  /* 0x0001bc0001007387 */ /* 0x0003e20000100800 */
[----:B------:R-:W-:-:S04]  /*13b40*/  IADD3 R45, P3, PT, R6, R26, RZ ;  /* 0x0000001a062d7210 */ /* 0x000fc80007f7e0ff */
[----:B------:R-:W-:-:S05]  /*13b50*/  LEA.HI.X.SX32 R2, R26, R8, 0x1, P3 ;  /* 0x000000081a027211 */ /* 0x000fca00018f0eff */
[----:B------:R1:W-:Y:S01]  /*13b60*/  STL [R1+0x1c0], R2 ;  /* 0x0001c00201007387 */ /* 0x0003e20000100800 */
[----:B------:R-:W-:-:S04]  /*13b70*/  IADD3 R47, P4, PT, R6, R10, RZ ;  /* 0x0000000a062f7210 */ /* 0x000fc80007f9e0ff */
[----:B-1----:R-:W-:Y:S02]  /*13b80*/  LEA.HI.X.SX32 R0, R10, R8, 0x1, P4 ;  /* 0x000000080a007211 */ /* 0x002fe400020f0eff */
[C---:B------:R-:W-:Y:S01]  /*13b90*/  IADD3 R49, P6, PT, R6.reuse, R24, RZ ;  /* 0x0000001806317210 */ /* 0x040fe20007fde0ff */
[----:B------:R-:W4:Y:S04]  /*13ba0*/  LDL.LU R10, [R1+0x4a4] ;  /* 0x0004a400010a7983 */ /* 0x000f280000300800 */
[----:B------:R1:W-:Y:S01]  /*13bb0*/  STL [R1+0x1c4], R0 ;  /* 0x0001c40001007387 */ /* 0x0003e20000100800 */
[----:B------:R-:W-:-:S04]  /*13bc0*/  IADD3 R51, P5, PT, R6, R18, RZ ;  /* 0x0000001206337210 */ /* 0x000fc80007fbe0ff */
[-C--:B------:R-:W-:Y:S02]  /*13bd0*/  LEA.HI.X.SX32 R2, R18, R8.reuse, 0x1, P5 ;  /* 0x0000000812027211 */ /* 0x080fe400028f0eff */
[----:B-1----:R-:W-:Y:S02]  /*13be0*/  LEA.HI.X.SX32 R0, R24, R8, 0x1, P6 ;  /* 0x0000000818007211 */ /* 0x002fe400030f0eff */
[----:B------:R-:W4:Y:S01]  /*13bf0*/  LDL.LU R24, [R1+0x4a8] ;  /* 0x0004a80001187983 */ /* 0x000f220000300800 */
[----:B------:R-:W-:-:S03]  /*13c00*/  IADD3 R53, P3, PT, R6, R16, RZ ;  /* 0x0000001006357210 */ /* 0x000fc60007f7e0ff */
[----:B------:R1:W-:Y:S04]  /*13c10*/  STL [R1+0x1c8], R0 ;  /* 0x0001c80001007387 */ /* 0x0003e80000100800 */
[----:B------:R-:W-:Y:S04]  /*13c20*/  STL [R1+0x1cc], R2 ;  /* 0x0001cc0201007387 */ /* 0x000fe80000100800 */
[----:B------:R-:W4:Y:S01]  /*13c30*/  LDL.LU R18, [R1+0x4ac] ;  /* 0x0004ac0001127983 */ /* 0x000f220000300800 */
[----:B-1----:R-:W-:Y:S02]  /*13c40*/  LEA.HI.X.SX32 R0, R16, R8, 0x1, P3 ;  /* 0x0000000810007211 */ /* 0x002fe400018f0eff */
[----:B------:R-:W-:-:S03]  /*13c50*/  IADD3 R55, P4, PT, R6, R17, RZ ;  /* 0x0000001106377210 */ /* 0x000fc60007f9e0ff */
[----:B------:R1:W-:Y:S04]  /*13c60*/  STL [R1+0x1d4], R0 ;  /* 0x0001d40001007387 */ /* 0x0003e80000100800 */
[----:B------:R-:W4:Y:S01]  /*13c70*/  LDL.LU R16, [R1+0x4b0] ;  /* 0x0004b00001107983 */ /* 0x000f220000300800 */
[----:B-1----:R-:W-:-:S05]  /*13c80*/  LEA.HI.X.SX32 R0, R17, R8, 0x1, P4 ;  /* 0x0000000811007211 */ /* 0x002fca00020f0eff */
[----:B------:R1:W-:Y:S01]  /*13c90*/  STL [R1+0x1d8], R0 ;  /* 0x0001d80001007387 */ /* 0x0003e20000100800 */
[----:B------:R-:W-:-:S04]  /*13ca0*/  IADD3 R57, P6, PT, R6, R12, RZ ;  /* 0x0000000c06397210 */ /* 0x000fc80007fde0ff */
[----:B-1----:R-:W-:Y:S02]  /*13cb0*/  LEA.HI.X.SX32 R0, R12, R8, 0x1, P6 ;  /* 0x000000080c007211 */ /* 0x002fe400030f0eff */
[C---:B------:R-:W-:Y:S01]  /*13cc0*/  IADD3 R59, P5, PT, R6.reuse, R14, RZ ;  /* 0x0000000e063b7210 */ /* 0x040fe20007fbe0ff */
[----:B------:R-:W4:Y:S04]  /*13cd0*/  LDL.LU R12, [R1+0x4b4] ;  /* 0x0004b400010c7983 */ /* 0x000f280000300800 */
[----:B------:R1:W-:Y:S01]  /*13ce0*/  STL [R1+0x1dc], R0 ;  /* 0x0001dc0001007387 */ /* 0x0003e20000100800 */
[----:B------:R-:W-:Y:S02]  /*13cf0*/  IADD3 R61, P3, PT, R6, R13, RZ ;  /* 0x0000000d063d7210 */ /* 0x000fe40007f7e0ff */
[----:B-1----:R-:W-:-:S02]  /*13d00*/  LEA.HI.X.SX32 R0, R14, R8, 0x1, P5 ;  /* 0x000000080e007211 */ /* 0x002fc400028f0eff */
[----:B------:R-:W-:-:S03]  /*13d10*/  LEA.HI.X.SX32 R2, R13, R8, 0x1, P3 ;  /* 0x000000080d027211 */ /* 0x000fc600018f0eff */
[----:B------:R1:W-:Y:S01]  /*13d20*/  STL [R1+0x1e0], R0 ;  /* 0x0001e00001007387 */ /* 0x0003e20000100800 */
[----:B------:R-:W-:-:S03]  /*13d30*/  IADD3 R63, P4, PT, R6, R11, RZ ;  /* 0x0000000b063f7210 */ /* 0x000fc60007f9e0ff */
[----:B------:R-:W-:Y:S01]  /*13d40*/  STL [R1+0x1e4], R2 ;  /* 0x0001e40201007387 */ /* 0x000fe20000100800 */
[----:B-1----:R-:W-:-:S03]  /*13d50*/  LEA.HI.X.SX32 R0, R11, R8, 0x1, P4 ;  /* 0x000000080b007211 */ /* 0x002fc600020f0eff */
[----:B------:R-:W4:Y:S04]  /*13d60*/  LDL.LU R14, [R1+0x2a0] ;  /* 0x0002a000010e7983 */ /* 0x000f280000300800 */
[----:B------:R1:W-:Y:S01]  /*13d70*/  STL [R1+0x1e8], R0 ;  /* 0x0001e80001007387 */ /* 0x0003e20000100800 */
[----:B--2---:R-:W-:-:S04]  /*13d80*/  IADD3 R65, P6, PT, R6, R9, RZ ;  /* 0x0000000906417210 */ /* 0x004fc80007fde0ff */
[----:B-1----:R-:W-:Y:S02]  /*13d90*/  LEA.HI.X.SX32 R0, R9, R8, 0x1, P6 ;  /* 0x0000000809007211 */ /* 0x002fe400030f0eff */
[----:B------:R-:W2:Y:S04]  /*13da0*/  LDL.LU R9, [R1+0x2a8] ;  /* 0x0002a80001097983 */ /* 0x000ea80000300800 */
[----:B------:R-:W2:Y:S01]  /*13db0*/  LDL.LU R11, [R1+0x2b0] ;  /* 0x0002b000010b7983 */ /* 0x000ea20000300800 */
[----:B---3--:R-:W-:-:S03]  /*13dc0*/  IADD3 R67, P5, PT, R6, R15, RZ ;  /* 0x0000000f06437210 */ /* 0x008fc60007fbe0ff */
[----:B------:R1:W-:Y:S01]  /*13dd0*/  STL [R1+0x1ec], R0 ;  /* 0x0001ec0001007387 */ /* 0x0003e20000100800 */
[----:B------:R-:W-:-:S03]  /*13de0*/  IADD3 R69, P3, PT, R6, R19, RZ ;  /* 0x0000001306457210 */ /* 0x000fc60007f7e0ff */
[----:B------:R-:W3:Y:S01]  /*13df0*/  LDL.LU R13, [R1+0x2b4] ;  /* 0x0002b400010d7983 */ /* 0x000ee20000300800 */
[----:B-1----:R-:W-:-:S03]  /*13e00*/  LEA.HI.X.SX32 R0, R15, R8, 0x1, P5 ;  /* 0x000000080f007211 */ /* 0x002fc600028f0eff */
[----:B------:R-:W3:Y:S04]  /*13e10*/  LDL.LU R15, [R1+0x2bc] ;  /* 0x0002bc00010f7983 */ /* 0x000ee80000300800 */
[----:B------:R-:W3:Y:S04]  /*13e20*/  LDL.LU R17, [R1+0x2c0] ;  /* 0x0002c00001117983 */ /* 0x000ee80000300800 */
[----:B------:R1:W-:Y:S01]  /*13e30*/  STL [R1+0x1f0], R0 ;  /* 0x0001f00001007387 */ /* 0x0003e20000100800 */
[----:B----4-:R-:W-:Y:S02]  /*13e40*/  IADD3 R71, P4, PT, R6, R25, RZ ;  /* 0x0000001906477210 */ /* 0x010fe40007f9e0ff */
[----:B-1----:R-:W-:-:S02]  /*13e50*/  LEA.HI.X.SX32 R0, R19, R8, 0x1, P3 ;  /* 0x0000000813007211 */ /* 0x002fc400018f0eff */
[----:B------:R-:W4:Y:S04]  /*13e60*/  LDL.LU R19, [R1+0x2c8] ;  /* 0x0002c80001137983 */ /* 0x000f280000300800 */
[----:B------:R-:W4:Y:S04]  /*13e70*/  LDL.LU R28, [R1+0x2cc] ;  /* 0x0002cc00011c7983 */ /* 0x000f280000300800 */
[----:B------:R1:W-:Y:S01]  /*13e80*/  STL [R1+0x1f4], R0 ;  /* 0x0001f40001007387 */ /* 0x0003e20000100800 */
[----:B------:R-:W-:-:S03]  /*13e90*/  IADD3 R73, P6, PT, R6, R27, RZ ;  /* 0x0000001b06497210 */ /* 0x000fc60007fde0ff */
[----:B------:R-:W4:Y:S01]  /*13ea0*/  LDL.LU R30, [R1+0x2d4] ;  /* 0x0002d400011e7983 */ /* 0x000f220000300800 */
[----:B-1----:R-:W-:-:S03]  /*13eb0*/  LEA.HI.X.SX32 R0, R25, R8, 0x1, P4 ;  /* 0x0000000819007211 */ /* 0x002fc600020f0eff */
[----:B------:R-:W4:Y:S04]  /*13ec0*/  LDL.LU R25, [R1+0x2dc] ;  /* 0x0002dc0001197983 */ /* 0x000f280000300800 */
[----:B------:R1:W-:Y:S02]  /*13ed0*/  STL [R1+0x1f8], R0 ;  /* 0x0001f80001007387 */ /* 0x0003e40000100800 */
[----:B-1----:R-:W-:Y:S02]  /*13ee0*/  LEA.HI.X.SX32 R0, R27, R8, 0x1, P6 ;  /* 0x000000081b007211 */ /* 0x002fe400030f0eff */
[----:B------:R-:W4:Y:S04]  /*13ef0*/  LDL.LU R27, [R1+0x2e0] ;  /* 0x0002e000011b7983 */ /* 0x000f280000300800 */
[----:B------:R-:W4:Y:S01]  /*13f00*/  LDL.LU R29, [R1+0x53c] ;  /* 0x00053c00011d7983 */ /* 0x000f220000300800 */
[----:B------:R-:W1:Y:S01]  /*13f10*/  S2R R93, SR_TID.X ;  /* 0x00000000005d7919 */ /* 0x000e620000002100 */
[----:B------:R-:W1:Y:S02]  /*13f20*/  S2R R107, SR_TID.X ;  /* 0x00000000006b7919 */ /* 0x000e640000002100 */
[----:B------:R1:W-:Y:S01]  /*13f30*/  STL [R1+0x1fc], R0 ;  /* 0x0001fc0001007387 */ /* 0x0003e20000100800 */
[----:B------:R-:W-:-:S04]  /*13f40*/  IADD3 R75, P5, PT, R6, R10, RZ ;  /* 0x0000000a064b7210 */ /* 0x000fc80007fbe0ff */
[----:B-1----:R-:W-:Y:S02]  /*13f50*/  LEA.HI.X.SX32 R0, R10, R8, 0x1, P5 ;  /* 0x000000080a007211 */ /* 0x002fe400028f0eff */
[----:B------:R-:W1:Y:S01]  /*13f60*/  S2R R10, SR_TID.X ;  /* 0x00000000000a7919 */ /* 0x000e620000002100 */
[----:B------:R-:W-:-:S04]  /*13f70*/  SHF.R.U32.HI R89, RZ, 0x6, R93 ;  /* 0x00000006ff597819 */ /* 0x000fc8000001165d */
[----:B------:R-:W-:-:S04]  /*13f80*/  SGXT.U32 R89, R89, 0x1 ;  /* 0x000000015959781a */ /* 0x000fc80000000000 */
[----:B------:R-:W-:-:S05]  /*13f90*/  LOP3.LUT R89, R89, 0x3a, RZ, 0xfc, !PT ;  /* 0x0000003a59597812 */ /* 0x000fca00078efcff */
[----:B------:R-:W-:Y:S02]  /*13fa0*/  IMAD R97, R89, UR9, RZ ;  /* 0x0000000959617c24 */ /* 0x000fe4000f8e02ff */
[----:B------:R-:W1:Y:S01]  /*13fb0*/  S2R R89, SR_TID.X ;  /* 0x0000000000597919 */ /* 0x000e620000002100 */
[C---:B------:R-:W-:Y:S01]  /*13fc0*/  IADD3 R77, P3, PT, R6.reuse, R24, RZ ;  /* 0x00000018064d7210 */ /* 0x040fe20007f7e0ff */
[----:B------:R-:W1:Y:S01]  /*13fd0*/  S2R R101, SR_TID.X ;  /* 0x0000000000657919 */ /* 0x000e620000002100 */
[----:B------:R-:W-:Y:S02]  /*13fe0*/  IADD3 R79, P4, PT, R6, R18, RZ ;  /* 0x00000012064f7210 */ /* 0x000fe40007f9e0ff */
[----:B------:R-:W-:Y:S01]  /*13ff0*/  LEA.HI.X.SX32 R2, R24, R8, 0x1, P3 ;  /* 0x0000000818027211 */ /* 0x000fe200018f0eff */
[----:B------:R1:W-:Y:S01]  /*14000*/  STL [R1+0x200], R0 ;  /* 0x0002000001007387 */ /* 0x0003e20000100800 */
[----:B------:R-:W-:Y:S02]  /*14010*/  SHF.R.U32.HI R113, RZ, 0x6, R107 ;  /* 0x00000006ff717819 */ /* 0x000fe4000001166b */
[----:B------:R-:W-:Y:S01]  /*14020*/  IADD3 R81, P6, PT, R6, R16, RZ ;  /* 0x0000001006517210 */ /* 0x000fe20007fde0ff */
[----:B------:R1:W-:Y:S01]  /*14030*/  STL [R1+0x204], R2 ;  /* 0x0002040201007387 */ /* 0x0003e20000100800 */
[----:B------:R-:W-:-:S02]  /*14040*/  SGXT.U32 R113, R113, 0x1 ;  /* 0x000000017171781a */ /* 0x000fc40000000000 */
[-C--:B-1----:R-:W-:Y:S02]  /*14050*/  LEA.HI.X.SX32 R0, R18, R8.reuse, 0x1, P4 ;  /* 0x0000000812007211 */ /* 0x082fe400020f0eff */
[----:B------:R-:W-:Y:S02]  /*14060*/  LOP3.LUT R113, R113, 0x28, RZ, 0xfc, !PT ;  /* 0x0000002871717812 */ /* 0x000fe400078efcff */
[----:B------:R-:W-:Y:S01]  /*14070*/  LEA.HI.X.SX32 R2, R16, R8, 0x1, P6 ;  /* 0x0000000810027211 */ /* 0x000fe200030f0eff */
[----:B------:R1:W-:Y:S01]  /*14080*/  STL [R1+0x208], R0 ;  /* 0x0002080001007387 */ /* 0x0003e20000100800 */
[----:B------:R-:W-:Y:S02]  /*14090*/  SHF.R.U32.HI R10, RZ, 0x6, R10 ;  /* 0x00000006ff0a7819 */ /* 0x000fe4000001160a */
[----:B------:R-:W-:Y:S02]  /*140a0*/  IADD3 R83, P5, PT, R6, R12, RZ ;  /* 0x0000000c06537210 */ /* 0x000fe40007fbe0ff */
[----:B------:R-:W-:-:S02]  /*140b0*/  SHF.R.S32.HI R6, RZ, 0x1f, R5 ;  /* 0x0000001fff067819 */ /* 0x000fc40000011405 */
[----:B-1----:R-:W-:Y:S01]  /*140c0*/  LEA.HI.X.SX32 R0, R12, R8, 0x1, P5 ;  /* 0x000000080c007211 */ /* 0x002fe200028f0eff */
[----:B------:R-:W-:Y:S01]  /*140d0*/  IMAD R117, R113, UR23, RZ ;  /* 0x0000001771757c24 */ /* 0x000fe2000f8e02ff */
[----:B------:R-:W-:Y:S01]  /*140e0*/  SGXT.U32 R10, R10, 0x1 ;  /* 0x000000010a0a781a */ /* 0x000fe20000000000 */
[----:B------:R-:W1:Y:S01]  /*140f0*/  S2R R113, SR_TID.X ;  /* 0x0000000000717919 */ /* 0x000e620000002100 */
[--C-:B------:R-:W-:Y:S02]  /*14100*/  SHF.R.U32.HI R91, RZ, 0x6, R93.reuse ;  /* 0x00000006ff5b7819 */ /* 0x100fe4000001165d */
[----:B------:R-:W-:Y:S02]  /*14110*/  SHF.R.U32.HI R93, RZ, 0x6, R93 ;  /* 0x00000006ff5d7819 */ /* 0x000fe4000001165d */
[----:B------:R-:W-:Y:S02]  /*14120*/  LOP3.LUT R10, R10, 0x3e, RZ, 0xfc, !PT ;  /* 0x0000003e0a0a7812 */ /* 0x000fe400078efcff */
[----:B------:R-:W-:-:S02]  /*14130*/  SGXT.U32 R93, R93, 0x1 ;  /* 0x000000015d5d781a */ /* 0x000fc40000000000 */
[----:B------:R-:W-:Y:S01]  /*14140*/  SGXT.U32 R91, R91, 0x1 ;  /* 0x000000015b5b781a */ /* 0x000fe20000000000 */
[----:B------:R-:W-:Y:S01]  /*14150*/  IMAD R87, R10, UR16, RZ ;  /* 0x000000100a577c24 */ /* 0x000fe2000f8e02ff */
[----:B------:R-:W-:Y:S02]  /*14160*/  LOP3.LUT R93, R93, 0x3c, RZ, 0xfc, !PT ;  /* 0x0000003c5d5d7812 */ /* 0x000fe400078efcff */
[----:B------:R-:W-:Y:S01]  /*14170*/  SHF.R.U32.HI R95, RZ, 0x6, R89 ;  /* 0x00000006ff5f7819 */ /* 0x000fe20000011659 */
[----:B------:R-:W1:Y:S01]  /*14180*/  S2R R119, SR_TID.X ;  /* 0x0000000000777919 */ /* 0x000e620000002100 */
[----:B------:R-:W-:Y:S02]  /*14190*/  IADD3 R8, P3, PT, R5, R14, RZ ;  /* 0x0000000e05087210 */ /* 0x000fe40007f7e0ff */
[--C-:B------:R-:W-:Y:S02]  /*141a0*/  SHF.R.U32.HI R105, RZ, 0x6, R101.reuse ;  /* 0x00000006ff697819 */ /* 0x100fe40000011665 */
[----:B------:R-:W-:Y:S01]  /*141b0*/  SHF.R.U32.HI R103, RZ, 0x6, R101 ;  /* 0x00000006ff677819 */ /* 0x000fe20000011665 */
[----:B------:R-:W-:Y:S01]  /*141c0*/  STL [R1+0x20c], R2 ;  /* 0x00020c0201007387 */ /* 0x000fe20000100800 */
[----:B------:R-:W-:-:S02]  /*141d0*/  LEA.HI.X.SX32 R185, R14, R6, 0x1, P3 ;  /* 0x000000060eb97211 */ /* 0x000fc400018f0eff */
[----:B------:R-:W-:Y:S01]  /*141e0*/  LOP3.LUT R91, R91, 0x38, RZ, 0xfc, !PT ;  /* 0x000000385b5b7812 */ /* 0x000fe200078efcff */
[----:B------:R-:W-:Y:S01]  /*141f0*/  IMAD R93, R93, UR8, RZ ;  /* 0x000000085d5d7c24 */ /* 0x000fe2000f8e02ff */
[----:B------:R-:W-:Y:S01]  /*14200*/  SGXT.U32 R95, R95, 0x1 ;  /* 0x000000015f5f781a */ /* 0x000fe20000000000 */
[----:B------:R-:W1:Y:S01]  /*14210*/  LDCU UR16, c[0x0][0x3a8] ;  /* 0x00007500ff1077ac */ /* 0x000e620008000800 */
[----:B------:R-:W-:Y:S01]  /*14220*/  SHF.R.U32.HI R101, RZ, 0x6, R101 ;  /* 0x00000006ff657819 */ /* 0x000fe20000011665 */
[----:B------:R-:W-:Y:S01]  /*14230*/  IMAD R99, R91, UR13, RZ ;  /* 0x0000000d5b637c24 */ /* 0x000fe2000f8e02ff */
[----:B------:R1:W-:Y:S01]  /*14240*/  STL [R1+0x210], R0 ;  /* 0x0002100001007387 */ /* 0x0003e20000100800 */
[----:B------:R-:W-:Y:S02]  /*14250*/  LOP3.LUT R95, R95, 0x36, RZ, 0xfc, !PT ;  /* 0x000000365f5f7812 */ /* 0x000fe400078efcff */
[----:B------:R-:W-:Y:S02]  /*14260*/  SGXT.U32 R101, R101, 0x1 ;  /* 0x000000016565781a */ /* 0x000fe40000000000 */
[----:B------:R-:W-:-:S02]  /*14270*/  SGXT.U32 R103, R103, 0x1 ;  /* 0x000000016767781a */ /* 0x000fc40000000000 */
[----:B------:R-:W-:Y:S02]  /*14280*/  SGXT.U32 R105, R105, 0x1 ;  /* 0x000000016969781a */ /* 0x000fe40000000000 */
[--C-:B------:R-:W-:Y:S02]  /*14290*/  SHF.R.U32.HI R111, RZ, 0x6, R107.reuse ;  /* 0x00000006ff6f7819 */ /* 0x100fe4000001166b */
[--C-:B------:R-:W-:Y:S01]  /*142a0*/  SHF.R.U32.HI R115, RZ, 0x6, R107.reuse ;  /* 0x00000006ff737819 */ /* 0x100fe2000001166b */
[----:B------:R-:W-:Y:S01]  /*142b0*/  IMAD R95, R95, UR15, RZ ;  /* 0x0000000f5f5f7c24 */ /* 0x000fe2000f8e02ff */
[----:B------:R-:W-:Y:S02]  /*142c0*/  SHF.R.U32.HI R107, RZ, 0x6, R107 ;  /* 0x00000006ff6b7819 */ /* 0x000fe4000001166b */
[----:B------:R-:W-:Y:S02]  /*142d0*/  LOP3.LUT R101, R101, 0x34, RZ, 0xfc, !PT ;  /* 0x0000003465657812 */ /* 0x000fe400078efcff */
[----:B------:R-:W-:-:S02]  /*142e0*/  LOP3.LUT R103, R103, 0x32, RZ, 0xfc, !PT ;  /* 0x0000003267677812 */ /* 0x000fc400078efcff */
[----:B------:R-:W-:Y:S02]  /*142f0*/  LOP3.LUT R105, R105, 0x30, RZ, 0xfc, !PT ;  /* 0x0000003069697812 */ /* 0x000fe400078efcff */
[----:B------:R-:W-:Y:S01]  /*14300*/  SGXT.U32 R107, R107, 0x1 ;  /* 0x000000016b6b781a */ /* 0x000fe20000000000 */
[----:B------:R-:W-:Y:S01]  /*14310*/  IMAD R101, R101, UR17, RZ ;  /* 0x0000001165657c24 */ /* 0x000fe2000f8e02ff */
[----:B------:R-:W-:Y:S01]  /*14320*/  SGXT.U32 R115, R115, 0x1 ;  /* 0x000000017373781a */ /* 0x000fe20000000000 */
[----:B------:R-:W-:Y:S01]  /*14330*/  IMAD R103, R103, UR18, RZ ;  /* 0x0000001267677c24 */ /* 0x000fe2000f8e02ff */
[----:B------:R-:W-:Y:S01]  /*14340*/  LOP3.LUT R107, R107, 0x2e, RZ, 0xfc, !PT ;  /* 0x0000002e6b6b7812 */ /* 0x000fe200078efcff */
[----:B------:R-:W-:Y:S01]  /*14350*/  IMAD R105, R105, UR19, RZ ;  /* 0x0000001369697c24 */ /* 0x000fe2000f8e02ff */
[----:B------:R-:W-:Y:S02]  /*14360*/  LOP3.LUT R115, R115, 0x2c, RZ, 0xfc, !PT ;  /* 0x0000002c73737812 */ /* 0x000fe400078efcff */
[----:B------:R-:W-:-:S02]  /*14370*/  SGXT.U32 R111, R111, 0x1 ;  /* 0x000000016f6f781a */ /* 0x000fc40000000000 */
[--C-:B-1----:R-:W-:Y:S01]  /*14380*/  SHF.R.U32.HI R123, RZ, 0x6, R113.reuse ;  /* 0x00000006ff7b7819 */ /* 0x102fe20000011671 */
[----:B------:R-:W-:Y:S01]  /*14390*/  IMAD R107, R107, UR20, RZ ;  /* 0x000000146b6b7c24 */ /* 0x000fe2000f8e02ff */
[----:B------:R-:W-:Y:S01]  /*143a0*/  LOP3.LUT R111, R111, 0x2a, RZ, 0xfc, !PT ;  /* 0x0000002a6f6f7812 */ /* 0x000fe200078efcff */
[----:B------:R-:W-:Y:S01]  /*143b0*/  IMAD R109, R115, UR21, RZ ;  /* 0x00000015736d7c24 */ /* 0x000fe2000f8e02ff */
[----:B------:R-:W-:Y:S02]  /*143c0*/  SGXT.U32 R123, R123, 0x1 ;  /* 0x000000017b7b781a */ /* 0x000fe40000000000 */
[--C-:B------:R-:W-:Y:S01]  /*143d0*/  SHF.R.U32.HI R115, RZ, 0x6, R113.reuse ;  /* 0x00000006ff737819 */ /* 0x100fe20000011671 */
[----:B------:R-:W-:Y:S01]  /*143e0*/  IMAD R111, R111, UR22, RZ ;  /* 0x000000166f6f7c24 */ /* 0x000fe2000f8e02ff */
[----:B------:R-:W-:Y:S02]  /*143f0*/  SHF.R.U32.HI R113, RZ, 0x6, R113 ;  /* 0x00000006ff717819 */ /* 0x000fe40000011671 */
[----:B------:R-:W-:-:S02]  /*14400*/  LOP3.LUT R123, R123, 0x22, RZ, 0xfc, !PT ;  /* 0x000000227b7b7812 */ /* 0x000fc400078efcff */
[----:B------:R-:W-:Y:S02]  /*14410*/  SGXT.U32 R115, R115, 0x1 ;  /* 0x000000017373781a */ /* 0x000fe40000000000 */
[----:B--2---:R-:W-:-:S04]  /*14420*/  IADD3 R12, P4, PT, R5, R11, RZ ;  /* 0x0000000b050c7210 */ /* 0x004fc80007f9e0ff */
[----:B------:R-:W-:Y:S02]  /*14430*/  LEA.HI.X.SX32 R11, R11, R6, 0x1, P4 ;  /* 0x000000060b0b7211 */ /* 0x000fe400020f0eff */
[C---:B---3--:R-:W-:Y:S02]  /*14440*/  IADD3 R14, P5, PT, R5.reuse, R13, RZ ;  /* 0x0000000d050e7210 */ /* 0x048fe40007fbe0ff */
[----:B------:R-:W-:-:S04]  /*14450*/  IADD3 R16, P3, PT, R5, R15, RZ ;  /* 0x0000000f05107210 */ /* 0x000fc80007f7e0ff */
[-C--:B------:R-:W-:Y:S02]  /*14460*/  LEA.HI.X.SX32 R15, R15, R6.reuse, 0x1, P3 ;  /* 0x000000060f0f7211 */ /* 0x080fe400018f0eff */
[----:B------:R-:W-:Y:S02]  /*14470*/  IADD3 R18, P4, PT, R5, R17, RZ ;  /* 0x0000001105127210 */ /* 0x000fe40007f9e0ff */
[-C--:B------:R-:W-:Y:S02]  /*14480*/  LEA.HI.X.SX32 R13, R13, R6.reuse, 0x1, P5 ;  /* 0x000000060d0d7211 */ /* 0x080fe400028f0eff */
[----:B------:R-:W-:Y:S02]  /*14490*/  LEA.HI.X.SX32 R17, R17, R6, 0x1, P4 ;  /* 0x0000000611117211 */ /* 0x000fe400020f0eff */
[----:B----4-:R-:W-:-:S04]  /*144a0*/  IADD3 R22, P3, PT, R5, R28, RZ ;  /* 0x0000001c05167210 */ /* 0x010fc80007f7e0ff */
[----:B------:R-:W-:Y:S02]  /*144b0*/  LEA.HI.X.SX32 R21, R28, R6, 0x1, P3 ;  /* 0x000000061c157211 */ /* 0x000fe400018f0eff */
[C---:B------:R-:W-:Y:S02]  /*144c0*/  IADD3 R20, P5, PT, R5.reuse, R19, RZ ;  /* 0x0000001305147210 */ /* 0x040fe40007fbe0ff */
[----:B------:R-:W-:Y:S02]  /*144d0*/  IADD3 R24, P4, PT, R5, R30, RZ ;  /* 0x0000001e05187210 */ /* 0x000fe40007f9e0ff */
[-C--:B------:R-:W-:Y:S02]  /*144e0*/  LEA.HI.X.SX32 R19, R19, R6.reuse, 0x1, P5 ;  /* 0x0000000613137211 */ /* 0x080fe400028f0eff */
[----:B------:R-:W-:Y:S02]  /*144f0*/  LEA.HI.X.SX32 R23, R30, R6, 0x1, P4 ;  /* 0x000000061e177211 */ /* 0x000fe400020f0eff */
[----:B------:R-:W-:-:S04]  /*14500*/  IADD3 R26, P5, PT, R5, R25, RZ ;  /* 0x00000019051a7210 */ /* 0x000fc80007fbe0ff */
[----:B------:R-:W-:Y:S02]  /*14510*/  LEA.HI.X.SX32 R25, R25, R6, 0x1, P5 ;  /* 0x0000000619197211 */ /* 0x000fe400028f0eff */
[----:B------:R-:W-:-:S04]  /*14520*/  IADD3 R28, P3, PT, R5, R27, RZ ;  /* 0x0000001b051c7210 */ /* 0x000fc80007f7e0ff */
[-C--:B------:R-:W-:Y:S02]  /*14530*/  LEA.HI.X.SX32 R27, R27, R6.reuse, 0x1, P3 ;  /* 0x000000061b1b7211 */ /* 0x080fe400018f0eff */
[C---:B------:R-:W-:Y:S02]  /*14540*/  IADD3 R85, P3, PT, R5.reuse, R87, RZ ;  /* 0x0000005705557210 */ /* 0x040fe40007f7e0ff */
[----:B------:R-:W-:Y:S02]  /*14550*/  IADD3 R30, P4, PT, R5, R29, RZ ;  /* 0x0000001d051e7210 */ /* 0x000fe40007f9e0ff */
[-C--:B------:R-:W-:Y:S02]  /*14560*/  LEA.HI.X.SX32 R0, R87, R6.reuse, 0x1, P3 ;  /* 0x0000000657007211 */ /* 0x080fe400018f0eff */
[----:B------:R-:W-:Y:S02]  /*14570*/  LEA.HI.X.SX32 R29, R29, R6, 0x1, P4 ;  /* 0x000000061d1d7211 */ /* 0x000fe400020f0eff */
[----:B------:R-:W-:-:S02]  /*14580*/  IADD3 R87, P3, PT, R5, R93, RZ ;  /* 0x0000005d05577210 */ /* 0x000fc40007f7e0ff */
[C---:B------:R-:W-:Y:S02]  /*14590*/  IADD3 R89, P4, PT, R5.reuse, R97, RZ ;  /* 0x0000006105597210 */ /* 0x040fe40007f9e0ff */
[----:B------:R-:W-:Y:S01]  /*145a0*/  IADD3 R91, P5, PT, R5, R99, RZ ;  /* 0x00000063055b7210 */ /* 0x000fe20007fbe0ff */
[----:B------:R1:W-:Y:S01]  /*145b0*/  STL [R1+0x214], R0 ;  /* 0x0002140001007387 */ /* 0x0003e20000100800 */
[-C--:B------:R-:W-:Y:S02]  /*145c0*/  LEA.HI.X.SX32 R3, R93, R6.reuse, 0x1, P3 ;  /* 0x000000065d037211 */ /* 0x080fe400018f0eff */
[-C--:B------:R-:W-:Y:S02]  /*145d0*/  LEA.HI.X.SX32 R2, R97, R6.reuse, 0x1, P4 ;  /* 0x0000000661027211 */ /* 0x080fe400020f0eff */
[----:B------:R-:W-:Y:S01]  /*145e0*/  IADD3 R93, P3, PT, R5, R95, RZ ;  /* 0x0000005f055d7210 */ /* 0x000fe20007f7e0ff */
[----:B------:R-:W-:Y:S01]  /*145f0*/  STL [R1+0x218], R3 ;  /* 0x0002180301007387 */ /* 0x000fe20000100800 */
[----:B-1----:R-:W-:-:S03]  /*14600*/  LEA.HI.X.SX32 R0, R99, R6, 0x1, P5 ;  /* 0x0000000663007211 */ /* 0x002fc600028f0eff */
[----:B------:R-:W-:Y:S01]  /*14610*/  STL [R1+0x21c], R2 ;  /* 0x00021c0201007387 */ /* 0x000fe20000100800 */
[----:B------:R-:W-:-:S03]  /*14620*/  IADD3 R97, P4, PT, R5, R103, RZ ;  /* 0x0000006705617210 */ /* 0x000fc60007f9e0ff */
[----:B------:R1:W-:Y:S01]  /*14630*/  STL [R1+0x220], R0 ;  /* 0x0002200001007387 */ /* 0x0003e20000100800 */
[----:B------:R-:W-:Y:S02]  /*14640*/  IADD3 R99, P5, PT, R5, R105, RZ ;  /* 0x0000006905637210 */ /* 0x000fe40007fbe0ff */
[-C--:B-1----:R-:W-:Y:S02]  /*14650*/  LEA.HI.X.SX32 R0, R95, R6.reuse, 0x1, P3 ;  /* 0x000000065f007211 */ /* 0x082fe400018f0eff */
[----:B------:R-:W-:Y:S02]  /*14660*/  IADD3 R95, P3, PT, R5, R101, RZ ;  /* 0x00000065055f7210 */ /* 0x000fe40007f7e0ff */
[-C--:B------:R-:W-:Y:S01]  /*14670*/  LEA.HI.X.SX32 R2, R103, R6.reuse, 0x1, P4 ;  /* 0x0000000667027211 */ /* 0x080fe200020f0eff */
[----:B------:R1:W-:Y:S01]  /*14680*/  STL [R1+0x224], R0 ;  /* 0x0002240001007387 */ /* 0x0003e20000100800 */
[----:B------:R-:W-:Y:S02]  /*14690*/  LEA.HI.X.SX32 R3, R101, R6, 0x1, P3 ;  /* 0x0000000665037211 */ /* 0x000fe400018f0eff */
[----:B------:R-:W-:-:S02]  /*146a0*/  IADD3 R101, P3, PT, R5, R107, RZ ;  /* 0x0000006b05657210 */ /* 0x000fc40007f7e0ff */
[----:B------:R-:W-:Y:S01]  /*146b0*/  IADD3 R103, P4, PT, R5, R109, RZ ;  /* 0x0000006d05677210 */ /* 0x000fe20007f9e0ff */
[----:B------:R-:W-:Y:S01]  /*146c0*/  STL [R1+0x228], R3 ;  /* 0x0002280301007387 */ /* 0x000fe20000100800 */
[----:B-1----:R-:W-:-:S03]  /*146d0*/  LEA.HI.X.SX32 R0, R105, R6, 0x1, P5 ;  /* 0x0000000669007211 */ /* 0x002fc600028f0eff */
[----:B------:R1:W-:Y:S01]  /*146e0*/  STL [R1+0x22c], R2 ;  /* 0x00022c0201007387 */ /* 0x0003e20000100800 */
[----:B------:R-:W-:Y:S01]  /*146f0*/  SGXT.U32 R113, R113, 0x1 ;  /* 0x000000017171781a */ /* 0x000fe20000000000 */
[----:B------:R-:W-:Y:S02]  /*14700*/  IMAD R121, R123, UR26, RZ ;  /* 0x0000001a7b797c24 */ /* 0x000fe4000f8e02ff */
[----:B------:R2:W-:Y:S01]  /*14710*/  STL [R1+0x230], R0 ;  /* 0x0002300001007387 */ /* 0x0005e20000100800 */
[----:B------:R-:W-:Y:S02]  /*14720*/  IADD3 R105, P5, PT, R5, R111, RZ ;  /* 0x0000006f05697210 */ /* 0x000fe40007fbe0ff */
[----:B------:R-:W-:Y:S02]  /*14730*/  SHF.R.U32.HI R123, RZ, 0x6, R119 ;  /* 0x00000006ff7b7819 */ /* 0x000fe40000011677 */
[-C--:B-1----:R-:W-:Y:S02]  /*14740*/  LEA.HI.X.SX32 R2, R107, R6.reuse, 0x1, P3 ;  /* 0x000000066b027211 */ /* 0x082fe400018f0eff */
[----:B--2---:R-:W-:-:S03]  /*14750*/  LEA.HI.X.SX32 R0, R109, R6, 0x1, P4 ;  /* 0x000000066d007211 */ /* 0x004fc600020f0eff */
[----:B------:R-:W-:Y:S01]  /*14760*/  STL [R1+0x234], R2 ;  /* 0x0002340201007387 */ /* 0x000fe20000100800 */
[----:B------:R-:W-:Y:S02]  /*14770*/  LOP3.LUT R115, R115, 0x26, RZ, 0xfc, !PT ;  /* 0x0000002673737812 */ /* 0x000fe400078efcff */
[----:B------:R-:W-:Y:S01]  /*14780*/  LOP3.LUT R113, R113, 0x24, RZ, 0xfc, !PT ;  /* 0x0000002471717812 */ /* 0x000fe200078efcff */
[----:B------:R1:W-:Y:S01]  /*14790*/  STL [R1+0x238], R0 ;  /* 0x0002380001007387 */ /* 0x0003e20000100800 */
[----:B------:R-:W-:Y:S01]  /*147a0*/  SGXT.U32 R123, R123, 0x1 ;  /* 0x000000017b7b781a */ /* 0x000fe20000000000 */
[----:B------:R-:W-:Y:S01]  /*147b0*/  IMAD R115, R115, UR24, RZ ;  /* 0x0000001873737c24 */ /* 0x000fe2000f8e02ff */
[----:B------:R-:W-:Y:S01]  /*147c0*/  IADD3 R107, P3, PT, R5, R117, RZ ;  /* 0x00000075056b7210 */ /* 0x000fe20007f7e0ff */
[----:B------:R-:W-:Y:S01]  /*147d0*/  IMAD R113, R113, UR25, RZ ;  /* 0x0000001971717c24 */ /* 0x000fe2000f8e02ff */
[----:B------:R-:W-:Y:S02]  /*147e0*/  LOP3.LUT R123, R123, 0x20, RZ, 0xfc, !PT ;  /* 0x000000207b7b7812 */ /* 0x000fe400078efcff */
[----:B-1----:R-:W-:-:S02]  /*147f0*/  LEA.HI.X.SX32 R0, R111, R6, 0x1, P5 ;  /* 0x000000066f007211 */ /* 0x002fc400028f0eff */
[----:B------:R-:W-:-:S03]  /*14800*/  IADD3 R111, P4, PT, R5, R113, RZ ;  /* 0x00000071056f7210 */ /* 0x000fc60007f9e0ff */
[----:B------:R1:W-:Y:S02]  /*14810*/  STL [R1+0x23c], R0 ;  /* 0x00023c0001007387 */ /* 0x0003e40000100800 */
[-C--:B-1----:R-:W-:Y:S02]  /*14820*/  LEA.HI.X.SX32 R0, R117, R6.reuse, 0x1, P3 ;  /* 0x0000000675007211 */ /* 0x082fe400018f0eff */
[----:B------:R-:W-:Y:S01]  /*14830*/  IADD3 R109, P3, PT, R5, R115, RZ ;  /* 0x00000073056d7210 */ /* 0x000fe20007f7e0ff */
[----:B------:R-:W-:Y:S02]  /*14840*/  IMAD R117, R123, UR27, RZ ;  /* 0x0000001b7b757c24 */ /* 0x000fe4000f8e02ff */
[----:B------:R1:W-:Y:S01]  /*14850*/  STL [R1+0x240], R0 ;  /* 0x0002400001007387 */ /* 0x0003e20000100800 */
[----:B------:R-:W-:Y:S02]  /*14860*/  LEA.HI.X.SX32 R2, R115, R6, 0x1, P3 ;  /* 0x0000000673027211 */ /* 0x000fe400018f0eff */
[----:B------:R-:W-:-:S03]  /*14870*/  SHF.L.U64.HI R183, R181, 0x2, R183 ;  /* 0x00000002b5b77819 */ /* 0x000fc600000102b7 */
[----:B------:R2:W-:Y:S01]  /*14880*/  STL [R1+0x244], R2 ;  /* 0x0002440201007387 */ /* 0x0005e20000100800 */
[-C--:B-1----:R-:W-:Y:S02]  /*14890*/  LEA.HI.X.SX32 R0, R113, R6.reuse, 0x1, P4 ;  /* 0x0000000671007211 */ /* 0x082fe400020f0eff */
[C---:B------:R-:W-:Y:S02]  /*148a0*/  IADD3 R113, P3, PT, R5.reuse, R121, RZ ;  /* 0x0000007905717210 */ /* 0x040fe40007f7e0ff */
[----:B------:R-:W-:Y:S01]  /*148b0*/  IADD3 R115, P4, PT, R5, R117, RZ ;  /* 0x0000007505737210 */ /* 0x000fe20007f9e0ff */
[----:B------:R1:W-:Y:S01]  /*148c0*/  STL [R1+0x248], R0 ;  /* 0x0002480001007387 */ /* 0x0003e20000100800 */
[-C--:B------:R-:W-:Y:S01]  /*148d0*/  LEA.HI.X.SX32 R3, R121, R6.reuse, 0x1, P3 ;  /* 0x0000000679037211 */ /* 0x080fe200018f0eff */
[----:B------:R-:W-:Y:S01]  /*148e0*/  IMAD.SHL.U32 R181, R181, 0x4, RZ ;  /* 0x00000004b5b57824 */ /* 0x000fe200078e00ff */
[----:B--2---:R-:W2:Y:S01]  /*148f0*/  S2R R2, SR_TID.X ;  /* 0x0000000000027919 */ /* 0x004ea20000002100 */
[C---:B------:R-:W-:Y:S01]  /*14900*/  SHF.L.U64.HI R179, R177.reuse, 0x2, R179 ;  /* 0x00000002b1b37819 */ /* 0x040fe200000102b3 */
[----:B------:R-:W-:Y:S01]  /*14910*/  IMAD.SHL.U32 R177, R177, 0x4, RZ ;  /* 0x00000004b1b17824 */ /* 0x000fe200078e00ff */
[----:B-1----:R-:W-:Y:S01]  /*14920*/  LEA.HI.X.SX32 R0, R117, R6, 0x1, P4 ;  /* 0x0000000675007211 */ /* 0x002fe200020f0eff */
[----:B------:R-:W-:Y:S01]  /*14930*/  STL [R1+0x24c], R3 ;  /* 0x00024c0301007387 */ /* 0x000fe20000100800 */
[C---:B------:R-:W-:Y:S01]  /*14940*/  SHF.L.U64.HI R175, R173.reuse, 0x2, R175 ;  /* 0x00000002adaf7819 */ /* 0x040fe200000102af */
[----:B------:R-:W-:-:S02]  /*14950*/  IMAD.SHL.U32 R173, R173, 0x4, RZ ;  /* 0x00000004adad7824 */ /* 0x000fc400078e00ff */
[----:B------:R1:W-:Y:S01]  /*14960*/  STL [R1+0x250], R0 ;  /* 0x0002500001007387 */ /* 0x0003e20000100800 */
[C---:B------:R-:W-:Y:S01]  /*14970*/  SHF.L.U64.HI R171, R169.reuse, 0x2, R171 ;  /* 0x00000002a9ab7819 */ /* 0x040fe200000102ab */
[----:B------:R-:W-:Y:S02]  /*14980*/  IMAD.SHL.U32 R169, R169, 0x4, RZ ;  /* 0x00000004a9a97824 */ /* 0x000fe400078e00ff */
[----:B------:R3:W-:Y:S01]  /*14990*/  STL [R1+0x130], R183 ;  /* 0x000130b701007387 */ /* 0x0007e20000100800 */
[----:B------:R-:W-:-:S03]  /*149a0*/  SHF.L.U64.HI R167, R165, 0x2, R167 ;  /* 0x00000002a5a77819 */ /* 0x000fc600000102a7 */
[----:B------:R4:W-:Y:S01]  /*149b0*/  STL [R1+0x12c], R181 ;  /* 0x00012cb501007387 */ /* 0x0009e20000100800 */
[----:B------:R-:W-:-:S03]  /*149c0*/  IMAD.SHL.U32 R165, R165, 0x4, RZ ;  /* 0x00000004a5a57824 */ /* 0x000fc600078e00ff */
[----:B------:R1:W-:Y:S01]  /*149d0*/  STL [R1+0x128], R179 ;  /* 0x000128b301007387 */ /* 0x0003e20000100800 */
[----:B------:R-:W-:-:S03]  /*149e0*/  SHF.L.U64.HI R163, R161, 0x2, R163 ;  /* 0x00000002a1a37819 */ /* 0x000fc600000102a3 */
[----:B------:R1:W-:Y:S01]  /*149f0*/  STL [R1+0x124], R177 ;  /* 0x000124b101007387 */ /* 0x0003e20000100800 */
[----:B------:R-:W-:-:S03]  /*14a00*/  IMAD.SHL.U32 R161, R161, 0x4, RZ ;  /* 0x00000004a1a17824 */ /* 0x000fc600078e00ff */
[----:B------:R-:W-:Y:S01]  /*14a10*/  STL [R1+0x120], R175 ;  /* 0x000120af01007387 */ /* 0x000fe20000100800 */
[----:B------:R-:W-:-:S03]  /*14a20*/  SHF.L.U64.HI R159, R157, 0x2, R159 ;  /* 0x000000029d9f7819 */ /* 0x000fc6000001029f */
[----:B------:R1:W-:Y:S01]  /*14a30*/  STL [R1+0x11c], R173 ;  /* 0x00011cad01007387 */ /* 0x0003e20000100800 */
[----:B------:R-:W-:-:S03]  /*14a40*/  IMAD.SHL.U32 R157, R157, 0x4, RZ ;  /* 0x000000049d9d7824 */ /* 0x000fc600078e00ff */
        /* <DEDUP_REMOVED lines=18> */
[----:B------:R-:W-:Y:S01]  /*14b70*/  STL [R1+0xf4], R153 ;  /* 0x0000f49901007387 */ /* 0x000fe20000100800 */
        /* <DEDUP_REMOVED lines=8> */
[----:B------:R-:W-:Y:S01]  /*14c00*/  SHF.R.U32.HI R119, RZ, 0x6, R119 ;  /* 0x00000006ff777819 */ /* 0x000fe20000011677 */
        /* <DEDUP_REMOVED lines=8> */
[----:B------:R-:W-:Y:S01]  /*14c90*/  SGXT.U32 R119, R119, 0x1 ;  /* 0x000000017777781a */ /* 0x000fe20000000000 */
[----:B------:R-:W-:Y:S02]  /*14ca0*/  IMAD.SHL.U32 R122, R122, 0x4, RZ ;  /* 0x000000047a7a7824 */ /* 0x000fe400078e00ff */
[----:B------:R1:W-:Y:S01]  /*14cb0*/  STL [R1+0xd0], R135 ;  /* 0x0000d08701007387 */ /* 0x0003e20000100800 */
[--C-:B--2---:R-:W-:Y:S02]  /*14cc0*/  SHF.R.U32.HI R123, RZ, 0x6, R2.reuse ;  /* 0x00000006ff7b7819 */ /* 0x104fe40000011602 */
[--C-:B------:R-:W-:Y:S01]  /*14cd0*/  SHF.R.U32.HI R124, RZ, 0x6, R2.reuse ;  /* 0x00000006ff7c7819 */ /* 0x100fe20000011602 */
[----:B------:R2:W-:Y:S01]  /*14ce0*/  STL [R1+0xcc], R133 ;  /* 0x0000cc8501007387 */ /* 0x0005e20000100800 */
[----:B------:R-:W-:Y:S02]  /*14cf0*/  SHF.R.U32.HI R2, RZ, 0x6, R2 ;  /* 0x00000006ff027819 */ /* 0x000fe40000011602 */
[C---:B------:R-:W-:Y:S01]  /*14d00*/  SHF.L.U64.HI R120, R118.reuse, 0x2, R120 ;  /* 0x0000000276787819 */ /* 0x040fe20000010278 */
[----:B------:R-:W-:Y:S01]  /*14d10*/  STL [R1+0xc8], R131 ;  /* 0x0000c88301007387 */ /* 0x000fe20000100800 */
[----:B------:R-:W-:Y:S01]  /*14d20*/  IMAD.SHL.U32 R118, R118, 0x4, RZ ;  /* 0x0000000476767824 */ /* 0x000fe200078e00ff */
[----:B------:R-:W-:-:S02]  /*14d30*/  SHF.L.U64.HI R116, R114, 0x2, R116 ;  /* 0x0000000272747819 */ /* 0x000fc40000010274 */
[----:B------:R1:W-:Y:S01]  /*14d40*/  STL [R1+0xc4], R129 ;  /* 0x0000c48101007387 */ /* 0x0003e20000100800 */
[----:B------:R-:W-:Y:S01]  /*14d50*/  LOP3.LUT R119, R119, 0x1e, RZ, 0xfc, !PT ;  /* 0x0000001e77777812 */ /* 0x000fe200078efcff */
[----:B------:R-:W-:Y:S02]  /*14d60*/  IMAD.SHL.U32 R114, R114, 0x4, RZ ;  /* 0x0000000472727824 */ /* 0x000fe400078e00ff */
[----:B------:R-:W-:Y:S01]  /*14d70*/  STL [R1+0xc0], R127 ;  /* 0x0000c07f01007387 */ /* 0x000fe20000100800 */
[----:B------:R-:W-:-:S03]  /*14d80*/  SGXT.U32 R124, R124, 0x1 ;  /* 0x000000017c7c781a */ /* 0x000fc60000000000 */
[----:B------:R-:W-:Y:S01]  /*14d90*/  STL [R1+0xbc], R126 ;  /* 0x0000bc7e01007387 */ /* 0x000fe20000100800 */
[----:B------:R-:W-:Y:S02]  /*14da0*/  SGXT.U32 R123, R123, 0x1 ;  /* 0x000000017b7b781a */ /* 0x000fe40000000000 */
[----:B------:R-:W-:Y:S01]  /*14db0*/  SGXT.U32 R2, R2, 0x1 ;  /* 0x000000010202781a */ /* 0x000fe20000000000 */
[----:B------:R1:W-:Y:S01]  /*14dc0*/  STL [R1+0xb8], R125 ;  /* 0x0000b87d01007387 */ /* 0x0003e20000100800 */
[C---:B------:R-:W-:Y:S01]  /*14dd0*/  SHF.L.U64.HI R112, R110.reuse, 0x2, R112 ;  /* 0x000000026e707819 */ /* 0x040fe20000010270 */
[----:B------:R-:W-:Y:S02]  /*14de0*/  IMAD.SHL.U32 R110, R110, 0x4, RZ ;  /* 0x000000046e6e7824 */ /* 0x000fe400078e00ff */
[----:B------:R-:W-:Y:S01]  /*14df0*/  STL [R1+0xb4], R122 ;  /* 0x0000b47a01007387 */ /* 0x000fe20000100800 */
[C---:B------:R-:W-:Y:S01]  /*14e00*/  SHF.L.U64.HI R108, R106.reuse, 0x2, R108 ;  /* 0x000000026a6c7819 */ /* 0x040fe2000001026c */
[----:B------:R-:W-:-:S02]  /*14e10*/  IMAD.SHL.U32 R106, R106, 0x4, RZ ;  /* 0x000000046a6a7824 */ /* 0x000fc400078e00ff */
[----:B------:R1:W-:Y:S01]  /*14e20*/  STL [R1+0xb0], R120 ;  /* 0x0000b07801007387 */ /* 0x0003e20000100800 */
[----:B------:R-:W-:Y:S01]  /*14e30*/  LOP3.LUT R124, R124, 0x1a, RZ, 0xfc, !PT ;  /* 0x0000001a7c7c7812 */ /* 0x000fe200078efcff */
[----:B------:R-:W-:Y:S02]  /*14e40*/  IMAD R119, R119, UR28, RZ ;  /* 0x0000001c77777c24 */ /* 0x000fe4000f8e02ff */
[----:B------:R-:W-:Y:S01]  /*14e50*/  STL [R1+0xac], R118 ;  /* 0x0000ac7601007387 */ /* 0x000fe20000100800 */
[----:B------:R-:W-:Y:S02]  /*14e60*/  LOP3.LUT R2, R2, 0x1c, RZ, 0xfc, !PT ;  /* 0x0000001c02027812 */ /* 0x000fe400078efcff */
[----:B------:R-:W-:Y:S01]  /*14e70*/  LOP3.LUT R123, R123, 0x18, RZ, 0xfc, !PT ;  /* 0x000000187b7b7812 */ /* 0x000fe200078efcff */
[----:B------:R-:W-:Y:S01]  /*14e80*/  STL [R1+0xa8], R116 ;  /* 0x0000a87401007387 */ /* 0x000fe20000100800 */
[C---:B------:R-:W-:Y:S01]  /*14e90*/  SHF.L.U64.HI R104, R102.reuse, 0x2, R104 ;  /* 0x0000000266687819 */ /* 0x040fe20000010268 */
[----:B------:R-:W-:-:S02]  /*14ea0*/  IMAD.SHL.U32 R102, R102, 0x4, RZ ;  /* 0x0000000466667824 */ /* 0x000fc400078e00ff */
[----:B------:R-:W-:Y:S01]  /*14eb0*/  STL [R1+0xa4], R114 ;  /* 0x0000a47201007387 */ /* 0x000fe20000100800 */
[C---:B------:R-:W-:Y:S01]  /*14ec0*/  SHF.L.U64.HI R100, R98.reuse, 0x2, R100 ;  /* 0x0000000262647819 */ /* 0x040fe20000010264 */
[----:B------:R-:W-:Y:S02]  /*14ed0*/  IMAD.SHL.U32 R98, R98, 0x4, RZ ;  /* 0x0000000462627824 */ /* 0x000fe400078e00ff */
[----:B------:R2:W-:Y:S01]  /*14ee0*/  STL [R1+0xa0], R112 ;  /* 0x0000a07001007387 */ /* 0x0005e20000100800 */
[----:B-1----:R-:W-:Y:S01]  /*14ef0*/  IMAD R0, R124, UR31, RZ ;  /* 0x0000001f7c007c24 */ /* 0x002fe2000f8e02ff */
[----:B------:R-:W-:Y:S02]  /*14f00*/  SHF.L.U64.HI R96, R94, 0x2, R96 ;  /* 0x000000025e607819 */ /* 0x000fe40000010260 */
[----:B------:R-:W-:Y:S01]  /*14f10*/  STL [R1+0x9c], R110 ;  /* 0x00009c6e01007387 */ /* 0x000fe20000100800 */
[----:B------:R-:W-:Y:S01]  /*14f20*/  IMAD R2, R2, UR29, RZ ;  /* 0x0000001d02027c24 */ /* 0x000fe2000f8e02ff */
[----:B------:R-:W-:-:S02]  /*14f30*/  IADD3 R117, P3, PT, R5, R119, RZ ;  /* 0x0000007705757210 */ /* 0x000fc40007f7e0ff */
[----:B------:R-:W-:Y:S01]  /*14f40*/  STL [R1+0x98], R108 ;  /* 0x0000986c01007387 */ /* 0x000fe20000100800 */
[----:B------:R-:W-:Y:S01]  /*14f50*/  IMAD R124, R123, UR16, RZ ;  /* 0x000000107b7c7c24 */ /* 0x000fe2000f8e02ff */
[----:B------:R-:W-:Y:S01]  /*14f60*/  SHF.L.U64.HI R92, R90, 0x2, R92 ;  /* 0x000000025a5c7819 */ /* 0x000fe2000001025c */
[----:B------:R-:W-:Y:S01]  /*14f70*/  IMAD.SHL.U32 R94, R94, 0x4, RZ ;  /* 0x000000045e5e7824 */ /* 0x000fe200078e00ff */
[----:B------:R-:W-:Y:S01]  /*14f80*/  STL [R1+0x94], R106 ;  /* 0x0000946a01007387 */ /* 0x000fe20000100800 */
[----:B------:R-:W-:-:S03]  /*14f90*/  IMAD.SHL.U32 R90, R90, 0x4, RZ ;  /* 0x000000045a5a7824 */ /* 0x000fc600078e00ff */
[----:B------:R1:W-:Y:S01]  /*14fa0*/  STL [R1+0x90], R104 ;  /* 0x0000906801007387 */ /* 0x0003e20000100800 */
[----:B------:R-:W-:-:S03]  /*14fb0*/  SHF.L.U64.HI R88, R86, 0x2, R88 ;  /* 0x0000000256587819 */ /* 0x000fc60000010258 */
[----:B------:R-:W-:Y:S01]  /*14fc0*/  STL [R1+0x8c], R102 ;  /* 0x00008c6601007387 */ /* 0x000fe20000100800 */
[----:B------:R-:W-:Y:S01]  /*14fd0*/  LEA.HI.X.SX32 R4, R119, R6, 0x1, P3 ;  /* 0x0000000677047211 */ /* 0x000fe200018f0eff */
[----:B------:R-:W-:Y:S02]  /*14fe0*/  IMAD.SHL.U32 R86, R86, 0x4, RZ ;  /* 0x0000000456567824 */ /* 0x000fe400078e00ff */
[----:B------:R-:W-:Y:S01]  /*14ff0*/  STL [R1+0x88], R100 ;  /* 0x0000886401007387 */ /* 0x000fe20000100800 */
[----:B------:R-:W-:-:S03]  /*15000*/  IADD3 R10, P6, PT, R5, R9, RZ ;  /* 0x00000009050a7210 */ /* 0x000fc60007fde0ff */
[----:B------:R-:W-:Y:S01]  /*15010*/  STL [R1+0x84], R98 ;  /* 0x0000846201007387 */ /* 0x000fe20000100800 */
[C---:B------:R-:W-:Y:S02]  /*15020*/  IADD3 R119, P3, PT, R5.reuse, R2, RZ ;  /* 0x0000000205777210 */ /* 0x040fe40007f7e0ff */
[C---:B------:R-:W-:Y:S01]  /*15030*/  IADD3 R121, P4, PT, R5.reuse, R0, RZ ;  /* 0x0000000005797210 */ /* 0x040fe20007f9e0ff */
[----:B------:R-:W-:Y:S01]  /*15040*/  STL [R1+0x80], R96 ;  /* 0x0000806001007387 */ /* 0x000fe20000100800 */
[----:B------:R-:W-:Y:S02]  /*15050*/  IADD3 R123, P5, PT, R5, R124, RZ ;  /* 0x0000007c057b7210 */ /* 0x000fe40007fbe0ff */
[C---:B------:R-:W-:Y:S01]  /*15060*/  SHF.L.U64.HI R84, R82.reuse, 0x2, R84 ;  /* 0x0000000252547819 */ /* 0x040fe20000010254 */
[----:B------:R-:W-:Y:S01]  /*15070*/  STL [R1+0x7c], R94 ;  /* 0x00007c5e01007387 */ /* 0x000fe20000100800 */
[----:B------:R-:W1:Y:S01]  /*15080*/  LDC R5, c[0x0][0x3a0] ;  /* 0x0000e800ff057b82 */ /* 0x000e620000000800 */
[----:B------:R-:W-:Y:S01]  /*15090*/  IMAD.SHL.U32 R82, R82, 0x4, RZ ;  /* 0x0000000452527824 */ /* 0x000fe200078e00ff */
[C---:B------:R-:W-:Y:S01]  /*150a0*/  SHF.L.U64.HI R80, R78.reuse, 0x2, R80 ;  /* 0x000000024e507819 */ /* 0x040fe20000010250 */
[----:B------:R-:W-:Y:S01]  /*150b0*/  STL [R1+0x78], R92 ;  /* 0x0000785c01007387 */ /* 0x000fe20000100800 */
[----:B------:R-:W-:Y:S01]  /*150c0*/  IMAD.SHL.U32 R78, R78, 0x4, RZ ;  /* 0x000000044e4e7824 */ /* 0x000fe200078e00ff */
[----:B------:R-:W-:-:S02]  /*150d0*/  SHF.L.U64.HI R76, R74, 0x2, R76 ;  /* 0x000000024a4c7819 */ /* 0x000fc4000001024c */
[----:B------:R-:W-:Y:S01]  /*150e0*/  STL [R1+0x74], R90 ;  /* 0x0000745a01007387 */ /* 0x000fe20000100800 */
[----:B------:R-:W-:-:S03]  /*150f0*/  IMAD.SHL.U32 R74, R74, 0x4, RZ ;  /* 0x000000044a4a7824 */ /* 0x000fc600078e00ff */
[----:B------:R-:W-:Y:S01]  /*15100*/  STL [R1+0x70], R88 ;  /* 0x0000705801007387 */ /* 0x000fe20000100800 */
[----:B------:R-:W-:-:S03]  /*15110*/  SHF.L.U64.HI R72, R70, 0x2, R72 ;  /* 0x0000000246487819 */ /* 0x000fc60000010248 */
        /* <DEDUP_REMOVED lines=33> */
[-C--:B------:R-:W-:Y:S01]  /*15330*/  LEA.HI.X.SX32 R3, R2, R6.reuse, 0x1, P3 ;  /* 0x0000000602037211 */ /* 0x080fe200018f0eff */
[----:B------:R-:W-:Y:S02]  /*15340*/  IMAD.SHL.U32 R38, R38, 0x4, RZ ;  /* 0x0000000426267824 */ /* 0x000fe400078e00ff */
[----:B------:R-:W-:Y:S01]  /*15350*/  STL [R1+0x28], R52 ;  /* 0x0000283401007387 */ /* 0x000fe20000100800 */
[----:B------:R-:W-:-:S03]  /*15360*/  LEA.HI.X.SX32 R9, R9, R6, 0x1, P6 ;  /* 0x0000000609097211 */ /* 0x000fc600030f0eff */
[----:B------:R-:W-:Y:S01]  /*15370*/  STL [R1+0x24], R50 ;  /* 0x0000243201007387 */ /* 0x000fe20000100800 */
[-C--:B------:R-:W-:Y:S02]  /*15380*/  LEA.HI.X.SX32 R0, R0, R6.reuse, 0x1, P4 ;  /* 0x0000000600007211 */ /* 0x080fe400020f0eff */
[----:B------:R-:W-:Y:S01]  /*15390*/  LEA.HI.X.SX32 R2, R124, R6, 0x1, P5 ;  /* 0x000000067c027211 */ /* 0x000fe200028f0eff */
[----:B------:R-:W-:Y:S01]  /*153a0*/  STL [R1+0x20], R48 ;  /* 0x0000203001007387 */ /* 0x000fe20000100800 */
[C---:B------:R-:W-:Y:S01]  /*153b0*/  SHF.L.U64.HI R36, R34.reuse, 0x2, R36 ;  /* 0x0000000222247819 */ /* 0x040fe20000010224 */
[----:B-1----:R-:W-:Y:S02]  /*153c0*/  VIADD R6, R5, 0x3f ;  /* 0x0000003f05067836 */ /* 0x002fe40000000000 */
[----:B------:R-:W-:Y:S01]  /*153d0*/  STL [R1+0x1c], R46 ;  /* 0x00001c2e01007387 */ /* 0x000fe20000100800 */
[----:B------:R-:W-:-:S03]  /*153e0*/  IMAD.SHL.U32 R34, R34, 0x4, RZ ;  /* 0x0000000422227824 */ /* 0x000fc600078e00ff */
[----:B------:R-:W-:Y:S01]  /*153f0*/  STL [R1+0x18], R44 ;  /* 0x0000182c01007387 */ /* 0x000fe20000100800 */
[----:B------:R-:W-:-:S03]  /*15400*/  SHF.L.U64.HI R32, R252, 0x2, R32 ;  /* 0x00000002fc207819 */ /* 0x000fc60000010220 */
[----:B------:R-:W-:Y:S01]  /*15410*/  STL [R1+0x14], R42 ;  /* 0x0000142a01007387 */ /* 0x000fe20000100800 */
[----:B------:R-:W-:-:S03]  /*15420*/  SHF.R.S32.HI R5, RZ, 0x1f, R6 ;  /* 0x0000001fff057819 */ /* 0x000fc60000011406 */
[----:B------:R-:W-:Y:S04]  /*15430*/  STL [R1+0x10], R40 ;  /* 0x0000102801007387 */ /* 0x000fe80000100800 */
[----:B------:R-:W-:Y:S04]  /*15440*/  STL [R1+0xc], R38 ;  /* 0x00000c2601007387 */ /* 0x000fe80000100800 */
[----:B------:R-:W-:Y:S04]  /*15450*/  STL [R1+0x8], R36 ;  /* 0x0000082401007387 */ /* 0x000fe80000100800 */
[----:B---3--:R-:W3:Y:S01]  /*15460*/  LDL.LU R183, [R1+0x134] ;  /* 0x0001340001b77983 */ /* 0x008ee20000300800 */
[----:B------:R-:W-:-:S03]  /*15470*/  LEA.HI R5, R5, R6, RZ, 0x6 ;  /* 0x0000000605057211 */ /* 0x000fc600078f30ff */
[----:B------:R-:W-:Y:S01]  /*15480*/  STL [R1+0x4], R34 ;  /* 0x0000042201007387 */ /* 0x000fe20000100800 */
[----:B------:R-:W-:Y:S01]  /*15490*/  SHF.L.U64.HI R5, R7, 0x2, R190 ;  /* 0x0000000207057819 */ /* 0x000fe200000102be */
[----:B------:R-:W1:Y:S02]  /*154a0*/  LDC R6, c[0x0][0x3a0] ;  /* 0x0000e800ff067b82 */ /* 0x000e640000000800 */
[----:B----4-:R-:W4:Y:S04]  /*154b0*/  LDL R181, [R1+0x138] ;  /* 0x0001380001b57983 */ /* 0x010f280000100800 */
[----:B------:R1:W-:Y:S04]  /*154c0*/  STL [R1], R32 ;  /* 0x0000002001007387 */ /* 0x0003e80000100800 */
[----:B------:R-:W2:Y:S04]  /*154d0*/  LDL.LU R179, [R1+0x13c] ;  /* 0x00013c0001b37983 */ /* 0x000ea80000300800 */
[----:B------:R-:W2:Y:S04]  /*154e0*/  LDL.LU R177, [R1+0x140] ;  /* 0x0001400001b17983 */ /* 0x000ea80000300800 */
[----:B------:R-:W2:Y:S04]  /*154f0*/  LDL.LU R190, [R1+0x144] ;  /* 0x0001440001be7983 */ /* 0x000ea80000300800 */
[----:B------:R-:W3:Y:S04]  /*15500*/  LDL.LU R173, [R1+0x148] ;  /* 0x0001480001ad7983 */ /* 0x000ee80000300800 */
        /* <DEDUP_REMOVED lines=8> */
[----:B------:R-:W3:Y:S01]  /*15590*/  LDL.LU R155, [R1+0x16c] ;  /* 0x00016c00019b7983 */ /* 0x000ee20000300800 */
[----:B--2---:R-:W-:-:S03]  /*155a0*/  SHF.L.U64.HI R175, R174, 0x2, R190 ;  /* 0x00000002aeaf7819 */ /* 0x004fc600000102be */
        /* <DEDUP_REMOVED lines=15> */
[----:B------:R-:W1:Y:S04]  /*156a0*/  LDL.LU R120, [R1+0x1a8] ;  /* 0x0001a80001787983 */ /* 0x000e680000300800 */
[----:B------:R-:W3:Y:S04]  /*156b0*/  LDL.LU R122, [R1+0x1ac] ;  /* 0x0001ac00017a7983 */ /* 0x000ee80000300800 */
[----:B------:R-:W4:Y:S04]  /*156c0*/  LDL.LU R126, [R1+0x1b0] ;  /* 0x0001b000017e7983 */ /* 0x000f280000300800 */
[----:B------:R-:W4:Y:S04]  /*156d0*/  LDL.LU R112, [R1+0x1b4] ;  /* 0x0001b40001707983 */ /* 0x000f280000300800 */
[----:B------:R-:W4:Y:S04]  /*156e0*/  LDL.LU R127, [R1+0x1b8] ;  /* 0x0001b800017f7983 */ /* 0x000f280000300800 */
[----:B------:R-:W4:Y:S04]  /*156f0*/  LDL.LU R114, [R1+0x1bc] ;  /* 0x0001bc0001727983 */ /* 0x000f280000300800 */
[----:B------:R-:W4:Y:S01]  /*15700*/  LDL.LU R116, [R1+0x1c0] ;  /* 0x0001c00001747983 */ /* 0x000f220000300800 */
[----:B--2---:R-:W-:-:S03]  /*15710*/  SHF.L.U64.HI R131, R130, 0x2, R190 ;  /* 0x0000000282837819 */ /* 0x004fc600000102be */
[----:B------:R-:W2:Y:S04]  /*15720*/  LDL.LU R190, [R1+0x1c4] ;  /* 0x0001c40001be7983 */ /* 0x000ea80000300800 */
[----:B------:R-:W2:Y:S04]  /*15730*/  LDL.LU R118, [R1+0x1c8] ;  /* 0x0001c80001767983 */ /* 0x000ea80000300800 */
[----:B------:R-:W2:Y:S01]  /*15740*/  LDL.LU R104, [R1+0x1cc] ;  /* 0x0001cc0001687983 */ /* 0x000ea20000300800 */
[----:B-1----:R-:W-:-:S03]  /*15750*/  SHF.L.U64.HI R32, R33, 0x2, R120 ;  /* 0x0000000221207819 */ /* 0x002fc60000010278 */
[----:B------:R-:W2:Y:S01]  /*15760*/  LDL.LU R120, [R1+0x1d4] ;  /* 0x0001d40001787983 */ /* 0x000ea20000300800 */
[----:B---3--:R-:W-:-:S03]  /*15770*/  SHF.L.U64.HI R34, R35, 0x2, R122 ;  /* 0x0000000223227819 */ /* 0x008fc6000001027a */
[----:B------:R-:W3:Y:S01]  /*15780*/  LDL.LU R122, [R1+0x1d8] ;  /* 0x0001d800017a7983 */ /* 0x000ee20000300800 */
[----:B----4-:R-:W-:-:S03]  /*15790*/  SHF.L.U64.HI R36, R37, 0x2, R126 ;  /* 0x0000000225247819 */ /* 0x010fc6000001027e */
[----:B------:R-:W4:Y:S04]  /*157a0*/  LDL.LU R106, [R1+0x1dc] ;  /* 0x0001dc00016a7983 */ /* 0x000f280000300800 */
[----:B------:R-:W4:Y:S01]  /*157b0*/  LDL.LU R126, [R1+0x1e0] ;  /* 0x0001e000017e7983 */ /* 0x000f220000300800 */
[----:B------:R-:W-:-:S03]  /*157c0*/  SHF.L.U64.HI R40, R41, 0x2, R127 ;  /* 0x0000000229287819 */ /* 0x000fc6000001027f */
[----:B------:R-:W4:Y:S04]  /*157d0*/  LDL.LU R108, [R1+0x1e4] ;  /* 0x0001e400016c7983 */ /* 0x000f280000300800 */
[----:B------:R-:W4:Y:S01]  /*157e0*/  LDL.LU R127, [R1+0x1e8] ;  /* 0x0001e800017f7983 */ /* 0x000f220000300800 */
[----:B------:R-:W-:Y:S02]  /*157f0*/  SHF.L.U64.HI R38, R39, 0x2, R112 ;  /* 0x0000000227267819 */ /* 0x000fe40000010270 */
[----:B------:R-:W-:Y:S01]  /*15800*/  SHF.L.U64.HI R42, R43, 0x2, R114 ;  /* 0x000000022b2a7819 */ /* 0x000fe20000010272 */
[----:B------:R-:W4:Y:S01]  /*15810*/  LDL.LU R110, [R1+0x1ec] ;  /* 0x0001ec00016e7983 */ /* 0x000f220000300800 */
[----:B------:R-:W-:-:S03]  /*15820*/  SHF.L.U64.HI R44, R45, 0x2, R116 ;  /* 0x000000022d2c7819 */ /* 0x000fc60000010274 */
[----:B------:R-:W4:Y:S04]  /*15830*/  LDL.LU R112, [R1+0x1f0] ;  /* 0x0001f00001707983 */ /* 0x000f280000300800 */
[----:B------:R-:W4:Y:S04]  /*15840*/  LDL.LU R114, [R1+0x1f4] ;  /* 0x0001f40001727983 */ /* 0x000f280000300800 */
[----:B------:R-:W4:Y:S01]  /*15850*/  LDL.LU R116, [R1+0x1f8] ;  /* 0x0001f80001747983 */ /* 0x000f220000300800 */
[----:B--2---:R-:W-:-:S03]  /*15860*/  SHF.L.U64.HI R46, R47, 0x2, R190 ;  /* 0x000000022f2e7819 */ /* 0x004fc600000102be */
[----:B------:R-:W2:Y:S01]  /*15870*/  LDL.LU R190, [R1+0x1fc] ;  /* 0x0001fc0001be7983 */ /* 0x000ea20000300800 */
[----:B------:R-:W-:-:S03]  /*15880*/  SHF.L.U64.HI R48, R49, 0x2, R118 ;  /* 0x0000000231307819 */ /* 0x000fc60000010276 */
[----:B------:R-:W2:Y:S01]  /*15890*/  LDL.LU R118, [R1+0x200] ;  /* 0x0002000001767983 */ /* 0x000ea20000300800 */
[----:B------:R-:W-:-:S03]  /*158a0*/  SHF.L.U64.HI R52, R53, 0x2, R120 ;  /* 0x0000000235347819 */ /* 0x000fc60000010278 */
[----:B------:R-:W2:Y:S01]  /*158b0*/  LDL.LU R120, [R1+0x204] ;  /* 0x0002040001787983 */ /* 0x000ea20000300800 */
[----:B---3--:R-:W-:-:S03]  /*158c0*/  SHF.L.U64.HI R54, R55, 0x2, R122 ;  /* 0x0000000237367819 */ /* 0x008fc6000001027a */
[----:B------:R-:W3:Y:S01]  /*158d0*/  LDL.LU R122, [R1+0x208] ;  /* 0x00020800017a7983 */ /* 0x000ee20000300800 */
[----:B----4-:R-:W-:-:S03]  /*158e0*/  SHF.L.U64.HI R58, R59, 0x2, R126 ;  /* 0x000000023b3a7819 */ /* 0x010fc6000001027e */
[----:B------:R-:W4:Y:S01]  /*158f0*/  LDL.LU R126, [R1+0x20c] ;  /* 0x00020c00017e7983 */ /* 0x000f220000300800 */
[----:B------:R-:W-:-:S03]  /*15900*/  SHF.L.U64.HI R62, R63, 0x2, R127 ;  /* 0x000000023f3e7819 */ /* 0x000fc6000001027f */
[----:B------:R-:W3:Y:S01]  /*15910*/  LDL.LU R127, [R1+0x210] ;  /* 0x00021000017f7983 */ /* 0x000ee20000300800 */
[----:B------:R-:W-:Y:S02]  /*15920*/  SHF.L.U64.HI R50, R51, 0x2, R104 ;  /* 0x0000000233327819 */ /* 0x000fe40000010268 */
[----:B------:R-:W-:Y:S02]  /*15930*/  SHF.L.U64.HI R56, R57, 0x2, R106 ;  /* 0x0000000239387819 */ /* 0x000fe4000001026a */
[----:B------:R-:W-:Y:S02]  /*15940*/  SHF.L.U64.HI R60, R61, 0x2, R108 ;  /* 0x000000023d3c7819 */ /* 0x000fe4000001026c */
[----:B------:R-:W-:Y:S02]  /*15950*/  SHF.L.U64.HI R64, R65, 0x2, R110 ;  /* 0x0000000241407819 */ /* 0x000fe4000001026e */
[----:B--2---:R-:W-:Y:S02]  /*15960*/  SHF.L.U64.HI R72, R73, 0x2, R190 ;  /* 0x0000000249487819 */ /* 0x004fe400000102be */
[----:B------:R-:W2:Y:S04]  /*15970*/  LDL.LU R190, [R1+0x214] ;  /* 0x0002140001be7983 */ /* 0x000ea80000300800 */
[----:B------:R-:W2:Y:S04]  /*15980*/  LDL.LU R98, [R1+0x218] ;  /* 0x0002180001627983 */ /* 0x000ea80000300800 */
[----:B------:R-:W2:Y:S04]  /*15990*/  LDL.LU R100, [R1+0x21c] ;  /* 0x00021c0001647983 */ /* 0x000ea80000300800 */
[----:B------:R-:W2:Y:S01]  /*159a0*/  LDL.LU R102, [R1+0x220] ;  /* 0x0002200001667983 */ /* 0x000ea20000300800 */
[----:B------:R-:W-:-:S03]  /*159b0*/  SHF.L.U64.HI R66, R67, 0x2, R112 ;  /* 0x0000000243427819 */ /* 0x000fc60000010270 */
        /* <DEDUP_REMOVED lines=9> */
[----:B---3--:R-:W-:-:S03]  /*15a50*/  SHF.L.U64.HI R78, R79, 0x2, R122 ;  /* 0x000000024f4e7819 */ /* 0x008fc6000001027a */
[----:B------:R-:W3:Y:S04]  /*15a60*/  LDL.LU R114, [R1+0x238] ;  /* 0x0002380001727983 */ /* 0x000ee80000300800 */
[----:B------:R-:W3:Y:S04]  /*15a70*/  LDL.LU R116, [R1+0x23c] ;  /* 0x00023c0001747983 */ /* 0x000ee80000300800 */
[----:B------:R-:W3:Y:S04]  /*15a80*/  LDL.LU R118, [R1+0x240] ;  /* 0x0002400001767983 */ /* 0x000ee80000300800 */
[----:B------:R-:W3:Y:S04]  /*15a90*/  LDL.LU R120, [R1+0x244] ;  /* 0x0002440001787983 */ /* 0x000ee80000300800 */
[----:B------:R-:W3:Y:S01]  /*15aa0*/  LDL.LU R122, [R1+0x248] ;  /* 0x00024800017a7983 */ /* 0x000ee20000300800 */
[----:B------:R-:W-:-:S03]  /*15ab0*/  SHF.L.U64.HI R82, R83, 0x2, R127 ;  /* 0x0000000253527819 */ /* 0x000fc6000001027f */
[----:B------:R-:W3:Y:S01]  /*15ac0*/  LDL.LU R127, [R1+0x24c] ;  /* 0x00024c00017f7983 */ /* 0x000ee20000300800 */
[----:B----4-:R-:W-:Y:S02]  /*15ad0*/  SHF.L.U64.HI R80, R81, 0x2, R126 ;  /* 0x0000000251507819 */ /* 0x010fe4000001027e */
[----:B------:R-:W1:Y:S01]  /*15ae0*/  LDC R126, c[0x0][0x3a0] ;  /* 0x0000e800ff7e7b82 */ /* 0x000e620000000800 */
[----:B--2---:R-:W-:Y:S02]  /*15af0*/  SHF.L.U64.HI R84, R85, 0x2, R190 ;  /* 0x0000000255547819 */ /* 0x004fe400000102be */
[----:B------:R-:W2:Y:S01]  /*15b00*/  LDL.LU R190, [R1+0x250] ;  /* 0x0002500001be7983 */ /* 0x000ea20000300800 */
[----:B-1----:R-:W-:Y:S01]  /*15b10*/  VIADD R96, R126, 0x3f ;  /* 0x0000003f7e607836 */ /* 0x002fe20000000000 */
[----:B------:R-:W-:-:S04]  /*15b20*/  SHF.L.U64.HI R86, R87, 0x2, R98 ;  /* 0x0000000257567819 */ /* 0x000fc80000010262 */
[----:B------:R-:W-:-:S04]  /*15b30*/  SHF.R.S32.HI R126, RZ, 0x1f, R96 ;  /* 0x0000001fff7e7819 */ /* 0x000fc80000011460 */
[----:B------:R-:W-:Y:S02]  /*15b40*/  LEA.HI R126, R126, R96, RZ, 0x6 ;  /* 0x000000607e7e7211 */ /* 0x000fe400078f30ff */
[----:B------:R-:W-:Y:S02]  /*15b50*/  SHF.L.U64.HI R88, R89, 0x2, R100 ;  /* 0x0000000259587819 */ /* 0x000fe40000010264 */
[----:B------:R-:W-:Y:S02]  /*15b60*/  SHF.R.S32.HI R126, RZ, 0x6, R126 ;  /* 0x00000006ff7e7819 */ /* 0x000fe4000001147e */
[----:B------:R-:W-:Y:S02]  /*15b70*/  SHF.L.U64.HI R98, R99, 0x2, R110 ;  /* 0x0000000263627819 */ /* 0x000fe4000001026e */
[----:B------:R-:W-:Y:S02]  /*15b80*/  SHF.L.U64.HI R100, R101, 0x2, R112 ;  /* 0x0000000265647819 */ /* 0x000fe40000010270 */
[----:B------:R-:W-:-:S02]  /*15b90*/  SHF.L.U64.HI R92, R93, 0x2, R104 ;  /* 0x000000025d5c7819 */ /* 0x000fc40000010268 */
[----:B------:R-:W-:Y:S02]  /*15ba0*/  SHF.L.U64.HI R94, R95, 0x2, R106 ;  /* 0x000000025f5e7819 */ /* 0x000fe4000001026a */
[----:B------:R-:W-:Y:S02]  /*15bb0*/  SHF.L.U64.HI R96, R97, 0x2, R108 ;  /* 0x0000000261607819 */ /* 0x000fe4000001026c */
[----:B---3--:R-:W-:Y:S02]  /*15bc0*/  SHF.L.U64.HI R110, R111, 0x2, R122 ;  /* 0x000000026f6e7819 */ /* 0x008fe4000001027a */
[----:B------:R-:W-:Y:S02]  /*15bd0*/  SHF.L.U64.HI R122, R123, 0x2, R2 ;  /* 0x000000027b7a7819 */ /* 0x000fe40000010202 */
[----:B------:R-:W1:Y:S01]  /*15be0*/  S2R R2, SR_TID.X ;  /* 0x0000000000027919 */ /* 0x000e620000002100 */
[----:B------:R-:W-:Y:S02]  /*15bf0*/  SHF.L.U64.HI R112, R113, 0x2, R127 ;  /* 0x0000000271707819 */ /* 0x000fe4000001027f */
[----:B------:R-:W-:-:S02]  /*15c00*/  VIMNMX R127, PT, PT, R126, 0x2, !PT ;  /* 0x000000027e7f7848 */ /* 0x000fc40007fe0100 */
[----:B------:R-:W-:Y:S02]  /*15c10*/  SHF.L.U64.HI R104, R105, 0x2, R116 ;  /* 0x0000000269687819 */ /* 0x000fe40000010274 */
[----:B------:R-:W-:Y:S01]  /*15c20*/  SHF.L.U64.HI R106, R107, 0x2, R118 ;  /* 0x000000026b6a7819 */ /* 0x000fe20000010276 */
[----:B------:R-:W-:Y:S01]  /*15c30*/  VIADD R127, R127, 0xffffffff ;  /* 0xffffffff7f7f7836 */ /* 0x000fe20000000000 */
[----:B------:R-:W-:Y:S02]  /*15c40*/  SHF.L.U64.HI R116, R117, 0x2, R4 ;  /* 0x0000000275747819 */ /* 0x000fe40000010204 */
[----:B------:R-:W-:Y:S01]  /*15c50*/  SHF.L.U64.HI R108, R109, 0x2, R120 ;  /* 0x000000026d6c7819 */ /* 0x000fe20000010278 */
[----:B------:R3:W5:Y:S01]  /*15c60*/  LDL.LU R4, [R1+0x770] ;  /* 0x0007700001047983 */ /* 0x0007620000300800 */
[----:B------:R-:W-:Y:S02]  /*15c70*/  SHF.L.U64.HI R118, R119, 0x2, R3 ;  /* 0x0000000277767819 */ /* 0x000fe40000010203 */
[----:B------:R-:W-:Y:S01]  /*15c80*/  SHF.L.U64.HI R120, R121, 0x2, R0 ;  /* 0x0000000279787819 */ /* 0x000fe20000010200 */
[----:B------:R3:W5:Y:S04]  /*15c90*/  LDL.LU R3, [R1+0x76c] ;  /* 0x00076c0001037983 */ /* 0x0007680000300800 */
[----:B------:R3:W5:Y:S04]  /*15ca0*/  LDL.LU R0, [R1+0x768] ;  /* 0x0007680001007983 */ /* 0x0007680000300800 */
[----:B------:R3:W-:Y:S01]  /*15cb0*/  STL [R1+0x134], R127 ;  /* 0x0001347f01007387 */ /* 0x0007e20000100800 */
[----:B------:R-:W-:Y:S01]  /*15cc0*/  UIMAD.WIDE.U32 UR14, UR14, 0xc, UR6 ;  /* 0x0000000c0e0e78a5 */ /* 0x000fe2000f8e0006 */
[----:B------:R-:W-:Y:S01]  /*15cd0*/  VIADD R124, R6, 0xffffff40 ;  /* 0xffffff40067c7836 */ /* 0x000fe20000000000 */
[----:B------:R-:W-:Y:S01]  /*15ce0*/  UIMAD.WIDE.U32 UR8, UR11, 0xc, UR4 ;  /* 0x0000000c0b0878a5 */ /* 0x000fe2000f8e0004 */
[----:B------:R-:W-:Y:S01]  /*15cf0*/  SHF.L.U64.HI R90, R91, 0x2, R102 ;  /* 0x000000025b5a7819 */ /* 0x000fe20000010266 */
[----:B------:R-:W-:Y:S01]  /*15d00*/  IMAD.SHL.U32 R6, R7, 0x4, RZ ;  /* 0x0000000407067824 */ /* 0x000fe200078e00ff */
[----:B------:R-:W-:-:S02]  /*15d10*/  SHF.L.U64.HI R102, R103, 0x2, R114 ;  /* 0x0000000267667819 */ /* 0x000fc40000010272 */
[----:B-1----:R-:W-:Y:S01]  /*15d20*/  SHF.R.U32.HI R2, RZ, 0x6, R2 ;  /* 0x00000006ff027819 */ /* 0x002fe20000011602 */
[----:B------:R-:W-:Y:S01]  /*15d30*/  UIMAD UR12, UR12, 0xc, URZ ;  /* 0x0000000c0c0c78a4 */ /* 0x000fe2000f8e02ff */
[----:B------:R-:W-:Y:S01]  /*15d40*/  SHF.L.U64.HI R7, R8, 0x2, R185 ;  /* 0x0000000208077819 */ /* 0x000fe200000102b9 */
[----:B------:R-:W-:Y:S01]  /*15d50*/  UIMAD UR10, UR10, 0xc, URZ ;  /* 0x0000000c0a0a78a4 */ /* 0x000fe2000f8e02ff */
[----:B------:R-:W-:Y:S01]  /*15d60*/  SHF.L.U64.HI R9, R10, 0x2, R9 ;  /* 0x000000020a097819 */ /* 0x000fe20000010209 */
[----:B------:R-:W-:Y:S01]  /*15d70*/  IMAD.SHL.U32 R8, R8, 0x4, RZ ;  /* 0x0000000408087824 */ /* 0x000fe200078e00ff */
        /* <DEDUP_REMOVED lines=138> */
[----:B------:R-:W-:Y:S01]  /*16620*/  SGXT.U32 R2, R2, 0x1 ;  /* 0x000000010202781a */ /* 0x000fe20000000000 */
[----:B------:R-:W-:-:S02]  /*16630*/  IMAD.SHL.U32 R134, R134, 0x4, RZ ;  /* 0x0000000486867824 */ /* 0x000fc400078e00ff */
[----:B------:R-:W-:Y:S02]  /*16640*/  IMAD.SHL.U32 R132, R132, 0x4, RZ ;  /* 0x0000000484847824 */ /* 0x000fe400078e00ff */
[----:B------:R-:W-:Y:S02]  /*16650*/  IMAD.SHL.U32 R130, R130, 0x4, RZ ;  /* 0x0000000482827824 */ /* 0x000fe400078e00ff */
[----:B------:R-:W-:Y:S02]  /*16660*/  IMAD.SHL.U32 R128, R128, 0x4, RZ ;  /* 0x0000000480807824 */ /* 0x000fe400078e00ff */
[----:B------:R-:W-:Y:S02]  /*16670*/  IMAD.SHL.U32 R31, R31, 0x4, RZ ;  /* 0x000000041f1f7824 */ /* 0x000fe400078e00ff */
[----:B------:R-:W-:Y:S02]  /*16680*/  IMAD.SHL.U32 R33, R33, 0x4, RZ ;  /* 0x0000000421217824 */ /* 0x000fe400078e00ff */
        /* <DEDUP_REMOVED lines=27> */
[----:B------:R-:W-:Y:S01]  /*16840*/  IMAD.SHL.U32 R89, R89, 0x4, RZ ;  /* 0x0000000459597824 */ /* 0x000fe200078e00ff */
[----:B--2---:R-:W-:Y:S01]  /*16850*/  SHF.L.U64.HI R114, R115, 0x2, R190 ;  /* 0x0000000273727819 */ /* 0x004fe200000102be */
[----:B------:R-:W-:Y:S02]  /*16860*/  VIADD R190, R126, 0xfffffffd ;  /* 0xfffffffd7ebe7836 */ /* 0x000fe40000000000 */
        /* <DEDUP_REMOVED lines=17> */
[----:B------:R-:W-:Y:S01]  /*16980*/  IMAD.MOV.U32 R126, RZ, RZ, RZ ;  /* 0x000000ffff7e7224 */ /* 0x000fe200078e00ff */
[----:B------:R-:W-:Y:S01]  /*16990*/  UMOV UR39, 0x1 ;  /* 0x0000000100277882 */ /* 0x000fe20000000000 */
[----:B------:R-:W-:Y:S01]  /*169a0*/  UMOV UR38, 0x2 ;  /* 0x0000000200267882 */ /* 0x000fe20000000000 */
[----:B------:R-:W-:Y:S01]  /*169b0*/  UMOV UR6, URZ ;  /* 0x000000ff00067c82 */ /* 0x000fe20008000000 */
[----:B------:R-:W-:Y:S01]  /*169c0*/  UMOV UR5, URZ ;  /* 0x000000ff00057c82 */ /* 0x000fe20008000000 */
[----:B------:R-:W-:Y:S01]  /*169d0*/  UMOV UR4, URZ ;  /* 0x000000ff00047c82 */ /* 0x000fe20008000000 */
[----:B------:R-:W-:-:S02]  /*169e0*/  UIADD3 UR37, UPT, UPT, UR15, UR12, URZ ;  /* 0x0000000c0f257290 */ /* 0x000fc4000fffe0ff */
[----:B------:R-:W-:Y:S01]  /*169f0*/  UIADD3 UR36, UPT, UPT, UR9, UR10, URZ ;  /* 0x0000000a09247290 */ /* 0x000fe2000fffe0ff */
[----:B------:R-:W-:Y:S01]  /*16a00*/  UMOV UR68, UR14 ;  /* 0x0000000e00447c82 */ /* 0x000fe20008000000 */
[----:B---3--:R-:W-:-:S10]  /*16a10*/  UMOV UR70, UR8 ;  /* 0x0000000800467c82 */ /* 0x008fd40008000000 */
.L_x_10:
[----:B------:R-:W-:Y:S01]  /*16a20*/  UIADD3 UR6, UPT, UPT, UR6, 0x1, URZ ;  /* 0x0000000106067890 */ /* 0x000fe2000fffe0ff */
[----:B------:R-:W-:-:S04]  /*16a30*/  DEPBAR.LE SB0, 0x2 ;  /* 0x000080800000791a */ /* 0x000fc80000000000 */
[----:B------:R-:W-:Y:S01]  /*16a40*/  ULEA UR31, UR39, UR33, 0x3 ;  /* 0x00000021271f7291 */ /* 0x000fe2000f8e18ff */
[----:B------:R-:W-:Y:S01]  /*16a50*/  IMAD.U32 R126, R126, -0x80000000, RZ ;  /* 0x800000007e7e7824 */ /* 0x000fe200078e00ff */
[----:B------:R-:W-:Y:S02]  /*16a60*/  UISETP.GT.AND UP1, UPT, UR6, 0x2, UPT ;  /* 0x000000020600788c */ /* 0x000fe4000bf24270 */
[----:B------:R-:W-:Y:S02]  /*16a70*/  UIADD3 UR31, UPT, UPT, UR31, 0x3c000, URZ ;  /* 0x0003c0001f1f7890 */ /* 0x000fe4000fffe0ff */
[----:B------:R-:W-:Y:S01]  /*16a80*/  USEL UR6, UR6, URZ, !UP1 ;  /* 0x000000ff06067287 */ /* 0x000fe2000c800000 */
[----:B------:R-:W-:Y:S06]  /*16a90*/  BAR.SYNC.DEFER_BLOCKING 0x0 ;  /* 0x0000000000007b1d */ /* 0x000fec0000010000 */
[----:B------:R-:W-:Y:S05]  /*16aa0*/  @P1 BRA `(.L_x_8) ;  /* 0x0000000400101947 */ /* 0x000fea0003800000 */
[----:B------:R-:W-:Y:S02]  /*16ab0*/  ULEA UR9, UR6, UR33, 0xe ;  /* 0x0000002106097291 */ /* 0x000fe4000f8e70ff */
[----:B------:R-:W-:Y:S02]  /*16ac0*/  ULEA UR8, UR6, UR33, 0x10 ;  /* 0x0000002106087291 */ /* 0x000fe4000f8e80ff */
[----:B------:R-:W-:Y:S02]  /*16ad0*/  UIADD3 UR9, UPT, UPT, UR9, 0x30000, URZ ;  /* 0x0003000009097890 */ /* 0x000fe4000fffe0ff */
[----:B------:R-:W-:Y:S02]  /*16ae0*/  USHF.R.U32.HI UR18, URZ, 0x4, UR8 ;  /* 0x00000004ff127899 */ /* 0x000fe40008011608 */
[----:B------:R-:W-:Y:S02]  /*16af0*/  USHF.R.U32.HI UR9, URZ, 0x4, UR9 ;  /* 0x00000004ff097899 */ /* 0x000fe40008011609 */
[----:B------:R-:W-:-:S02]  /*16b00*/  USGXT.U32 UR18, UR18, 0xe ;  /* 0x0000000e1212789a */ /* 0x000fc40008000000 */
[----:B------:R-:W-:Y:S02]  /*16b10*/  USGXT.U32 UR16, UR9, 0xe ;  /* 0x0000000e0910789a */ /* 0x000fe40008000000 */
[----:B------:R-:W-:Y:S02]  /*16b20*/  UIADD3 UR14, UP2, UPT, UR18, 0x2, URZ ;  /* 0x00000002120e7890 */ /* 0x000fe4000ff5e0ff */
[----:B------:R-:W-:Y:S01]  /*16b30*/  UIADD3 UR12, UP1, UPT, UR16, 0x2, URZ ;  /* 0x00000002100c7890 */ /* 0x000fe2000ff3e0ff */
[----:B------:R-:W-:Y:S01]  /*16b40*/  UMOV UR8, URZ ;  /* 0x000000ff00087c82 */ /* 0x000fe20008000000 */
[----:B------:R-:W-:Y:S01]  /*16b50*/  UMOV UR7, URZ ;  /* 0x000000ff00077c82 */ /* 0x000fe20008000000 */
[----:B------:R-:W-:Y:S02]  /*16b60*/  UIADD3.X UR15, UPT, UPT, UR8, 0x40004040, URZ, UP2, !UPT ;  /* 0x40004040080f7890 */ /* 0x000fe400097fe4ff */
[----:B------:R-:W-:Y:S02]  /*16b70*/  UIADD3 UR56, UP5, UPT, UR14, 0x2, URZ ;  /* 0x000000020e387890 */ /* 0x000fe4000ffbe0ff */
[----:B------:R-:W-:-:S02]  /*16b80*/  UIADD3.X UR13, UPT, UPT, UR7, 0x40004040, URZ, UP1, !UPT ;  /* 0x40004040070d7890 */ /* 0x000fc40008ffe4ff */
[----:B------:R-:W-:Y:S02]  /*16b90*/  UIADD3 UR58, UP6, UPT, UR14, 0x4, URZ ;  /* 0x000000040e3a7890 */ /* 0x000fe4000ffde0ff */
[----:B------:R-:W-:Y:S02]  /*16ba0*/  UIADD3 UR60, UP1, UPT, UR14, 0x7fe, URZ ;  /* 0x000007fe0e3c7890 */ /* 0x000fe4000ff3e0ff */
[----:B------:R-:W-:Y:S02]  /*16bb0*/  UIADD3 UR64, UP2, UPT, UR14, 0x800, URZ ;  /* 0x000008000e407890 */ /* 0x000fe4000ff5e0ff */
[----:B------:R-:W-:Y:S02]  /*16bc0*/  UIADD3 UR62, UP4, UPT, UR12, 0x2, URZ ;  /* 0x000000020c3e7890 */ /* 0x000fe4000ff9e0ff */
[----:B------:R-:W-:Y:S02]  /*16bd0*/  UIADD3 UR66, UP3, UPT, UR14, 0x802, URZ ;  /* 0x000008020e427890 */ /* 0x000fe4000ff7e0ff */
[----:B------:R-:W-:-:S02]  /*16be0*/  UIADD3.X UR57, UPT, UPT, UR15, URZ, URZ, UP5, !UPT ;  /* 0x000000ff0f397290 */ /* 0x000fc4000affe4ff */
[----:B------:R-:W-:Y:S02]  /*16bf0*/  UIADD3 UR22, UP5, UPT, UR12, 0x4, URZ ;  /* 0x000000040c167890 */ /* 0x000fe4000ffbe0ff */
[----:B------:R-:W-:Y:S01]  /*16c00*/  UIADD3.X UR59, UPT, UPT, UR15, URZ, URZ, UP6, !UPT ;  /* 0x000000ff0f3b7290 */ /* 0x000fe2000b7fe4ff */
[----:B------:R-:W-:Y:S01]  /*16c10*/  UMOV UR8, UR31 ;  /* 0x0000001f00087c82 */ /* 0x000fe20008000000 */
[----:B------:R-:W-:Y:S01]  /*16c20*/  UMOV UR9, URZ ;  /* 0x000000ff00097c82 */ /* 0x000fe20008000000 */
[----:B------:R-:W-:Y:S02]  /*16c30*/  UIADD3 UR24, UP6, UPT, UR12, 0x1fe, URZ ;  /* 0x000001fe0c187890 */ /* 0x000fe4000ffde0ff */
[----:B------:R-:W-:Y:S02]  /*16c40*/  UIADD3.X UR61, UPT, UPT, UR15, URZ, URZ, UP1, !UPT ;  /* 0x000000ff0f3d7290 */ /* 0x000fe40008ffe4ff */
[----:B------:R-:W-:Y:S02]  /*16c50*/  UIADD3 UR26, UP1, UPT, UR12, 0x200, URZ ;  /* 0x000002000c1a7890 */ /* 0x000fe4000ff3e0ff */
[----:B------:R-:W-:Y:S01]  /*16c60*/  UIADD3.X UR65, UPT, UPT, UR15, URZ, URZ, UP2, !UPT ;  /* 0x000000ff0f417290 */ /* 0x000fe200097fe4ff */
[----:B------:R-:W-:Y:S01]  /*16c70*/  UMOV UR7, UR8 ;  /* 0x0000000800077c82 */ /* 0x000fe20008000000 */
[----:B------:R-:W-:-:S02]  /*16c80*/  UIADD3.X UR63, UPT, UPT, UR13, URZ, URZ, UP4, !UPT ;  /* 0x000000ff0d3f7290 */ /* 0x000fc4000a7fe4ff */
[----:B------:R-:W-:Y:S02]  /*16c90*/  UIADD3 UR28, UP2, UPT, UR12, 0x202, URZ ;  /* 0x000002020c1c7890 */ /* 0x000fe4000ff5e0ff */
[----:B------:R-:W-:Y:S02]  /*16ca0*/  UIADD3.X UR67, UPT, UPT, UR15, URZ, URZ, UP3, !UPT ;  /* 0x000000ff0f437290 */ /* 0x000fe40009ffe4ff */
[----:B------:R-:W-:Y:S02]  /*16cb0*/  UIADD3 UR8, UP4, UPT, UR14, 0x804, URZ ;  /* 0x000008040e087890 */ /* 0x000fe4000ff9e0ff */
[----:B------:R-:W-:Y:S02]  /*16cc0*/  UIADD3 UR34, UP3, UPT, UR12, 0x204, URZ ;  /* 0x000002040c227890 */ /* 0x000fe4000ff7e0ff */
[----:B------:R-:W-:Y:S02]  /*16cd0*/  UIADD3.X UR23, UPT, UPT, UR13, URZ, URZ, UP5, !UPT ;  /* 0x000000ff0d177290 */ /* 0x000fe4000affe4ff */
[----:B------:R-:W-:-:S02]  /*16ce0*/  UIADD3.X UR25, UPT, UPT, UR13, URZ, URZ, UP6, !UPT ;  /* 0x000000ff0d197290 */ /* 0x000fc4000b7fe4ff */
[----:B------:R-:W-:Y:S02]  /*16cf0*/  UIADD3.X UR27, UPT, UPT, UR13, URZ, URZ, UP1, !UPT ;  /* 0x000000ff0d1b7290 */ /* 0x000fe40008ffe4ff */
[----:B------:R-:W-:Y:S01]  /*16d00*/  UIADD3.X UR29, UPT, UPT, UR13, URZ, URZ, UP2, !UPT ;  /* 0x000000ff0d1d7290 */ /* 0x000fe200097fe4ff */
[----:B------:R-:W-:Y:S01]  /*16d10*/  UMOV UR20, 0x0 ;  /* 0x0000000000147882 */ /* 0x000fe20000000000 */
[----:B------:R-:W-:Y:S01]  /*16d20*/  UMOV UR21, 0x4400910 ;  /* 0x0440091000157882 */ /* 0x000fe20000000000 */
[----:B------:R-:W-:Y:S01]  /*16d30*/  UMOV UR19, 0x40004040 ;  /* 0x4000404000137882 */ /* 0x000fe20000000000 */
[----:B------:R-:W-:Y:S01]  /*16d40*/  UMOV UR17, 0x40004040 ;  /* 0x4000404000117882 */ /* 0x000fe20000000000 */
[----:B------:R-:W-:Y:S01]  /*16d50*/  UIADD3.X UR9, UPT, UPT, UR15, URZ, URZ, UP4, !UPT ;  /* 0x000000ff0f097290 */ /* 0x000fe2000a7fe4ff */
[----:B------:R1:W-:Y:S01]  /*16d60*/  UTCHMMA gdesc[UR16], gdesc[UR18], tmem[UR32], tmem[UR20], idesc[UR21], UPT ;  /* 0x00ff1412100075ea */ /* 0x0003e2000b800020 */
[----:B------:R-:W-:Y:S01]  /*16d70*/  UIADD3.X UR35, UPT, UPT, UR13, URZ, URZ, UP3, !UPT ;  /* 0x000000ff0d237290 */ /* 0x000fe20009ffe4ff */
[----:B------:R-:W-:Y:S01]  /*16d80*/  UMOV UR10, 0x0 ;  /* 0x00000000000a7882 */ /* 0x000fe20000000000 */
[----:B------:R-:W-:Y:S01]  /*16d90*/  UMOV UR11, 0x4400910 ;  /* 0x04400910000b7882 */ /* 0x000fe20000000000 */
[----:B------:R-:W-:Y:S01]  /*16da0*/  UMOV UR50, 0x0 ;  /* 0x0000000000327882 */ /* 0x000fe20000000000 */
[----:B------:R-:W-:Y:S01]  /*16db0*/  UMOV UR51, 0x4400910 ;  /* 0x0440091000337882 */ /* 0x000fe20000000000 */
        /* <DEDUP_REMOVED lines=19> */
.L_x_8:
[----:B------:R-:W2:Y:S01]  /*16ef0*/  LDC R127, c[0x0][0x3a0] ;  /* 0x0000e800ff7f7b82 */ /* 0x000ea20000000800 */
[----:B-1----:R-:W-:Y:S01]  /*16f00*/  UMOV UR7, UR5 ;  /* 0x0000000500077c82 */ /* 0x002fe20008000000 */
[----:B------:R-:W1:Y:S01]  /*16f10*/  SYNCS.PHASECHK.TRANS64.TRYWAIT P4, [UR40], R126 ;  /* 0x0000007eff0075a7 */ /* 0x000e620008081128 */
[----:B--2---:R-:W-:-:S05]  /*16f20*/  VIADD R190, R127, 0x3f ;  /* 0x0000003f7fbe7836 */ /* 0x004fca0000000000 */
[----:B------:R-:W-:-:S04]  /*16f30*/  SHF.R.S32.HI R127, RZ, 0x1f, R190 ;  /* 0x0000001fff7f7819 */ /* 0x000fc800000114be */
[----:B------:R-:W-:-:S04]  /*16f40*/  LEA.HI R127, R127, R190, RZ, 0x6 ;  /* 0x000000be7f7f7211 */ /* 0x000fc800078f30ff */
[----:B------:R-:W-:-:S05]  /*16f50*/  SHF.R.S32.HI R127, RZ, 0x6, R127 ;  /* 0x00000006ff7f7819 */ /* 0x000fca000001147f */
[----:B------:R-:W-:-:S05]  /*16f60*/  VIADD R127, R127, 0xfffffffd ;  /* 0xfffffffd7f7f7836 */ /* 0x000fca0000000000 */
[----:B------:R-:W-:Y:S01]  /*16f70*/  ISETP.LE.AND P3, PT, R127, UR4, PT ;  /* 0x000000047f007c0c */ /* 0x000fe2000bf63270 */
[----:B-1----:R-:W-:-:S12]  /*16f80*/  @!P4 BRA `(.L_x_9) ;  /* 0x000000780068c947 */ /* 0x002fd80003800000 */
.L_x_16:
[----:B------:R-:W-:Y:S01]  /*16f90*/  BAR.SYNC.DEFER_BLOCKING 0x0 ;  /* 0x0000000000007b1d */ /* 0x000fe20000010000 */
[CC--:B------:R-:W-:Y:S01]  /*16fa0*/  ISETP.GE.AND P4, PT, R2.reuse, R124.reuse, PT ;  /* 0x0000007c0200720c */ /* 0x0c0fe20003f86270 */
[----:B------:R-:W-:Y:S01]  /*16fb0*/  UIADD3 UR38, UPT, UPT, UR38, 0x1, URZ ;  /* 0x0000000126267890 */ /* 0x000fe2000fffe0ff */
[----:B------:R-:W-:Y:S02]  /*16fc0*/  LOP3.LUT R127, R2, 0x2, RZ, 0xfc, !PT ;  /* 0x00000002027f7812 */ /* 0x000fe400078efcff */
[----:B------:R-:W-:Y:S01]  /*16fd0*/  SEL R126, RZ, 0x4, P4 ;  /* 0x00000004ff7e7807 */ /* 0x000fe20002000000 */
[----:B------:R-:W-:Y:S01]  /*16fe0*/  UISETP.GT.AND UP1, UPT, UR38, 0x2, UPT ;  /* 0x000000022600788c */ /* 0x000fe2000bf24270 */
[----:B------:R-:W-:Y:S02]  /*16ff0*/  ISETP.GE.AND P5, PT, R127, R124, PT ;  /* 0x0000007c7f00720c */ /* 0x000fe40003fa6270 */
[----:B------:R-:W-:Y:S01]  /*17000*/  SEL R126, R126, RZ, !P3 ;  /* 0x000000ff7e7e7207 */ /* 0x000fe20005800000 */
[----:B------:R-:W-:Y:S01]  /*17010*/  USEL UR38, UR38, URZ, !UP1 ;  /* 0x000000ff26267287 */ /* 0x000fe2000c800000 */
[----:B------:R-:W-:-:S02]  /*17020*/  LOP3.LUT R191, R2, 0x22, RZ, 0xfc, !PT ;  /* 0x0000002202bf7812 */ /* 0x000fc400078efcff */
[----:B------:R-:W-:Y:S01]  /*17030*/  ISETP.NE.U32.AND P4, PT, R126, RZ, PT ;  /* 0x000000ff7e00720c */ /* 0x000fe20003f85070 */
[----:B------:R-:W-:Y:S01]  /*17040*/  ULEA UR5, UR38, UR33, 0xe ;  /* 0x0000002126057291 */ /* 0x000fe2000f8e70ff */
[----:B------:R-:W-:-:S04]  /*17050*/  SEL R126, RZ, 0x4, P5 ;  /* 0x00000004ff7e7807 */ /* 0x000fc80002800000 */
[----:B------:R-:W-:Y:S01]  /*17060*/  SEL R126, R126, RZ, !P3 ;  /* 0x000000ff7e7e7207 */ /* 0x000fe20005800000 */
[----:B-----5:R-:W-:-:S03]  /*17070*/  VIADD R190, R3, UR5 ;  /* 0x0000000503be7c36 */ /* 0x020fc60008000000 */
[----:B------:R-:W-:Y:S02]  /*17080*/  ISETP.NE.U32.AND P5, PT, R126, RZ, PT ;  /* 0x000000ff7e00720c */ /* 0x000fe40003fa5070 */
[----:B------:R-:W-:-:S04]  /*17090*/  IADD3 R126, P6, PT, R30, UR70, RZ ;  /* 0x000000461e7e7c10 */ /* 0x000fc8000ffde0ff */
[----:B------:R-:W-:-:S05]  /*170a0*/  IADD3.X R127, PT, PT, R29, UR36, RZ, P6, !PT ;  /* 0x000000241d7f7c10 */ /* 0x000fca000b7fe4ff */
[----:B------:R-:W-:Y:S01]  /*170b0*/  @!PT LDS RZ, [RZ] ;  /* 0x00000000fffff984 */ /* 0x000fe20000000800 */
[----:B------:R-:W-:Y:S01]  /*170c0*/  @!PT LDS RZ, [RZ] ;  /* 0x00000000fffff984 */ /* 0x000fe20000000800 */
[----:B------:R-:W-:Y:S01]  /*170d0*/  @!PT LDS RZ, [RZ] ;  /* 0x00000000fffff984 */ /* 0x000fe20000000800 */
[----:B------:R1:W-:Y:S02]  /*170e0*/  LDGSTS.E [R190+0x30000], desc[UR42][R126.64], P4 ;  /* 0x300000007ebe7fae */ /* 0x0003e4000a1a102a */
[----:B-1----:R-:W-:-:S04]  /*170f0*/  IADD3 R126, P4, PT, R28, UR70, RZ ;  /* 0x000000461c7e7c10 */ /* 0x002fc8000ff9e0ff */
[----:B------:R-:W-:-:S05]  /*17100*/  IADD3.X R127, PT, PT, R27, UR36, RZ, P4, !PT ;  /* 0x000000241b7f7c10 */ /* 0x000fca000a7fe4ff */
[----:B------:R1:W-:Y:S01]  /*17110*/  LDGSTS.E [R190+0x30008], desc[UR42][R126.64], P5 ;  /* 0x300080007ebe7fae */ /* 0x0003e2000a9a102a */
[----:B------:R-:W-:Y:S02]  /*17120*/  ISETP.GE.AND P5, PT, R191, R124, PT ;  /* 0x0000007cbf00720c */ /* 0x000fe40003fa6270 */
[C---:B------:R-:W-:Y:S02]  /*17130*/  LOP3.LUT R191, R2.reuse, 0x6, RZ, 0xfc, !PT ;  /* 0x0000000602bf7812 */ /* 0x040fe400078efcff */
[----:B-1----:R-:W-:-:S04]  /*17140*/  LOP3.LUT R127, R2, 0x20, RZ, 0xfc, !PT ;  /* 0x00000020027f7812 */ /* 0x002fc800078efcff */
[----:B------:R-:W-:-:S04]  /*17150*/  ISETP.GE.AND P4, PT, R127, R124, PT ;  /* 0x0000007c7f00720c */ /* 0x000fc80003f86270 */
[----:B------:R-:W-:-:S04]  /*17160*/  SEL R126, RZ, 0x4, P4 ;  /* 0x00000004ff7e7807 */ /* 0x000fc80002000000 */
[----:B------:R-:W-:-:S04]  /*17170*/  SEL R126, R126, RZ, !P3 ;  /* 0x000000ff7e7e7207 */ /* 0x000fc80005800000 */
[----:B------:R-:W-:Y:S02]  /*17180*/  ISETP.NE.U32.AND P4, PT, R126, RZ, PT ;  /* 0x000000ff7e00720c */ /* 0x000fe40003f85070 */
[----:B------:R-:W-:-:S04]  /*17190*/  SEL R126, RZ, 0x4, P5 ;  /* 0x00000004ff7e7807 */ /* 0x000fc80002800000 */
[----:B------:R-:W-:-:S04]  /*171a0*/  SEL R126, R126, RZ, !P3 ;  /* 0x000000ff7e7e7207 */ /* 0x000fc80005800000 */
[----:B------:R-:W-:Y:S02]  /*171b0*/  ISETP.NE.U32.AND P5, PT, R126, RZ, PT ;  /* 0x000000ff7e00720c */ /* 0x000fe40003fa5070 */
[----:B------:R-:W-:-:S04]  /*171c0*/  IADD3 R126, P6, PT, R115, UR70, RZ ;  /* 0x00000046737e7c10 */ /* 0x000fc8000ffde0ff */
[----:B------:R-:W-:-:S05]  /*171d0*/  IADD3.X R127, PT, PT, R114, UR36, RZ, P6, !PT ;  /* 0x00000024727f7c10 */ /* 0x000fca000b7fe4ff */
[----:B------:R1:W-:Y:S02]  /*171e0*/  LDGSTS.E [R190+0x32000], desc[UR42][R126.64], P4 ;  /* 0x320000007ebe7fae */ /* 0x0003e4000a1a102a */
[----:B-1----:R-:W-:-:S04]  /*171f0*/  IADD3 R126, P4, PT, R113, UR70, RZ ;  /* 0x00000046717e7c10 */ /* 0x002fc8000ff9e0ff */
[----:B------:R-:W-:-:S05]  /*17200*/  IADD3.X R127, PT, PT, R112, UR36, RZ, P4, !PT ;  /* 0x00000024707f7c10 */ /* 0x000fca000a7fe4ff */
[----:B------:R1:W-:Y:S01]  /*17210*/  LDGSTS.E [R190+0x32008], desc[UR42][R126.64], P5 ;  /* 0x320080007ebe7fae */ /* 0x0003e2000a9a102a */
[----:B------:R-:W-:Y:S02]  /*17220*/  ISETP.GE.AND P5, PT, R191, R124, PT ;  /* 0x0000007cbf00720c */ /* 0x000fe40003fa6270 */
[----:B------:R-:W-:Y:S02]  /*17230*/  LOP3.LUT R191, R3, 0x10, RZ, 0x3c, !PT ;  /* 0x0000001003bf7812 */ /* 0x000fe400078e3cff */
[----:B-1----:R-:W-:-:S03]  /*17240*/  LOP3.LUT R127, R2, 0x4, RZ, 0xfc, !PT ;  /* 0x00000004027f7812 */ /* 0x002fc600078efcff */
[----:B------:R-:W-:Y:S01]  /*17250*/  VIADD R190, R191, UR5 ;  /* 0x00000005bfbe7c36 */ /* 0x000fe20008000000 */
[----:B------:R-:W-:Y:S02]  /*17260*/  LOP3.LUT R191, R2, 0x26, RZ, 0xfc, !PT ;  /* 0x0000002602bf7812 */ /* 0x000fe400078efcff */
        /* <DEDUP_REMOVED lines=218> */
[----:B------:R-:W2:Y:S01]  /*18010*/  S2R R191, SR_TID.X ;  /* 0x0000000000bf7919 */ /* 0x000ea20000002100 */
[----:B-1----:R-:W-:-:S04]  /*18020*/  LOP3.LUT R127, R2, 0x3c, RZ, 0xfc, !PT ;  /* 0x0000003c027f7812 */ /* 0x002fc800078efcff */
[----:B------:R-:W-:-:S04]  /*18030*/  ISETP.GE.AND P4, PT, R127, R124, PT ;  /* 0x0000007c7f00720c */ /* 0x000fc80003f86270 */
[----:B------:R-:W-:-:S04]  /*18040*/  SEL R126, RZ, 0x4, P4 ;  /* 0x00000004ff7e7807 */ /* 0x000fc80002000000 */
[----:B------:R-:W-:-:S04]  /*18050*/  SEL R126, R126, RZ, !P3 ;  /* 0x000000ff7e7e7207 */ /* 0x000fc80005800000 */
[----:B------:R-:W-:Y:S02]  /*18060*/  ISETP.NE.U32.AND P4, PT, R126, RZ, PT ;  /* 0x000000ff7e00720c */ /* 0x000fe40003f85070 */
[----:B------:R-:W-:-:S04]  /*18070*/  SEL R126, RZ, 0x4, P5 ;  /* 0x00000004ff7e7807 */ /* 0x000fc80002800000 */
[----:B------:R-:W-:Y:S02]  /*18080*/  SEL R126, R126, RZ, !P3 ;  /* 0x000000ff7e7e7207 */ /* 0x000fe40005800000 */
[----:B--2---:R-:W-:Y:S02]  /*18090*/  LOP3.LUT R191, R191, 0x3f, RZ, 0xc0, !PT ;  /* 0x0000003fbfbf7812 */ /* 0x004fe400078ec0ff */
[----:B------:R-:W-:Y:S02]  /*180a0*/  ISETP.NE.U32.AND P5, PT, R126, RZ, PT ;  /* 0x000000ff7e00720c */ /* 0x000fe40003fa5070 */
[----:B------:R-:W-:-:S04]  /*180b0*/  IADD3 R126, P6, PT, R87, UR70, RZ ;  /* 0x00000046577e7c10 */ /* 0x000fc8000ffde0ff */
[----:B------:R-:W-:-:S05]  /*180c0*/  IADD3.X R127, PT, PT, R86, UR36, RZ, P6, !PT ;  /* 0x00000024567f7c10 */ /* 0x000fca000b7fe4ff */
[----:B------:R1:W-:Y:S02]  /*180d0*/  LDGSTS.E [R190+0x32000], desc[UR42][R126.64], P4 ;  /* 0x320000007ebe7fae */ /* 0x0003e4000a1a102a */
[----:B-1----:R-:W-:-:S04]  /*180e0*/  IADD3 R126, P4, PT, R85, UR70, RZ ;  /* 0x00000046557e7c10 */ /* 0x002fc8000ff9e0ff */
[----:B------:R-:W-:Y:S02]  /*180f0*/  IADD3.X R127, PT, PT, R84, UR36, RZ, P4, !PT ;  /* 0x00000024547f7c10 */ /* 0x000fe4000a7fe4ff */
[----:B------:R-:W-:Y:S01]  /*18100*/  ISETP.GE.AND P4, PT, R191, R124, PT ;  /* 0x0000007cbf00720c */ /* 0x000fe20003f86270 */
[----:B------:R-:W-:Y:S01]  /*18110*/  ULEA UR5, UR38, UR33, 0x10 ;  /* 0x0000002126057291 */ /* 0x000fe2000f8e80ff */
[----:B------:R-:W2:Y:S04]  /*18120*/  LDL R191, [R1+0x58] ;  /* 0x0000580001bf7983 */ /* 0x000ea80000100800 */
[----:B------:R1:W-:Y:S04]  /*18130*/  LDGSTS.E [R190+0x32008], desc[UR42][R126.64], P5 ;  /* 0x320080007ebe7fae */ /* 0x0003e8000a9a102a */
[----:B------:R-:W0:Y:S01]  /*18140*/  LDGDEPBAR ;  /* 0x00000000000079af */ /* 0x000e220000000000 */
[----:B-1----:R-:W-:-:S04]  /*18150*/  SEL R126, RZ, 0x4, P4 ;  /* 0x00000004ff7e7807 */ /* 0x002fc80002000000 */
[----:B------:R-:W-:-:S04]  /*18160*/  SEL R126, R126, RZ, !P3 ;  /* 0x000000ff7e7e7207 */ /* 0x000fc80005800000 */
[----:B------:R-:W-:Y:S02]  /*18170*/  ISETP.NE.U32.AND P3, PT, R126, RZ, PT ;  /* 0x000000ff7e00720c */ /* 0x000fe40003f65070 */
[----:B------:R-:W-:Y:S01]  /*18180*/  IADD3 R126, P4, PT, R6, UR68, RZ ;  /* 0x00000044067e7c10 */ /* 0x000fe2000ff9e0ff */
[----:B------:R-:W-:-:S03]  /*18190*/  VIADD R190, R4, UR5 ;  /* 0x0000000504be7c36 */ /* 0x000fc60008000000 */
[----:B------:R-:W-:-:S07]  /*181a0*/  IADD3.X R127, PT, PT, R5, UR37, RZ, P4, !PT ;  /* 0x00000025057f7c10 */ /* 0x000fce000a7fe4ff */
[----:B------:R1:W-:Y:S02]  /*181b0*/  LDGSTS.E [R190], desc[UR42][R126.64], P3 ;  /* 0x000000007ebe7fae */ /* 0x0003e400099a102a */
[----:B-1----:R-:W-:-:S04]  /*181c0*/  IADD3 R126, P4, PT, R77, UR68, RZ ;  /* 0x000000444d7e7c10 */ /* 0x002fc8000ff9e0ff */
[----:B------:R-:W-:-:S05]  /*181d0*/  IADD3.X R127, PT, PT, R76, UR37, RZ, P4, !PT ;  /* 0x000000254c7f7c10 */ /* 0x000fca000a7fe4ff */
[----:B------:R1:W-:Y:S02]  /*181e0*/  LDGSTS.E [R190+0x400], desc[UR42][R126.64], P3 ;  /* 0x004000007ebe7fae */ /* 0x0003e400099a102a */
        /* <DEDUP_REMOVED lines=62> */
[----:B------:R1:W-:Y:S04]  /*185d0*/  LDGSTS.E [R190+0x5800], desc[UR42][R126.64], P3 ;  /* 0x058000007ebe7fae */ /* 0x0003e800099a102a */
[----:B------:R-:W1:Y:S02]  /*185e0*/  LDL R127, [R1+0x14] ;  /* 0x00001400017f7983 */ /* 0x000e640000100800 */
[----:B-1----:R-:W-:Y:S02]  /*185f0*/  IADD3 R126, P4, PT, R127, UR68, RZ ;  /* 0x000000447f7e7c10 */ /* 0x002fe4000ff9e0ff */
[----:B------:R-:W3:Y:S02]  /*18600*/  LDL R127, [R1+0x18] ;  /* 0x00001800017f7983 */ /* 0x000ee40000100800 */
[----:B---3--:R-:W-:-:S05]  /*18610*/  IADD3.X R127, PT, PT, R127, UR37, RZ, P4, !PT ;  /* 0x000000257f7f7c10 */ /* 0x008fca000a7fe4ff */
[----:B------:R1:W-:Y:S04]  /*18620*/  LDGSTS.E [R190+0x5c00], desc[UR42][R126.64], P3 ;  /* 0x05c000007ebe7fae */ /* 0x0003e800099a102a */
[----:B------:R-:W1:Y:S02]  /*18630*/  LDL R127, [R1+0x34] ;  /* 0x00003400017f7983 */ /* 0x000e640000100800 */
[----:B-1----:R-:W-:Y:S02]  /*18640*/  IADD3 R126, P4, PT, R127, UR68, RZ ;  /* 0x000000447f7e7c10 */ /* 0x002fe4000ff9e0ff */
[----:B------:R-:W3:Y:S02]  /*18650*/  LDL R127, [R1+0x38] ;  /* 0x00003800017f7983 */ /* 0x000ee40000100800 */
[----:B---3--:R-:W-:-:S05]  /*18660*/  IADD3.X R127, PT, PT, R127, UR37, RZ, P4, !PT ;  /* 0x000000257f7f7c10 */ /* 0x008fca000a7fe4ff */
[----:B------:R1:W-:Y:S04]  /*18670*/  LDGSTS.E [R190+0x6000], desc[UR42][R126.64], P3 ;  /* 0x060000007ebe7fae */ /* 0x0003e800099a102a */
[----:B------:R-:W1:Y:S02]  /*18680*/  LDL R127, [R1+0x54] ;  /* 0x00005400017f7983 */ /* 0x000e640000100800 */
[----:B-1----:R-:W-:-:S04]  /*18690*/  IADD3 R126, P4, PT, R127, UR68, RZ ;  /* 0x000000447f7e7c10 */ /* 0x002fc8000ff9e0ff */
[----:B--2---:R-:W-:Y:S02]  /*186a0*/  IADD3.X R127, PT, PT, R191, UR37, RZ, P4, !PT ;  /* 0x00000025bf7f7c10 */ /* 0x004fe4000a7fe4ff */
[----:B------:R-:W2:Y:S04]  /*186b0*/  LDL R191, [R1+0x118] ;  /* 0x0001180001bf7983 */ /* 0x000ea80000100800 */
[----:B------:R1:W-:Y:S04]  /*186c0*/  LDGSTS.E [R190+0x6400], desc[UR42][R126.64], P3 ;  /* 0x064000007ebe7fae */ /* 0x0003e800099a102a */
[----:B------:R-:W1:Y:S02]  /*186d0*/  LDL R127, [R1+0x74] ;  /* 0x00007400017f7983 */ /* 0x000e640000100800 */
[----:B-1----:R-:W-:-:S02]  /*186e0*/  IADD3 R126, P4, PT, R127, UR68, RZ ;  /* 0x000000447f7e7c10 */ /* 0x002fc4000ff9e0ff */
        /* <DEDUP_REMOVED lines=26> */
[----:B------:R-:W-:-:S03]  /*18890*/  LOP3.LUT R191, R4, 0x20, RZ, 0x3c, !PT ;  /* 0x0000002004bf7812 */ /* 0x000fc600078e3cff */
[----:B------:R1:W-:Y:S02]  /*188a0*/  LDGSTS.E [R190+0x7c00], desc[UR42][R126.64], P3 ;  /* 0x07c000007ebe7fae */ /* 0x0003e400099a102a */
[----:B------:R-:W-:Y:S01]  /*188b0*/  VIADD R191, R191, UR5 ;  /* 0x00000005bfbf7c36 */ /* 0x000fe20008000000 */
[----:B-1----:R-:W-:Y:S01]  /*188c0*/  IADD3 R126, P4, PT, R83, UR68, RZ ;  /* 0x00000044537e7c10 */ /* 0x002fe2000ff9e0ff */
[----:B------:R-:W2:Y:S03]  /*188d0*/  LDL R190, [R1+0x60] ;  /* 0x0000600001be7983 */ /* 0x000ea60000100800 */
        /* <DEDUP_REMOVED lines=65> */
[----:B------:R-:W3:Y:S01]  /*18cf0*/  LDL R127, [R1] ;  /* 0x00000000017f7983 */ /* 0x000ee20000100800 */
[----:B-1----:R-:W-:-:S04]  /*18d00*/  IADD3 R126, P4, PT, R252, UR68, RZ ;  /* 0x00000044fc7e7c10 */ /* 0x002fc8000ff9e0ff */
        /* <DEDUP_REMOVED lines=280> */
[----:B------:R-:W3:Y:S01]  /*19e90*/  LDL R127, [R1+0x130] ;  /* 0x00013000017f7983 */ /* 0x000ee20000100800 */
[----:B------:R-:W-:Y:S02]  /*19ea0*/  UIADD3 UR4, UPT, UPT, UR4, 0x1, URZ ;  /* 0x0000000104047890 */ /* 0x000fe4000fffe0ff */
[----:B------:R-:W-:-:S04]  /*19eb0*/  UIADD3 UR39, UPT, UPT, UR39, 0x1, URZ ;  /* 0x0000000127277890 */ /* 0x000fc8000fffe0ff */
[----:B------:R-:W-:Y:S02]  /*19ec0*/  UISETP.GT.AND UP1, UPT, UR39, 0x1, UPT ;  /* 0x000000012700788c */ /* 0x000fe4000bf24270 */
[----:B------:R-:W-:Y:S02]  /*19ed0*/  UIADD3 UR68, UP2, UPT, UR68, UR71, URZ ;  /* 0x0000004744447290 */ /* 0x000fe4000ff5e0ff */
[----:B------:R-:W-:Y:S02]  /*19ee0*/  UIADD3 UR70, UP3, UPT, UR70, UR69, URZ ;  /* 0x0000004546467290 */ /* 0x000fe4000ff7e0ff */
[----:B------:R-:W-:Y:S02]  /*19ef0*/  USEL UR5, URZ, 0x1, !UP1 ;  /* 0x00000001ff057887 */ /* 0x000fe4000c800000 */
[----:B------:R-:W-:Y:S02]  /*19f00*/  UIADD3.X UR36, UPT, UPT, UR36, UR41, URZ, UP3, !UPT ;  /* 0x0000002924247290 */ /* 0x000fe40009ffe4ff */
[----:B------:R-:W-:-:S02]  /*19f10*/  USEL UR39, UR39, URZ, !UP1 ;  /* 0x000000ff27277287 */ /* 0x000fc4000c800000 */
[----:B------:R-:W-:Y:S01]  /*19f20*/  ULOP3.LUT UR5, UR7, UR5, URZ, 0x3c, !UPT ;  /* 0x0000000507057292 */ /* 0x000fe2000f8e3cff */
[----:B------:R-:W-:Y:S01]  /*19f30*/  UMOV UR40, UR31 ;  /* 0x0000001f00287c82 */ /* 0x000fe20008000000 */
[----:B------:R-:W-:Y:S01]  /*19f40*/  VIADD R124, R124, 0xffffffc0 ;  /* 0xffffffc07c7c7836 */ /* 0x000fe20000000000 */
[----:B---3--:R-:W-:-:S05]  /*19f50*/  IADD3.X R127, PT, PT, R127, UR37, RZ, P4, !PT ;  /* 0x000000257f7f7c10 */ /* 0x008fca000a7fe4ff */
[----:B------:R1:W-:Y:S01]  /*19f60*/  LDGSTS.E [R191+0x7f00], desc[UR42][R126.64], P3 ;  /* 0x07f000007ebf7fae */ /* 0x0003e200099a102a */
[----:B--2---:R-:W-:Y:S01]  /*19f70*/  ISETP.NE.U32.AND P3, PT, R190, UR4, PT ;  /* 0x00000004be007c0c */ /* 0x004fe2000bf65070 */
[----:B------:R-:W-:Y:S02]  /*19f80*/  UIADD3.X UR37, UPT, UPT, UR37, UR72, URZ, UP2, !UPT ;  /* 0x0000004825257290 */ /* 0x000fe400097fe4ff */
[----:B------:R-:W0:Y:S01]  /*19f90*/  LDGDEPBAR ;  /* 0x00000000000079af */ /* 0x000e220000000000 */
[----:B-1----:R-:W-:-:S09]  /*19fa0*/  IMAD.U32 R126, RZ, RZ, UR7 ;  /* 0x00000007ff7e7e24 */ /* 0x002fd2000f8e00ff */
[----:B------:R-:W-:Y:S05]  /*19fb0*/  @P3 BRA `(.L_x_10) ;  /* 0xffffffc800983947 */ /* 0x000fea000383ffff */
.L_x_7:
[----:B------:R-:W-:Y:S05]  /*19fc0*/  @!P2 BRA `(.L_x_11) ;  /* 0x000000000010a947 */ /* 0x000fea0003800000 */
[----:B------:R-:W-:-:S06]  /*19fd0*/  USHF.L.U32 UR7, UR7, 0x1f, URZ ;  /* 0x0000001f07077899 */ /* 0x000fcc00080006ff */
[----:B--2--5:R-:W-:-:S04]  /*19fe0*/  IMAD.U32 R2, RZ, RZ, UR7 ;  /* 0x00000007ff027e24 */ /* 0x024fc8000f8e00ff */
[----:B------:R-:W1:Y:S02]  /*19ff0*/  SYNCS.PHASECHK.TRANS64.TRYWAIT P1, [UR31], R2 ;  /* 0x00000002ff0075a7 */ /* 0x000e64000802111f */
[----:B-1----:R-:W-:Y:S05]  /*1a000*/  @!P1 BRA `(.L_x_12) ;  /* 0x0000004800549947 */ /* 0x002fea0003800000 */
.L_x_11:
[----:B------:R-:W-:-:S04]  /*1a010*/  DEPBAR.LE SB0, 0x0 ;  /* 0x000080000000791a */ /* 0x000fc80000000000 */
[----:B------:R-:W-:Y:S08]  /*1a020*/  BAR.SYNC.DEFER_BLOCKING 0x0 ;  /* 0x0000000000007b1d */ /* 0x000ff00000010000 */
[----:B--2---:R-:W1:Y:S01]  /*1a030*/  LDC R136, c[0x0][0x3b8] ;  /* 0x0000ee00ff887b82 */ /* 0x004e620000000800 */
[----:B------:R-:W2:Y:S01]  /*1a040*/  LDCU.128 UR8, c[0x0][0x390] ;  /* 0x00007200ff0877ac */ /* 0x000ea20008000c00 */
[----:B------:R-:W3:Y:S01]  /*1a050*/  S2R R132, SR_TID.X ;  /* 0x0000000000847919 */ /* 0x000ee20000002100 */
[----:B------:R-:W4:Y:S01]  /*1a060*/  LDCU UR4, c[0x0][0x3b4] ;  /* 0x00007680ff0477ac */ /* 0x000f220008000800 */
[----:B------:R-:W2:Y:S01]  /*1a070*/  LDL.LU R137, [R1+0x524] ;  /* 0x0005240001897983 */ /* 0x000ea20000300800 */
[----:B------:R-:W1:Y:S03]  /*1a080*/  LDCU UR5, c[0x0][0x39c] ;  /* 0x00007380ff0577ac */ /* 0x000e660008000800 */
[----:B------:R-:W2:Y:S01]  /*1a090*/  LDL.LU R142, [R1+0x538] ;  /* 0x00053800018e7983 */ /* 0x000ea20000300800 */
[----:B------:R-:W1:Y:S03]  /*1a0a0*/  LDCU UR6, c[0x0][0x39c] ;  /* 0x00007380ff0677ac */ /* 0x000e660008000800 */
[----:B------:R-:W2:Y:S01]  /*1a0b0*/  LDL.LU R141, [R1+0x534] ;  /* 0x00053400018d7983 */ /* 0x000ea20000300800 */
[----:B------:R-:W1:Y:S01]  /*1a0c0*/  LDCU UR7, c[0x0][0x39c] ;  /* 0x00007380ff0777ac */ /* 0x000e620008000800 */
[----:B------:R-:W3:Y:S02]  /*1a0d0*/  @!P0 SYNCS.CCTL.IV [UR33+0x3c000] ;  /* 0x03c00000ff0089b1 */ /* 0x000ee40008000021 */
[----:B---3--:R-:W-:Y:S06]  /*1a0e0*/  BAR.SYNC.DEFER_BLOCKING 0x0 ;  /* 0x0000000000007b1d */ /* 0x008fec0000010000 */
[----:B-----5:R-:W-:Y:S01]  /*1a0f0*/  LDTM.16dp32bit_t0_t15.x128 R4, tmem[UR30] ;  /* 0x0000001e000479ee */ /* 0x020fe20008b80000 */
[----:B------:R-:W3:Y:S01]  /*1a100*/  LDTM.16dp32bit_t16_t31.x128 R4, tmem[UR30+0x80] ;  /* 0x0000801e000479ee */ /* 0x000ee20008ba0000 */
[----:B------:R-:W2:Y:S04]  /*1a110*/  LDL.LU R140, [R1+0x530] ;  /* 0x00053000018c7983 */ /* 0x000ea80000300800 */
[----:B------:R-:W2:Y:S01]  /*1a120*/  LDL.LU R146, [R1+0x4d4] ;  /* 0x0004d40001927983 */ /* 0x000ea20000300800 */
[----:B------:R-:W-:-:S02]  /*1a130*/  IMAD.SHL.U32 R2, R132, 0x80, RZ ;  /* 0x0000008084027824 */ /* 0x000fc400078e00ff */
[C---:B------:R-:W-:Y:S01]  /*1a140*/  IMAD.SHL.U32 R3, R132.reuse, 0x10, RZ ;  /* 0x0000001084037824 */ /* 0x040fe200078e00ff */
[----:B------:R-:W2:Y:S01]  /*1a150*/  LDL.LU R157, [R1+0x4d0] ;  /* 0x0004d000019d7983 */ /* 0x000ea20000300800 */
[----:B------:R-:W-:Y:S01]  /*1a160*/  IMAD.SHL.U32 R133, R132, 0x8, RZ ;  /* 0x0000000884857824 */ /* 0x000fe200078e00ff */
[----:B------:R-:W-:Y:S02]  /*1a170*/  LOP3.LUT R2, R2, 0x800, RZ, 0xc0, !PT ;  /* 0x0000080002027812 */ /* 0x000fe400078ec0ff */
[----:B------:R-:W-:Y:S01]  /*1a180*/  LOP3.LUT R132, R3, 0xf0, RZ, 0xc0, !PT ;  /* 0x000000f003847812 */ /* 0x000fe200078ec0ff */
[----:B------:R-:W2:Y:S01]  /*1a190*/  LDL.LU R156, [R1+0x4cc] ;  /* 0x0004cc00019c7983 */ /* 0x000ea20000300800 */
[----:B------:R-:W-:Y:S01]  /*1a1a0*/  LOP3.LUT R133, R133, 0x300, RZ, 0xc0, !PT ;  /* 0x0000030085857812 */ /* 0x000fe200078ec0ff */
[----:B------:R-:W1:Y:S01]  /*1a1b0*/  @!P0 SYNCS.CCTL.IV [UR33+0x3c008] ;  /* 0x03c00800ff0089b1 */ /* 0x000e620008000021 */
[----:B------:R-:W-:Y:S01]  /*1a1c0*/  IADD3 R2, PT, PT, R132, UR33, R2 ;  /* 0x0000002184027c10 */ /* 0x000fe2000fffe002 */
[----:B------:R-:W-:Y:S01]  /*1a1d0*/  NOP ;  /* 0x0000000000007918 */ /* 0x000fe20000000000 */
[----:B---3--:R-:W-:-:S02]  /*1a1e0*/  IMAD.MOV.U32 R134, RZ, RZ, R8 ;  /* 0x000000ffff867224 */ /* 0x008fc400078e0008 */
[----:B------:R-:W-:Y:S01]  /*1a1f0*/  IMAD.MOV.U32 R135, RZ, RZ, R10 ;  /* 0x000000ffff877224 */ /* 0x000fe200078e000a */
[----:B------:R-:W-:Y:S01]  /*1a200*/  LOP3.LUT R3, R3, 0x7f0, RZ, 0xc0, !PT ;  /* 0x000007f003037812 */ /* 0x000fe200078ec0ff */
[----:B------:R-:W-:Y:S01]  /*1a210*/  IMAD.MOV.U32 R132, RZ, RZ, R4 ;  /* 0x000000ffff847224 */ /* 0x000fe200078e0004 */
[----:B------:R-:W3:Y:S01]  /*1a220*/  LDL.LU R155, [R1+0x4c8] ;  /* 0x0004c800019b7983 */ /* 0x000ee20000300800 */
[----:B------:R-:W-:Y:S02]  /*1a230*/  IMAD.IADD R2, R133, 0x1, R2 ;  /* 0x0000000185027824 */ /* 0x000fe400078e0202 */
[----:B------:R-:W-:Y:S01]  /*1a240*/  IMAD.MOV.U32 R4, RZ, RZ, R5 ;  /* 0x000000ffff047224 */ /* 0x000fe200078e0005 */
[----:B------:R-:W2:Y:S01]  /*1a250*/  LDL.LU R154, [R1+0x4c4] ;  /* 0x0004c400019a7983 */ /* 0x000ea20000300800 */
[----:B------:R-:W-:Y:S02]  /*1a260*/  IMAD.MOV.U32 R133, RZ, RZ, R6 ;  /* 0x000000ffff857224 */ /* 0x000fe400078e0006 */
[----:B------:R-:W-:Y:S01]  /*1a270*/  IMAD.MOV.U32 R5, RZ, RZ, R7 ;  /* 0x000000ffff057224 */ /* 0x000fe200078e0007 */
[----:B------:R-:W2:Y:S01]  /*1a280*/  LDL.LU R153, [R1+0x4c0] ;  /* 0x0004c00001997983 */ /* 0x000ea20000300800 */
[----:B------:R-:W-:-:S02]  /*1a290*/  IMAD.MOV.U32 R6, RZ, RZ, R9 ;  /* 0x000000ffff067224 */ /* 0x000fc400078e0009 */
[----:B------:R-:W-:Y:S01]  /*1a2a0*/  IMAD.MOV.U32 R7, RZ, RZ, R11 ;  /* 0x000000ffff077224 */ /* 0x000fe200078e000b */
[----:B-1----:R1:W-:Y:S04]  /*1a2b0*/  STS.128 [R2], R132 ;  /* 0x0000008402007388 */ /* 0x0023e80000000c00 */
[----:B------:R-:W-:Y:S01]  /*1a2c0*/  STS.128 [R2+0x400], R4 ;  /* 0x0004000402007388 */ /* 0x000fe20000000c00 */
[----:B------:R-:W-:Y:S01]  /*1a2d0*/  BAR.SYNC.DEFER_BLOCKING 0x0 ;  /* 0x0000000000007b1d */ /* 0x000fe20000010000 */
[----:B------:R-:W-:Y:S02]  /*1a2e0*/  IMAD.MOV.U32 R8, RZ, RZ, R12 ;  /* 0x000000ffff087224 */ /* 0x000fe400078e000c */
[----:B------:R-:W-:Y:S02]  /*1a2f0*/  IMAD.MOV.U32 R12, RZ, RZ, R13 ;  /* 0x000000ffff0c7224 */ /* 0x000fe400078e000d */
[----:B------:R-:W-:-:S02]  /*1a300*/  IMAD.MOV.U32 R9, RZ, RZ, R14 ;  /* 0x000000ffff097224 */ /* 0x000fc400078e000e */
[----:B------:R-:W-:Y:S01]  /*1a310*/  IMAD.MOV.U32 R13, RZ, RZ, R15 ;  /* 0x000000ffff0d7224 */ /* 0x000fe200078e000f */
[----:B------:R-:W2:Y:S01]  /*1a320*/  LDL.LU R152, [R1+0x4bc] ;  /* 0x0004bc0001987983 */ /* 0x000ea20000300800 */
[----:B------:R-:W-:Y:S02]  /*1a330*/  IMAD.MOV.U32 R10, RZ, RZ, R16 ;  /* 0x000000ffff0a7224 */ /* 0x000fe400078e0010 */
[----:B------:R-:W-:Y:S01]  /*1a340*/  IMAD.MOV.U32 R11, RZ, RZ, R18 ;  /* 0x000000ffff0b7224 */ /* 0x000fe200078e0012 */
[----:B------:R-:W2:Y:S01]  /*1a350*/  LDL.LU R151, [R1+0x4b8] ;  /* 0x0004b80001977983 */ /* 0x000ea20000300800 */
[----:B------:R-:W-:Y:S02]  /*1a360*/  IMAD.MOV.U32 R14, RZ, RZ, R17 ;  /* 0x000000ffff0e7224 */ /* 0x000fe400078e0011 */
[----:B------:R-:W-:Y:S01]  /*1a370*/  IMAD.MOV.U32 R15, RZ, RZ, R19 ;  /* 0x000000ffff0f7224 */ /* 0x000fe200078e0013 */
[----:B------:R-:W2:Y:S01]  /*1a380*/  LDL.LU R158, [R1+0x540] ;  /* 0x00054000019e7983 */ /* 0x000ea20000300800 */
[----:B-1----:R-:W-:-:S03]  /*1a390*/  IMAD.MOV.U32 R132, RZ, RZ, R20 ;  /* 0x000000ffff847224 */ /* 0x002fc600078e0014 */
[----:B------:R-:W1:Y:S04]  /*1a3a0*/  LDS.128 R16, [R3+UR33] ;  /* 0x0000002103107984 */ /* 0x000e680008000c00 */
[----:B------:R-:W-:Y:S01]  /*1a3b0*/  LDS.128 R4, [R3+UR33+0x800] ;  /* 0x0008002103047984 */ /* 0x000fe20008000c00 */
[----:B------:R-:W-:Y:S01]  /*1a3c0*/  BAR.SYNC.DEFER_BLOCKING 0x0 ;  /* 0x0000000000007b1d */ /* 0x000fe20000010000 */
[----:B------:R-:W-:Y:S02]  /*1a3d0*/  IMAD.MOV.U32 R133, RZ, RZ, R22 ;  /* 0x000000ffff857224 */ /* 0x000fe400078e0016 */
[----:B------:R-:W-:Y:S02]  /*1a3e0*/  IMAD.MOV.U32 R134, RZ, RZ, R24 ;  /* 0x000000ffff867224 */ /* 0x000fe400078e0018 */
[----:B------:R-:W-:-:S02]  /*1a3f0*/  IMAD.MOV.U32 R135, RZ, RZ, R26 ;  /* 0x000000ffff877224 */ /* 0x000fc400078e001a */
[----:B------:R-:W-:Y:S01]  /*1a400*/  IMAD R139, R0, R136, RZ ;  /* 0x00000088008b7224 */ /* 0x000fe200078e02ff */
[----:B------:R-:W2:Y:S04]  /*1a410*/  LDL.LU R150, [R1+0x52c] ;  /* 0x00052c0001967983 */ /* 0x000ea80000300800 */
[----:B------:R-:W-:Y:S04]  /*1a420*/  STS.128 [R2], R8 ;  /* 0x0000000802007388 */ /* 0x000fe80000000c00 */
[----:B------:R-:W-:Y:S01]  /*1a430*/  STS.128 [R2+0x400], R12 ;  /* 0x0004000c02007388 */ /* 0x000fe20000000c00 */
[----:B------:R-:W-:Y:S01]  /*1a440*/  BAR.SYNC.DEFER_BLOCKING 0x0 ;  /* 0x0000000000007b1d */ /* 0x000fe20000010000 */
[----:B------:R-:W-:-:S02]  /*1a450*/  IMAD.MOV.U32 R20, RZ, RZ, R21 ;  /* 0x000000ffff147224 */ /* 0x000fc400078e0015 */
[----:B------:R-:W-:Y:S02]  /*1a460*/  IMAD.MOV.U32 R21, RZ, RZ, R23 ;  /* 0x000000ffff157224 */ /* 0x000fe400078e0017 */
[----:B------:R-:W-:Y:S02]  /*1a470*/  IMAD.MOV.U32 R22, RZ, RZ, R25 ;  /* 0x000000ffff167224 */ /* 0x000fe400078e0019 */
[----:B------:R-:W-:Y:S01]  /*1a480*/  IMAD.MOV.U32 R24, RZ, RZ, R28 ;  /* 0x000000ffff187224 */ /* 0x000fe200078e001c */
[----:B------:R-:W2:Y:S04]  /*1a490*/  LDL.LU R149, [R1+0x528] ;  /* 0x0005280001957983 */ /* 0x000ea80000300800 */
[----:B------:R-:W1:Y:S04]  /*1a4a0*/  LDS.128 R12, [R3+UR33] ;  /* 0x00000021030c7984 */ /* 0x000e680008000c00 */
[----:B------:R-:W-:Y:S01]  /*1a4b0*/  LDS.128 R8, [R3+UR33+0x800] ;  /* 0x0008002103087984 */ /* 0x000fe20008000c00 */
[----:B------:R-:W-:Y:S01]  /*1a4c0*/  BAR.SYNC.DEFER_BLOCKING 0x0 ;  /* 0x0000000000007b1d */ /* 0x000fe20000010000 */
[----:B------:R-:W-:-:S02]  /*1a4d0*/  IMAD.MOV.U32 R23, RZ, RZ, R27 ;  /* 0x000000ffff177224 */ /* 0x000fc400078e001b */
[----:B------:R-:W-:Y:S02]  /*1a4e0*/  IMAD.MOV.U32 R28, RZ, RZ, R29 ;  /* 0x000000ffff1c7224 */ /* 0x000fe400078e001d */
[----:B------:R-:W-:Y:S02]  /*1a4f0*/  IMAD.MOV.U32 R25, RZ, RZ, R30 ;  /* 0x000000ffff197224 */ /* 0x000fe400078e001e */
[----:B------:R-:W-:Y:S01]  /*1a500*/  IMAD.MOV.U32 R26, RZ, RZ, R32 ;  /* 0x000000ffff1a7224 */ /* 0x000fe200078e0020 */
[----:B------:R-:W2:Y:S04]  /*1a510*/  LDL.LU R148, [R1+0x520] ;  /* 0x0005200001947983 */ /* 0x000ea80000300800 */
[----:B------:R1:W-:Y:S04]  /*1a520*/  STS.128 [R2], R132 ;  /* 0x0000008402007388 */ /* 0x0003e80000000c00 */
[----:B------:R-:W-:Y:S01]  /*1a530*/  STS.128 [R2+0x400], R20 ;  /* 0x0004001402007388 */ /* 0x000fe20000000c00 */
[----:B------:R-:W-:Y:S01]  /*1a540*/  BAR.SYNC.DEFER_BLOCKING 0x0 ;  /* 0x0000000000007b1d */ /* 0x000fe20000010000 */
[----:B------:R-:W-:-:S02]  /*1a550*/  IMAD.MOV.U32 R29, RZ, RZ, R31 ;  /* 0x000000ffff1d7224 */ /* 0x000fc400078e001f */
[----:B------:R-:W-:Y:S02]  /*1a560*/  IMAD.MOV.U32 R27, RZ, RZ, R34 ;  /* 0x000000ffff1b7224 */ /* 0x000fe400078e0022 */
[----:B------:R-:W-:Y:S02]  /*1a570*/  IMAD.MOV.U32 R30, RZ, RZ, R33 ;  /* 0x000000ffff1e7224 */ /* 0x000fe400078e0021 */
[----:B------:R-:W-:Y:S02]  /*1a580*/  IMAD.MOV.U32 R31, RZ, RZ, R35 ;  /* 0x000000ffff1f7224 */ /* 0x000fe400078e0023 */
[----:B------:R-:W2:Y:S04]  /*1a590*/  LDS.128 R32, [R3+UR33] ;  /* 0x0000002103207984 */ /* 0x000ea80008000c00 */
[----:B------:R-:W-:Y:S01]  /*1a5a0*/  LDS.128 R20, [R3+UR33+0x800] ;  /* 0x0008002103147984 */ /* 0x000fe20008000c00 */
[----:B------:R-:W-:Y:S06]  /*1a5b0*/  BAR.SYNC.DEFER_BLOCKING 0x0 ;  /* 0x0000000000007b1d */ /* 0x000fec0000010000 */
[----:B------:R-:W-:Y:S04]  /*1a5c0*/  STS.128 [R2], R24 ;  /* 0x0000001802007388 */ /* 0x000fe80000000c00 */
[----:B------:R-:W-:Y:S01]  /*1a5d0*/  STS.128 [R2+0x400], R28 ;  /* 0x0004001c02007388 */ /* 0x000fe20000000c00 */
[----:B------:R-:W-:Y:S01]  /*1a5e0*/  BAR.SYNC.DEFER_BLOCKING 0x0 ;  /* 0x0000000000007b1d */ /* 0x000fe20000010000 */
[----:B-1----:R-:W-:-:S02]  /*1a5f0*/  IMAD.MOV.U32 R132, RZ, RZ, R36 ;  /* 0x000000ffff847224 */ /* 0x002fc400078e0024 */
[----:B------:R-:W-:Y:S02]  /*1a600*/  IMAD.MOV.U32 R36, RZ, RZ, R37 ;  /* 0x000000ffff247224 */ /* 0x000fe400078e0025 */
[----:B------:R-:W-:Y:S01]  /*1a610*/  IMAD.MOV.U32 R133, RZ, RZ, R38 ;  /* 0x000000ffff857224 */ /* 0x000fe200078e0026 */
[----:B------:R-:W1:Y:S04]  /*1a620*/  LDS.128 R28, [R3+UR33] ;  /* 0x00000021031c7984 */ /* 0x000e680008000c00 */
[----:B------:R-:W-:Y:S01]  /*1a630*/  LDS.128 R24, [R3+UR33+0x800] ;  /* 0x0008002103187984 */ /* 0x000fe20008000c00 */
[----:B------:R-:W-:Y:S02]  /*1a640*/  IMAD.MOV.U32 R37, RZ, RZ, R39 ;  /* 0x000000ffff257224 */ /* 0x000fe400078e0027 */
[----:B------:R-:W-:-:S02]  /*1a650*/  IMAD.MOV.U32 R134, RZ, RZ, R40 ;  /* 0x000000ffff867224 */ /* 0x000fc400078e0028 */
[----:B------:R-:W-:Y:S01]  /*1a660*/  IMAD.MOV.U32 R135, RZ, RZ, R42 ;  /* 0x000000ffff877224 */ /* 0x000fe200078e002a */
[----:B------:R-:W-:Y:S01]  /*1a670*/  BAR.SYNC.DEFER_BLOCKING 0x0 ;  /* 0x0000000000007b1d */ /* 0x000fe20000010000 */
[----:B------:R-:W-:Y:S02]  /*1a680*/  IMAD.MOV.U32 R38, RZ, RZ, R41 ;  /* 0x000000ffff267224 */ /* 0x000fe400078e0029 */
[----:B------:R-:W-:-:S03]  /*1a690*/  IMAD.MOV.U32 R39, RZ, RZ, R43 ;  /* 0x000000ffff277224 */ /* 0x000fc600078e002b */
[----:B------:R1:W-:Y:S04]  /*1a6a0*/  STS.128 [R2], R132 ;  /* 0x0000008402007388 */ /* 0x0003e80000000c00 */
[----:B------:R-:W-:Y:S01]  /*1a6b0*/  STS.128 [R2+0x400], R36 ;  /* 0x0004002402007388 */ /* 0x000fe20000000c00 */
[----:B------:R-:W-:Y:S01]  /*1a6c0*/  BAR.SYNC.DEFER_BLOCKING 0x0 ;  /* 0x0000000000007b1d */ /* 0x000fe20000010000 */
[----:B------:R-:W-:Y:S02]  /*1a6d0*/  IMAD.MOV.U32 R40, RZ, RZ, R44 ;  /* 0x000000ffff287224 */ /* 0x000fe400078e002c */
[----:B------:R-:W-:Y:S02]  /*1a6e0*/  IMAD.MOV.U32 R44, RZ, RZ, R45 ;  /* 0x000000ffff2c7224 */ /* 0x000fe400078e002d */
[----:B------:R-:W-:-:S02]  /*1a6f0*/  IMAD.MOV.U32 R41, RZ, RZ, R46 ;  /* 0x000000ffff297224 */ /* 0x000fc400078e002e */
[----:B------:R-:W-:Y:S02]  /*1a700*/  IMAD.MOV.U32 R45, RZ, RZ, R47 ;  /* 0x000000ffff2d7224 */ /* 0x000fe400078e002f */
[----:B------:R-:W-:Y:S02]  /*1a710*/  IMAD.MOV.U32 R42, RZ, RZ, R48 ;  /* 0x000000ffff2a7224 */ /* 0x000fe400078e0030 */
        /* <DEDUP_REMOVED lines=86> */
[----:B------:R-:W-:Y:S01]  /*1ac80*/  IMAD.MOV.U32 R95, RZ, RZ, R99 ;  /* 0x000000ffff5f7224 */ /* 0x000fe200078e0063 */
        /* <DEDUP_REMOVED lines=17> */
[----:B------:R-:W-:Y:S04]  /*1ada0*/  STS.128 [R2], R132 ;  /* 0x0000008402007388 */ /* 0x000fe80000000c00 */
[----:B------:R2:W-:Y:S01]  /*1adb0*/  STS.128 [R2+0x400], R100 ;  /* 0x0004006402007388 */ /* 0x0005e20000000c00 */
[----:B------:R-:W-:Y:S02]  /*1adc0*/  IMAD.MOV.U32 R104, RZ, RZ, R108 ;  /* 0x000000ffff687224 */ /* 0x000fe400078e006c */
[----:B------:R-:W-:Y:S02]  /*1add0*/  IMAD.MOV.U32 R105, RZ, RZ, R110 ;  /* 0x000000ffff697224 */ /* 0x000fe400078e006e */
[----:B------:R-:W-:Y:S02]  /*1ade0*/  IMAD.MOV.U32 R106, RZ, RZ, R112 ;  /* 0x000000ffff6a7224 */ /* 0x000fe400078e0070 */
[----:B------:R-:W-:Y:S01]  /*1adf0*/  IMAD.MOV.U32 R107, RZ, RZ, R114 ;  /* 0x000000ffff6b7224 */ /* 0x000fe200078e0072 */
[----:B------:R-:W-:Y:S01]  /*1ae00*/  BAR.SYNC.DEFER_BLOCKING 0x0 ;  /* 0x0000000000007b1d */ /* 0x000fe20000010000 */
[----:B--2---:R-:W-:-:S02]  /*1ae10*/  IMAD.MOV.U32 R100, RZ, RZ, R109 ;  /* 0x000000ffff647224 */ /* 0x004fc400078e006d */
        /* <DEDUP_REMOVED lines=9> */
[----:B------:R-:W-:-:S02]  /*1aeb0*/  IMAD.MOV.U32 R132, RZ, RZ, R116 ;  /* 0x000000ffff847224 */ /* 0x000fc400078e0074 */
        /* <DEDUP_REMOVED lines=21> */
[----:B------:R-:W1:Y:S04]  /*1b010*/  LDS.128 R116, [R3+UR33] ;  /* 0x0000002103747984 */ /* 0x000e680008000c00 */
[----:B------:R-:W-:Y:S01]  /*1b020*/  LDS.128 R128, [R3+UR33+0x800] ;  /* 0x0008002103807984 */ /* 0x000fe20008000c00 */
[----:B------:R-:W-:Y:S01]  /*1b030*/  BAR.SYNC.DEFER_BLOCKING 0x0 ;  /* 0x0000000000007b1d */ /* 0x000fe20000010000 */
[C---:B------:R-:W-:Y:S01]  /*1b040*/  ISETP.GE.AND P0, PT, R137.reuse, UR10, PT ;  /* 0x0000000a89007c0c */ /* 0x040fe2000bf06270 */
[----:B----4-:R-:W-:-:S03]  /*1b050*/  IMAD R137, R137, UR4, RZ ;  /* 0x0000000489897c24 */ /* 0x010fc6000f8e02ff */
[----:B------:R-:W-:Y:S01]  /*1b060*/  ISETP.LT.AND P1, PT, R0, UR11, !P0 ;  /* 0x0000000b00007c0c */ /* 0x000fe2000c721270 */
[----:B------:R-:W4:Y:S01]  /*1b070*/  LDCU UR4, c[0x0][0x39c] ;  /* 0x00007380ff0477ac */ /* 0x000f220008000800 */
[C---:B------:R-:W-:Y:S01]  /*1b080*/  LEA R0, P2, R137.reuse, UR8, 0x2 ;  /* 0x0000000889007c11 */ /* 0x040fe2000f8410ff */
[----:B------:R-:W-:Y:S04]  /*1b090*/  STS.128 [R2], R120 ;  /* 0x0000007802007388 */ /* 0x000fe80000000c00 */
[----:B------:R2:W-:Y:S01]  /*1b0a0*/  STS.128 [R2+0x400], R124 ;  /* 0x0004007c02007388 */ /* 0x0005e20000000c00 */
[----:B------:R-:W-:Y:S02]  /*1b0b0*/  LEA.HI.X.SX32 R137, R137, UR9, 0x2, P2 ;  /* 0x0000000989897c11 */ /* 0x000fe400090f16ff */
[----:B------:R-:W-:-:S04]  /*1b0c0*/  LEA R138, P2, R139, R0, 0x2 ;  /* 0x000000008b8a7211 */ /* 0x000fc800078410ff */
[----:B------:R-:W-:Y:S01]  /*1b0d0*/  LEA.HI.X.SX32 R139, R139, R137, 0x2, P2 ;  /* 0x000000898b8b7211 */ /* 0x000fe200010f16ff */
[----:B------:R-:W-:Y:S01]  /*1b0e0*/  BAR.SYNC.DEFER_BLOCKING 0x0 ;  /* 0x0000000000007b1d */ /* 0x000fe20000010000 */
[C---:B------:R-:W-:Y:S01]  /*1b0f0*/  ISETP.LT.AND P3, PT, R142.reuse, UR11, !P0 ;  /* 0x0000000b8e007c0c */ /* 0x040fe2000c761270 */
[-C--:B--2---:R-:W-:Y:S02]  /*1b100*/  IMAD R125, R142, R136.reuse, RZ ;  /* 0x000000888e7d7224 */ /* 0x084fe400078e02ff */
[-C--:B------:R-:W-:Y:S02]  /*1b110*/  IMAD R124, R140, R136.reuse, RZ ;  /* 0x000000888c7c7224 */ /* 0x080fe400078e02ff */
[----:B------:R-:W-:Y:S01]  /*1b120*/  IMAD R123, R146, R136, RZ ;  /* 0x00000088927b7224 */ /* 0x000fe200078e02ff */
[----:B------:R-:W-:Y:S01]  /*1b130*/  ISETP.LT.AND P5, PT, R140, UR11, !P0 ;  /* 0x0000000b8c007c0c */ /* 0x000fe2000c7a1270 */
[----:B------:R2:W-:Y:S01]  /*1b140*/  @P1 STG.E desc[UR42][R138.64], R16 ;  /* 0x000000108a001986 */ /* 0x0005e2000c10192a */
[----:B------:R-:W-:Y:S01]  /*1b150*/  LEA R144, P1, R125, R0, 0x2 ;  /* 0x000000007d907211 */ /* 0x000fe200078210ff */
[----:B------:R-:W-:-:S02]  /*1b160*/  IMAD R122, R157, R136, RZ ;  /* 0x000000889d7a7224 */ /* 0x000fc400078e02ff */
[----:B--2---:R-:W-:Y:S01]  /*1b170*/  IMAD R16, R141, R136, RZ ;  /* 0x000000888d107224 */ /* 0x004fe200078e02ff */
[----:B------:R-:W-:-:S04]  /*1b180*/  LEA.HI.X.SX32 R145, R125, R137, 0x2, P1 ;  /* 0x000000897d917211 */ /* 0x000fc800008f16ff */
[----:B------:R-:W-:Y:S01]  /*1b190*/  LEA R142, P4, R16, R0, 0x2 ;  /* 0x00000000108e7211 */ /* 0x000fe200078810ff */
[----:B------:R-:W-:Y:S01]  /*1b1a0*/  IMAD R2, R156, R136, RZ ;  /* 0x000000889c027224 */ /* 0x000fe200078e02ff */
[-C--:B------:R-:W-:Y:S02]  /*1b1b0*/  LEA R140, P1, R124, R0.reuse, 0x2 ;  /* 0x000000007c8c7211 */ /* 0x080fe400078210ff */
[-C--:B------:R-:W-:Y:S02]  /*1b1c0*/  LEA.HI.X.SX32 R143, R16, R137.reuse, 0x2, P4 ;  /* 0x00000089108f7211 */ /* 0x080fe400020f16ff */
[----:B------:R-:W-:Y:S02]  /*1b1d0*/  LEA R138, P4, R123, R0, 0x2 ;  /* 0x000000007b8a7211 */ /* 0x000fe400078810ff */
[----:B------:R-:W-:Y:S01]  /*1b1e0*/  ISETP.LT.AND P2, PT, R141, UR11, !P0 ;  /* 0x0000000b8d007c0c */ /* 0x000fe2000c741270 */
[----:B------:R-:W-:Y:S01]  /*1b1f0*/  IMAD R121, R154, R136, RZ ;  /* 0x000000889a797224 */ /* 0x000fe200078e02ff */
[----:B------:R-:W-:-:S02]  /*1b200*/  LEA.HI.X.SX32 R141, R124, R137, 0x2, P1 ;  /* 0x000000897c8d7211 */ /* 0x000fc400008f16ff */
[-C--:B------:R-:W-:Y:S02]  /*1b210*/  LEA.HI.X.SX32 R139, R123, R137.reuse, 0x2, P4 ;  /* 0x000000897b8b7211 */ /* 0x080fe400020f16ff */
[-C--:B------:R-:W-:Y:S02]  /*1b220*/  LEA R134, P1, R122, R0.reuse, 0x2 ;  /* 0x000000007a867211 */ /* 0x080fe400078210ff */
[----:B------:R-:W-:Y:S01]  /*1b230*/  LEA R132, P4, R2, R0, 0x2 ;  /* 0x0000000002847211 */ /* 0x000fe200078810ff */
[----:B------:R-:W-:Y:S01]  /*1b240*/  IMAD R125, R152, R136, RZ ;  /* 0x00000088987d7224 */ /* 0x000fe200078e02ff */
[-C--:B------:R-:W-:Y:S02]  /*1b250*/  LEA.HI.X.SX32 R135, R122, R137.reuse, 0x2, P1 ;  /* 0x000000897a877211 */ /* 0x080fe400008f16ff */
[----:B------:R-:W-:Y:S02]  /*1b260*/  LEA.HI.X.SX32 R133, R2, R137, 0x2, P4 ;  /* 0x0000008902857211 */ /* 0x000fe400020f16ff */
[----:B------:R-:W-:-:S04]  /*1b270*/  LEA R122, P4, R121, R0, 0x2 ;  /* 0x00000000797a7211 */ /* 0x000fc800078810ff */
[-C--:B------:R-:W-:Y:S02]  /*1b280*/  LEA.HI.X.SX32 R123, R121, R137.reuse, 0x2, P4 ;  /* 0x00000089797b7211 */ /* 0x080fe400020f16ff */
[C---:B------:R-:W-:Y:S01]  /*1b290*/  LEA R124, P4, R125.reuse, R0, 0x2 ;  /* 0x000000007d7c7211 */ /* 0x040fe200078810ff */
[----:B------:R-:W-:Y:S01]  /*1b2a0*/  @P3 STG.E desc[UR42][R144.64], R17 ;  /* 0x0000001190003986 */ /* 0x000fe2000c10192a */
[----:B------:R-:W-:Y:S02]  /*1b2b0*/  ISETP.LT.AND P6, PT, R146, UR11, !P0 ;  /* 0x0000000b92007c0c */ /* 0x000fe4000c7c1270 */
[----:B------:R-:W-:Y:S02]  /*1b2c0*/  LEA.HI.X.SX32 R125, R125, R137, 0x2, P4 ;  /* 0x000000897d7d7211 */ /* 0x000fe400020f16ff */
[----:B------:R-:W-:Y:S02]  /*1b2d0*/  ISETP.LT.AND P4, PT, R157, UR11, !P0 ;  /* 0x0000000b9d007c0c */ /* 0x000fe4000c781270 */
[----:B------:R-:W-:Y:S01]  /*1b2e0*/  ISETP.LT.AND P3, PT, R156, UR11, !P0 ;  /* 0x0000000b9c007c0c */ /* 0x000fe2000c761270 */
[----:B------:R-:W-:Y:S04]  /*1b2f0*/  @P2 STG.E desc[UR42][R142.64], R18 ;  /* 0x000000128e002986 */ /* 0x000fe8000c10192a */
[----:B------:R2:W-:Y:S04]  /*1b300*/  @P5 STG.E desc[UR42][R140.64], R19 ;  /* 0x000000138c005986 */ /* 0x0005e8000c10192a */
[----:B------:R-:W-:Y:S04]  /*1b310*/  @P6 STG.E desc[UR42][R138.64], R12 ;  /* 0x0000000c8a006986 */ /* 0x000fe8000c10192a */
[----:B--2---:R-:W2:Y:S04]  /*1b320*/  LDL.LU R141, [R1+0x51c] ;  /* 0x00051c00018d7983 */ /* 0x004ea80000300800 */
[----:B------:R-:W2:Y:S04]  /*1b330*/  LDL.LU R140, [R1+0x600] ;  /* 0x00060000018c7983 */ /* 0x000ea80000300800 */
[----:B------:R-:W-:Y:S04]  /*1b340*/  @P4 STG.E desc[UR42][R134.64], R13 ;  /* 0x0000000d86004986 */ /* 0x000fe8000c10192a */
[----:B------:R1:W-:Y:S04]  /*1b350*/  @P3 STG.E desc[UR42][R132.64], R14 ;  /* 0x0000000e84003986 */ /* 0x0003e8000c10192a */
[----:B-1----:R-:W2:Y:S04]  /*1b360*/  LDL.LU R132, [R1+0x518] ;  /* 0x0005180001847983 */ /* 0x002ea80000300800 */
[----:B------:R-:W2:Y:S04]  /*1b370*/  LDL.LU R18, [R1+0x514] ;  /* 0x0005140001127983 */ /* 0x000ea80000300800 */
[----:B------:R-:W2:Y:S01]  /*1b380*/  LDL.LU R19, [R1+0x510] ;  /* 0x0005100001137983 */ /* 0x000ea20000300800 */
[----:B---3--:R-:W-:-:S02]  /*1b390*/  IMAD R120, R155, R136, RZ ;  /* 0x000000889b787224 */ /* 0x008fc400078e02ff */
[----:B------:R-:W-:-:S03]  /*1b3a0*/  IMAD R16, R153, R136, RZ ;  /* 0x0000008899107224 */ /* 0x000fc600078e02ff */
[----:B------:R-:W-:Y:S01]  /*1b3b0*/  LEA R126, P1, R120, R0, 0x2 ;  /* 0x00000000787e7211 */ /* 0x000fe200078210ff */
[----:B------:R-:W-:-:S03]  /*1b3c0*/  IMAD R2, R151, R136, RZ ;  /* 0x0000008897027224 */ /* 0x000fc600078e02ff */
[-C--:B------:R-:W-:Y:S02]  /*1b3d0*/  LEA.HI.X.SX32 R127, R120, R137.reuse, 0x2, P1 ;  /* 0x00000089787f7211 */ /* 0x080fe400008f16ff */
[CC--:B------:R-:W-:Y:S02]  /*1b3e0*/  LEA R120, P1, R16.reuse, R0.reuse, 0x2 ;  /* 0x0000000010787211 */ /* 0x0c0fe400078210ff */
[----:B------:R-:W-:Y:S02]  /*1b3f0*/  ISETP.LT.AND P2, PT, R155, UR11, !P0 ;  /* 0x0000000b9b007c0c */ /* 0x000fe4000c741270 */
[----:B------:R-:W-:Y:S02]  /*1b400*/  LEA.HI.X.SX32 R121, R16, R137, 0x2, P1 ;  /* 0x0000008910797211 */ /* 0x000fe400008f16ff */
[----:B------:R-:W-:Y:S02]  /*1b410*/  LEA R146, P1, R2, R0, 0x2 ;  /* 0x0000000002927211 */ /* 0x000fe400078210ff */
[----:B------:R-:W-:-:S02]  /*1b420*/  ISETP.LT.AND P5, PT, R154, UR11, !P0 ;  /* 0x0000000b9a007c0c */ /* 0x000fc4000c7a1270 */
[----:B------:R-:W-:Y:S02]  /*1b430*/  LEA.HI.X.SX32 R147, R2, R137, 0x2, P1 ;  /* 0x0000008902937211 */ /* 0x000fe400008f16ff */
[----:B----4-:R-:W-:Y:S01]  /*1b440*/  ISETP.LT.AND P1, PT, R158, UR4, !P0 ;  /* 0x000000049e007c0c */ /* 0x010fe2000c721270 */
[----:B------:R-:W1:Y:S01]  /*1b450*/  LDCU UR4, c[0x0][0x39c] ;  /* 0x00007380ff0477ac */ /* 0x000e620008000800 */
[----:B------:R-:W-:Y:S02]  /*1b460*/  ISETP.LT.AND P6, PT, R153, UR11, !P0 ;  /* 0x0000000b99007c0c */ /* 0x000fe4000c7c1270 */
[----:B------:R-:W-:Y:S01]  /*1b470*/  ISETP.LT.AND P4, PT, R152, UR11, !P0 ;  /* 0x0000000b98007c0c */ /* 0x000fe2000c781270 */
[CC--:B------:R-:W-:Y:S01]  /*1b480*/  IMAD R2, R150.reuse, R136.reuse, RZ ;  /* 0x0000008896027224 */ /* 0x0c0fe200078e02ff */
[----:B------:R-:W-:Y:S01]  /*1b490*/  ISETP.LT.AND P3, PT, R151, UR11, !P0 ;  /* 0x0000000b97007c0c */ /* 0x000fe2000c761270 */
[----:B------:R3:W-:Y:S01]  /*1b4a0*/  @P2 STG.E desc[UR42][R126.64], R15 ;  /* 0x0000000f7e002986 */ /* 0x0007e2000c10192a */
[----:B------:R-:W-:Y:S01]  /*1b4b0*/  ISETP.LT.AND P2, PT, R150, UR11, !P0 ;  /* 0x0000000b96007c0c */ /* 0x000fe2000c741270 */
[----:B------:R-:W-:-:S02]  /*1b4c0*/  IMAD R16, R149, R136, RZ ;  /* 0x0000008895107224 */ /* 0x000fc400078e02ff */
[----:B------:R-:W-:Y:S01]  /*1b4d0*/  @P5 STG.E desc[UR42][R122.64], R32 ;  /* 0x000000207a005986 */ /* 0x000fe2000c10192a */
[----:B------:R-:W-:Y:S01]  /*1b4e0*/  LEA R12, P5, R2, R0, 0x2 ;  /* 0x00000000020c7211 */ /* 0x000fe200078a10ff */
[----:B------:R-:W-:Y:S02]  /*1b4f0*/  IMAD R17, R148, R136, RZ ;  /* 0x0000008894117224 */ /* 0x000fe400078e02ff */
[----:B------:R-:W-:Y:S01]  /*1b500*/  @P6 STG.E desc[UR42][R120.64], R33 ;  /* 0x0000002178006986 */ /* 0x000fe2000c10192a */
[-C--:B------:R-:W-:Y:S02]  /*1b510*/  LEA.HI.X.SX32 R13, R2, R137.reuse, 0x2, P5 ;  /* 0x00000089020d7211 */ /* 0x080fe400028f16ff */
[----:B------:R-:W-:Y:S01]  /*1b520*/  LEA R14, P6, R16, R0, 0x2 ;  /* 0x00000000100e7211 */ /* 0x000fe200078c10ff */
[----:B------:R4:W-:Y:S01]  /*1b530*/  @P4 STG.E desc[UR42][R124.64], R34 ;  /* 0x000000227c004986 */ /* 0x0009e2000c10192a */
[----:B------:R-:W-:Y:S02]  /*1b540*/  ISETP.LT.AND P5, PT, R149, UR11, !P0 ;  /* 0x0000000b95007c0c */ /* 0x000fe4000c7a1270 */
[----:B------:R-:W-:Y:S01]  /*1b550*/  ISETP.LT.AND P4, PT, R148, UR11, !P0 ;  /* 0x0000000b94007c0c */ /* 0x000fe2000c781270 */
[----:B------:R-:W-:Y:S01]  /*1b560*/  @P3 STG.E desc[UR42][R146.64], R35 ;  /* 0x0000002392003986 */ /* 0x000fe2000c10192a */
[----:B---3--:R-:W-:-:S02]  /*1b570*/  LEA.HI.X.SX32 R15, R16, R137, 0x2, P6 ;  /* 0x00000089100f7211 */ /* 0x008fc400030f16ff */
[C---:B------:R-:W-:Y:S01]  /*1b580*/  LEA R16, P6, R17.reuse, R0, 0x2 ;  /* 0x0000000011107211 */ /* 0x040fe200078c10ff */
[----:B----4-:R-:W3:Y:S04]  /*1b590*/  LDL.LU R34, [R1+0x50c] ;  /* 0x00050c0001227983 */ /* 0x010ee80000300800 */
[----:B------:R-:W4:Y:S01]  /*1b5a0*/  LDL.LU R33, [R1+0x508] ;  /* 0x0005080001217983 */ /* 0x000f220000300800 */
[----:B------:R-:W-:-:S03]  /*1b5b0*/  LEA.HI.X.SX32 R17, R17, R137, 0x2, P6 ;  /* 0x0000008911117211 */ /* 0x000fc600030f16ff */
[----:B------:R-:W-:Y:S04]  /*1b5c0*/  @P2 STG.E desc[UR42][R12.64], R28 ;  /* 0x0000001c0c002986 */ /* 0x000fe8000c10192a */
[----:B------:R-:W4:Y:S04]  /*1b5d0*/  LDL.LU R32, [R1+0x504] ;  /* 0x0005040001207983 */ /* 0x000f280000300800 */
[----:B------:R-:W-:Y:S04]  /*1b5e0*/  @P5 STG.E desc[UR42][R14.64], R29 ;  /* 0x0000001d0e005986 */ /* 0x000fe8000c10192a */
[----:B------:R1:W-:Y:S04]  /*1b5f0*/  @P4 STG.E desc[UR42][R16.64], R30 ;  /* 0x0000001e10004986 */ /* 0x0003e8000c10192a */
[----:B-1----:R-:W4:Y:S01]  /*1b600*/  LDL.LU R17, [R1+0x500] ;  /* 0x0005000001117983 */ /* 0x002f220000300800 */
[----:B--2---:R-:W-:Y:S01]  /*1b610*/  IMAD R2, R141, R136, RZ ;  /* 0x000000888d027224 */ /* 0x004fe200078e02ff */
[----:B------:R-:W-:Y:S01]  /*1b620*/  ISETP.LT.AND P3, PT, R140, UR4, !P0 ;  /* 0x000000048c007c0c */ /* 0x000fe2000c761270 */
[----:B------:R-:W1:Y:S03]  /*1b630*/  LDCU UR4, c[0x0][0x39c] ;  /* 0x00007380ff0477ac */ /* 0x000e660008000800 */
[----:B------:R-:W-:-:S04]  /*1b640*/  LEA R12, P2, R2, R0, 0x2 ;  /* 0x00000000020c7211 */ /* 0x000fc800078410ff */
[----:B------:R-:W-:Y:S02]  /*1b650*/  LEA.HI.X.SX32 R13, R2, R137, 0x2, P2 ;  /* 0x00000089020d7211 */ /* 0x000fe400010f16ff */
[----:B------:R-:W-:Y:S01]  /*1b660*/  ISETP.LT.AND P6, PT, R141, UR11, !P0 ;  /* 0x0000000b8d007c0c */ /* 0x000fe2000c7c1270 */
[----:B------:R-:W-:-:S05]  /*1b670*/  IMAD R2, R132, R136, RZ ;  /* 0x0000008884027224 */ /* 0x000fca00078e02ff */
[----:B------:R-:W-:-:S04]  /*1b680*/  LEA R14, P4, R2, R0, 0x2 ;  /* 0x00000000020e7211 */ /* 0x000fc800078810ff */
[----:B------:R-:W-:Y:S01]  /*1b690*/  LEA.HI.X.SX32 R15, R2, R137, 0x2, P4 ;  /* 0x00000089020f7211 */ /* 0x000fe200020f16ff */
[CC--:B------:R-:W-:Y:S01]  /*1b6a0*/  IMAD R2, R19.reuse, R136.reuse, RZ ;  /* 0x0000008813027224 */ /* 0x0c0fe200078e02ff */
[----:B-1----:R-:W-:Y:S02]  /*1b6b0*/  ISETP.LT.AND P4, PT, R19, UR4, !P0 ;  /* 0x0000000413007c0c */ /* 0x002fe4000c781270 */
[----:B------:R-:W-:Y:S01]  /*1b6c0*/  ISETP.LT.AND P2, PT, R18, UR11, !P0 ;  /* 0x0000000b12007c0c */ /* 0x000fe2000c741270 */
[----:B------:R-:W2:Y:S01]  /*1b6d0*/  LDL.LU R19, [R1+0x4fc] ;  /* 0x0004fc0001137983 */ /* 0x000ea20000300800 */
[----:B------:R-:W-:Y:S01]  /*1b6e0*/  ISETP.LT.AND P5, PT, R132, UR11, !P0 ;  /* 0x0000000b84007c0c */ /* 0x000fe2000c7a1270 */
[----:B------:R-:W1:Y:S02]  /*1b6f0*/  LDCU UR4, c[0x0][0x39c] ;  /* 0x00007380ff0477ac */ /* 0x000e640008000800 */
[----:B------:R-:W2:Y:S01]  /*1b700*/  LDL.LU R28, [R1+0x4f8] ;  /* 0x0004f800011c7983 */ /* 0x000ea20000300800 */
[----:B------:R-:W-:-:S03]  /*1b710*/  IMAD R18, R18, R136, RZ ;  /* 0x0000008812127224 */ /* 0x000fc600078e02ff */
[----:B------:R-:W2:Y:S04]  /*1b720*/  LDL.LU R29, [R1+0x4f4] ;  /* 0x0004f400011d7983 */ /* 0x000ea80000300800 */
[----:B------:R1:W-:Y:S02]  /*1b730*/  @P6 STG.E desc[UR42][R12.64], R31 ;  /* 0x0000001f0c006986 */ /* 0x0003e4000c10192a */
[----:B-1----:R-:W-:-:S04]  /*1b740*/  LEA R12, P6, R18, R0, 0x2 ;  /* 0x00000000120c7211 */ /* 0x002fc800078c10ff */
[-C--:B------:R-:W-:Y:S02]  /*1b750*/  LEA.HI.X.SX32 R13, R18, R137.reuse, 0x2, P6 ;  /* 0x00000089120d7211 */ /* 0x080fe400030f16ff */
[----:B------:R-:W2:Y:S04]  /*1b760*/  LDL.LU R18, [R1+0x4f0] ;  /* 0x0004f00001127983 */ /* 0x000ea80000300800 */
[----:B------:R1:W-:Y:S04]  /*1b770*/  @P5 STG.E desc[UR42][R14.64], R48 ;  /* 0x000000300e005986 */ /* 0x0003e8000c10192a */
[----:B------:R4:W-:Y:S01]  /*1b780*/  @P2 STG.E desc[UR42][R12.64], R49 ;  /* 0x000000310c002986 */ /* 0x0009e2000c10192a */
[----:B-1----:R-:W-:Y:S01]  /*1b790*/  LEA R14, P6, R2, R0, 0x2 ;  /* 0x00000000020e7211 */ /* 0x002fe200078c10ff */
[CC--:B---3--:R-:W-:Y:S01]  /*1b7a0*/  IMAD R16, R34.reuse, R136.reuse, RZ ;  /* 0x0000008822107224 */ /* 0x0c8fe200078e02ff */
[----:B------:R-:W-:Y:S01]  /*1b7b0*/  ISETP.LT.AND P5, PT, R34, UR5, !P0 ;  /* 0x0000000522007c0c */ /* 0x000fe2000c7a1270 */
[----:B------:R-:W2:Y:S01]  /*1b7c0*/  LDCU UR5, c[0x0][0x39c] ;  /* 0x00007380ff0577ac */ /* 0x000ea20008000800 */
[----:B------:R-:W-:Y:S01]  /*1b7d0*/  LEA.HI.X.SX32 R15, R2, R137, 0x2, P6 ;  /* 0x00000089020f7211 */ /* 0x000fe200030f16ff */
[----:B----4-:R-:W-:Y:S01]  /*1b7e0*/  IMAD R2, R33, R136, RZ ;  /* 0x0000008821027224 */ /* 0x010fe200078e02ff */
[----:B------:R-:W-:-:S02]  /*1b7f0*/  LEA R12, P6, R16, R0, 0x2 ;  /* 0x00000000100c7211 */ /* 0x000fc400078c10ff */
[----:B------:R-:W-:Y:S01]  /*1b800*/  ISETP.LT.AND P2, PT, R33, UR6, !P0 ;  /* 0x0000000621007c0c */ /* 0x000fe2000c741270 */
[----:B------:R-:W1:Y:S01]  /*1b810*/  LDCU UR6, c[0x0][0x39c] ;  /* 0x00007380ff0677ac */ /* 0x000e620008000800 */
[----:B------:R3:W-:Y:S01]  /*1b820*/  @P4 STG.E desc[UR42][R14.64], R50 ;  /* 0x000000320e004986 */ /* 0x0007e2000c10192a */
[----:B------:R-:W-:Y:S01]  /*1b830*/  LEA.HI.X.SX32 R13, R16, R137, 0x2, P6 ;  /* 0x00000089100d7211 */ /* 0x000fe200030f16ff */
[C---:B------:R-:W-:Y:S01]  /*1b840*/  IMAD R16, R32.reuse, R136, RZ ;  /* 0x0000008820107224 */ /* 0x040fe200078e02ff */
[----:B------:R-:W-:Y:S01]  /*1b850*/  ISETP.LT.AND P4, PT, R32, UR7, !P0 ;  /* 0x0000000720007c0c */ /* 0x000fe2000c781270 */
[----:B------:R-:W4:Y:S02]  /*1b860*/  LDCU UR7, c[0x0][0x39c] ;  /* 0x00007380ff0777ac */ /* 0x000f240008000800 */
[----:B------:R1:W-:Y:S01]  /*1b870*/  @P5 STG.E desc[UR42][R12.64], R51 ;  /* 0x000000330c005986 */ /* 0x0003e2000c10192a */
[----:B---3--:R-:W-:-:S04]  /*1b880*/  LEA R14, P6, R2, R0, 0x2 ;  /* 0x00000000020e7211 */ /* 0x008fc800078c10ff */
[-C--:B------:R-:W-:Y:S02]  /*1b890*/  LEA.HI.X.SX32 R15, R2, R137.reuse, 0x2, P6 ;  /* 0x00000089020f7211 */ /* 0x080fe400030f16ff */
[C---:B-1----:R-:W-:Y:S02]  /*1b8a0*/  LEA R12, P6, R16.reuse, R0, 0x2 ;  /* 0x00000000100c7211 */ /* 0x042fe400078c10ff */
[C---:B------:R-:W-:Y:S01]  /*1b8b0*/  ISETP.LT.AND P5, PT, R17.reuse, UR4, !P0 ;  /* 0x0000000411007c0c */ /* 0x040fe2000c7a1270 */
[----:B------:R-:W-:Y:S01]  /*1b8c0*/  IMAD R2, R17, R136, RZ ;  /* 0x0000008811027224 */ /* 0x000fe200078e02ff */
[----:B------:R1:W-:Y:S01]  /*1b8d0*/  @P2 STG.E desc[UR42][R14.64], R44 ;  /* 0x0000002c0e002986 */ /* 0x0003e2000c10192a */
[----:B------:R-:W-:Y:S01]  /*1b8e0*/  LEA.HI.X.SX32 R13, R16, R137, 0x2, P6 ;  /* 0x00000089100d7211 */ /* 0x000fe200030f16ff */
[----:B------:R-:W3:Y:S02]  /*1b8f0*/  LDCU UR4, c[0x0][0x39c] ;  /* 0x00007380ff0477ac */ /* 0x000ee40008000800 */
[----:B------:R-:W2:Y:S04]  /*1b900*/  LDL.LU R17, [R1+0x4ec] ;  /* 0x0004ec0001117983 */ /* 0x000ea80000300800 */
[----:B------:R2:W-:Y:S01]  /*1b910*/  @P4 STG.E desc[UR42][R12.64], R45 ;  /* 0x0000002d0c004986 */ /* 0x0005e2000c10192a */
[----:B-1----:R-:W-:-:S04]  /*1b920*/  LEA R14, P6, R2, R0, 0x2 ;  /* 0x00000000020e7211 */ /* 0x002fc800078c10ff */
[----:B------:R-:W-:-:S05]  /*1b930*/  LEA.HI.X.SX32 R15, R2, R137, 0x2, P6 ;  /* 0x00000089020f7211 */ /* 0x000fca00030f16ff */
[----:B------:R1:W-:Y:S01]  /*1b940*/  @P5 STG.E desc[UR42][R14.64], R46 ;  /* 0x0000002e0e005986 */ /* 0x0003e2000c10192a */
[C---:B--2---:R-:W-:Y:S01]  /*1b950*/  ISETP.LT.AND P2, PT, R19.reuse, UR5, !P0 ;  /* 0x0000000513007c0c */ /* 0x044fe2000c741270 */
[-C--:B------:R-:W-:Y:S01]  /*1b960*/  IMAD R16, R19, R136.reuse, RZ ;  /* 0x0000008813107224 */ /* 0x080fe200078e02ff */
[----:B------:R-:W2:Y:S01]  /*1b970*/  LDCU UR5, c[0x0][0x39c] ;  /* 0x00007380ff0577ac */ /* 0x000ea20008000800 */
[----:B------:R-:W2:Y:S01]  /*1b980*/  LDL.LU R19, [R1+0x4e8] ;  /* 0x0004e80001137983 */ /* 0x000ea20000300800 */
[C---:B------:R-:W-:Y:S01]  /*1b990*/  ISETP.LT.AND P4, PT, R28.reuse, UR6, !P0 ;  /* 0x000000061c007c0c */ /* 0x040fe2000c781270 */
[----:B------:R-:W-:Y:S01]  /*1b9a0*/  IMAD R2, R28, R136, RZ ;  /* 0x000000881c027224 */ /* 0x000fe200078e02ff */
[C---:B------:R-:W-:Y:S01]  /*1b9b0*/  LEA R12, P6, R16.reuse, R0, 0x2 ;  /* 0x00000000100c7211 */ /* 0x040fe200078c10ff */
[----:B------:R-:W2:Y:S01]  /*1b9c0*/  LDL.LU R28, [R1+0x4e4] ;  /* 0x0004e400011c7983 */ /* 0x000ea20000300800 */
[C---:B----4-:R-:W-:Y:S01]  /*1b9d0*/  ISETP.LT.AND P5, PT, R29.reuse, UR7, !P0 ;  /* 0x000000071d007c0c */ /* 0x050fe2000c7a1270 */
[----:B------:R-:W4:Y:S01]  /*1b9e0*/  LDCU UR6, c[0x0][0x39c] ;  /* 0x00007380ff0677ac */ /* 0x000f220008000800 */
[----:B------:R-:W-:Y:S01]  /*1b9f0*/  LEA.HI.X.SX32 R13, R16, R137, 0x2, P6 ;  /* 0x00000089100d7211 */ /* 0x000fe200030f16ff */
[----:B------:R-:W-:-:S02]  /*1ba00*/  IMAD R16, R29, R136, RZ ;  /* 0x000000881d107224 */ /* 0x000fc400078e02ff */
[----:B------:R-:W2:Y:S01]  /*1ba10*/  LDL.LU R29, [R1+0x4e0] ;  /* 0x0004e000011d7983 */ /* 0x000ea20000300800 */
[C---:B-1----:R-:W-:Y:S01]  /*1ba20*/  LEA R14, P6, R2.reuse, R0, 0x2 ;  /* 0x00000000020e7211 */ /* 0x042fe200078c10ff */
[----:B------:R-:W1:Y:S02]  /*1ba30*/  LDCU UR7, c[0x0][0x39c] ;  /* 0x00007380ff0777ac */ /* 0x000e640008000800 */
[----:B------:R3:W-:Y:S01]  /*1ba40*/  @P2 STG.E desc[UR42][R12.64], R47 ;  /* 0x0000002f0c002986 */ /* 0x0007e2000c10192a */
[-C--:B------:R-:W-:Y:S02]  /*1ba50*/  LEA.HI.X.SX32 R15, R2, R137.reuse, 0x2, P6 ;  /* 0x00000089020f7211 */ /* 0x080fe400030f16ff */
[C---:B---3--:R-:W-:Y:S01]  /*1ba60*/  ISETP.LT.AND P2, PT, R18.reuse, UR4, !P0 ;  /* 0x0000000412007c0c */ /* 0x048fe2000c741270 */
[----:B------:R-:W-:Y:S01]  /*1ba70*/  IMAD R2, R18, R136, RZ ;  /* 0x0000008812027224 */ /* 0x000fe200078e02ff */
[CC--:B------:R-:W-:Y:S01]  /*1ba80*/  LEA R12, P6, R16.reuse, R0.reuse, 0x2 ;  /* 0x00000000100c7211 */ /* 0x0c0fe200078c10ff */
[----:B------:R-:W3:Y:S01]  /*1ba90*/  LDL.LU R18, [R1+0x4dc] ;  /* 0x0004dc0001127983 */ /* 0x000ee20000300800 */
[----:B------:R-:W1:Y:S02]  /*1baa0*/  LDCU UR4, c[0x0][0x39c] ;  /* 0x00007380ff0477ac */ /* 0x000e640008000800 */
[----:B------:R-:W-:Y:S01]  /*1bab0*/  LEA.HI.X.SX32 R13, R16, R137, 0x2, P6 ;  /* 0x00000089100d7211 */ /* 0x000fe200030f16ff */
[----:B------:R4:W-:Y:S04]  /*1bac0*/  @P4 STG.E desc[UR42][R14.64], R64 ;  /* 0x000000400e004986 */ /* 0x0009e8000c10192a */
[----:B------:R1:W-:Y:S01]  /*1bad0*/  @P5 STG.E desc[UR42][R12.64], R65 ;  /* 0x000000410c005986 */ /* 0x0003e2000c10192a */
[----:B----4-:R-:W-:-:S04]  /*1bae0*/  LEA R14, P6, R2, R0, 0x2 ;  /* 0x00000000020e7211 */ /* 0x010fc800078c10ff */
[----:B------:R-:W-:-:S05]  /*1baf0*/  LEA.HI.X.SX32 R15, R2, R137, 0x2, P6 ;  /* 0x00000089020f7211 */ /* 0x000fca00030f16ff */
[----:B------:R4:W-:Y:S01]  /*1bb00*/  @P2 STG.E desc[UR42][R14.64], R66 ;  /* 0x000000420e002986 */ /* 0x0009e2000c10192a */
[C---:B--2---:R-:W-:Y:S01]  /*1bb10*/  ISETP.LT.AND P4, PT, R17.reuse, UR5, !P0 ;  /* 0x0000000511007c0c */ /* 0x044fe2000c781270 */
[----:B------:R-:W-:Y:S01]  /*1bb20*/  IMAD R16, R17, R136, RZ ;  /* 0x0000008811107224 */ /* 0x000fe200078e02ff */
[----:B------:R-:W2:Y:S01]  /*1bb30*/  LDCU UR5, c[0x0][0x39c] ;  /* 0x00007380ff0577ac */ /* 0x000ea20008000800 */
[----:B------:R-:W2:Y:S03]  /*1bb40*/  LDL.LU R17, [R1+0x4d8] ;  /* 0x0004d80001117983 */ /* 0x000ea60000300800 */
[----:B-1----:R-:W-:-:S04]  /*1bb50*/  LEA R12, P6, R16, R0, 0x2 ;  /* 0x00000000100c7211 */ /* 0x002fc800078c10ff */
[----:B------:R-:W-:-:S05]  /*1bb60*/  LEA.HI.X.SX32 R13, R16, R137, 0x2, P6 ;  /* 0x00000089100d7211 */ /* 0x000fca00030f16ff */
[----:B------:R1:W-:Y:S01]  /*1bb70*/  @P4 STG.E desc[UR42][R12.64], R67 ;  /* 0x000000430c004986 */ /* 0x0003e2000c10192a */
[C---:B------:R-:W-:Y:S01]  /*1bb80*/  ISETP.LT.AND P5, PT, R19.reuse, UR6, !P0 ;  /* 0x0000000613007c0c */ /* 0x040fe2000c7a1270 */
[-C--:B------:R-:W-:Y:S01]  /*1bb90*/  IMAD R2, R19, R136.reuse, RZ ;  /* 0x0000008813027224 */ /* 0x080fe200078e02ff */
[----:B------:R-:W2:Y:S01]  /*1bba0*/  LDCU UR6, c[0x0][0x39c] ;  /* 0x00007380ff0677ac */ /* 0x000ea20008000800 */
[----:B------:R-:W2:Y:S01]  /*1bbb0*/  LDL.LU R19, [R1+0x660] ;  /* 0x0006600001137983 */ /* 0x000ea20000300800 */
[C---:B------:R-:W-:Y:S01]  /*1bbc0*/  ISETP.LT.AND P2, PT, R28.reuse, UR7, !P0 ;  /* 0x000000071c007c0c */ /* 0x040fe2000c741270 */
[----:B------:R-:W-:Y:S01]  /*1bbd0*/  IMAD R16, R28, R136, RZ ;  /* 0x000000881c107224 */ /* 0x000fe200078e02ff */
[C---:B----4-:R-:W-:Y:S01]  /*1bbe0*/  LEA R14, P6, R2.reuse, R0, 0x2 ;  /* 0x00000000020e7211 */ /* 0x050fe200078c10ff */
[----:B------:R-:W4:Y:S01]  /*1bbf0*/  LDL.LU R28, [R1+0x65c] ;  /* 0x00065c00011c7983 */ /* 0x000f220000300800 */
[----:B------:R-:W2:Y:S02]  /*1bc00*/  LDCU UR7, c[0x0][0x39c] ;  /* 0x00007380ff0777ac */ /* 0x000ea40008000800 */
[-C--:B------:R-:W-:Y:S01]  /*1bc10*/  LEA.HI.X.SX32 R15, R2, R137.reuse, 0x2, P6 ;  /* 0x00000089020f7211 */ /* 0x080fe200030f16ff */
[----:B------:R-:W-:Y:S01]  /*1bc20*/  IMAD R2, R29, R136, RZ ;  /* 0x000000881d027224 */ /* 0x000fe200078e02ff */
[C---:B-1----:R-:W-:Y:S01]  /*1bc30*/  LEA R12, P6, R16.reuse, R0, 0x2 ;  /* 0x00000000100c7211 */ /* 0x042fe200078c10ff */
[----:B------:R-:W4:Y:S04]  /*1bc40*/  LDL.LU R30, [R1+0x658] ;  /* 0x00065800011e7983 */ /* 0x000f280000300800 */
[----:B------:R1:W-:Y:S01]  /*1bc50*/  @P5 STG.E desc[UR42][R14.64], R60 ;  /* 0x0000003c0e005986 */ /* 0x0003e2000c10192a */
[----:B------:R-:W-:-:S02]  /*1bc60*/  LEA.HI.X.SX32 R13, R16, R137, 0x2, P6 ;  /* 0x00000089100d7211 */ /* 0x000fc400030f16ff */
[----:B-1----:R-:W-:Y:S01]  /*1bc70*/  LEA R14, P5, R2, R0, 0x2 ;  /* 0x00000000020e7211 */ /* 0x002fe200078a10ff */
[C---:B---3--:R-:W-:Y:S01]  /*1bc80*/  IMAD R16, R18.reuse, R136, RZ ;  /* 0x0000008812107224 */ /* 0x048fe200078e02ff */
[----:B--2---:R-:W-:Y:S02]  /*1bc90*/  ISETP.LT.AND P6, PT, R18, UR5, !P0 ;  /* 0x0000000512007c0c */ /* 0x004fe4000c7c1270 */
[----:B------:R-:W-:Y:S01]  /*1bca0*/  ISETP.LT.AND P4, PT, R29, UR4, !P0 ;  /* 0x000000041d007c0c */ /* 0x000fe2000c781270 */
[----:B------:R-:W2:Y:S01]  /*1bcb0*/  LDL.LU R18, [R1+0x654] ;  /* 0x0006540001127983 */ /* 0x000ea20000300800 */
[----:B------:R-:W-:Y:S01]  /*1bcc0*/  LEA.HI.X.SX32 R15, R2, R137, 0x2, P5 ;  /* 0x00000089020f7211 */ /* 0x000fe200028f16ff */
[----:B------:R-:W4:Y:S02]  /*1bcd0*/  LDCU UR4, c[0x0][0x39c] ;  /* 0x00007380ff0477ac */ /* 0x000f240008000800 */
[----:B------:R-:W3:Y:S01]  /*1bce0*/  LDL.LU R2, [R1+0x634] ;  /* 0x0006340001027983 */ /* 0x000ee20000300800 */
[----:B------:R-:W1:Y:S03]  /*1bcf0*/  LDCU UR5, c[0x0][0x39c] ;  /* 0x00007380ff0577ac */ /* 0x000e660008000800 */
[----:B------:R1:W-:Y:S04]  /*1bd00*/  @P2 STG.E desc[UR42][R12.64], R61 ;  /* 0x0000003d0c002986 */ /* 0x0003e8000c10192a */
[----:B------:R1:W-:Y:S04]  /*1bd10*/  @P4 STG.E desc[UR42][R14.64], R62 ;  /* 0x0000003e0e004986 */ /* 0x0003e8000c10192a */
[----:B------:R-:W3:Y:S01]  /*1bd20*/  LDL.LU R29, [R1+0x630] ;  /* 0x00063000011d7983 */ /* 0x000ee20000300800 */
[----:B-1----:R-:W-:-:S04]  /*1bd30*/  LEA R12, P5, R16, R0, 0x2 ;  /* 0x00000000100c7211 */ /* 0x002fc800078a10ff */
[----:B------:R-:W-:-:S05]  /*1bd40*/  LEA.HI.X.SX32 R13, R16, R137, 0x2, P5 ;  /* 0x00000089100d7211 */ /* 0x000fca00028f16ff */
[----:B------:R1:W-:Y:S01]  /*1bd50*/  @P6 STG.E desc[UR42][R12.64], R63 ;  /* 0x0000003f0c006986 */ /* 0x0003e2000c10192a */
[C---:B------:R-:W-:Y:S01]  /*1bd60*/  ISETP.LT.AND P2, PT, R17.reuse, UR6, !P0 ;  /* 0x0000000611007c0c */ /* 0x040fe2000c741270 */
[----:B------:R-:W-:Y:S01]  /*1bd70*/  IMAD R17, R17, R136, RZ ;  /* 0x0000008811117224 */ /* 0x000fe200078e02ff */
[----:B------:R-:W2:Y:S04]  /*1bd80*/  LDCU UR6, c[0x0][0x39c] ;  /* 0x00007380ff0677ac */ /* 0x000ea80008000800 */
[----:B------:R-:W-:-:S04]  /*1bd90*/  LEA R14, P4, R17, R0, 0x2 ;  /* 0x00000000110e7211 */ /* 0x000fc800078810ff */
[----:B------:R-:W-:-:S05]  /*1bda0*/  LEA.HI.X.SX32 R15, R17, R137, 0x2, P4 ;  /* 0x00000089110f7211 */ /* 0x000fca00020f16ff */
[----:B------:R1:W-:Y:S01]  /*1bdb0*/  @P2 STG.E desc[UR42][R14.64], R80 ;  /* 0x000000500e002986 */ /* 0x0003e2000c10192a */
[----:B------:R-:W-:Y:S01]  /*1bdc0*/  ISETP.LT.AND P5, PT, R19, UR7, !P0 ;  /* 0x0000000713007c0c */ /* 0x000fe2000c7a1270 */
[----:B------:R-:W-:Y:S01]  /*1bdd0*/  IMAD R19, R136, 0x2, R17 ;  /* 0x0000000288137824 */ /* 0x000fe200078e0211 */
[----:B----4-:R-:W-:Y:S01]  /*1bde0*/  ISETP.LT.AND P4, PT, R28, UR4, !P0 ;  /* 0x000000041c007c0c */ /* 0x010fe2000c781270 */
[----:B------:R-:W3:Y:S01]  /*1bdf0*/  LDCU UR4, c[0x0][0x39c] ;  /* 0x00007380ff0477ac */ /* 0x000ee20008000800 */
[----:B------:R-:W4:Y:S02]  /*1be00*/  LDL.LU R28, [R1+0x62c] ;  /* 0x00062c00011c7983 */ /* 0x000f240000300800 */
[C---:B-1----:R-:W-:Y:S01]  /*1be10*/  LEA R12, P6, R19.reuse, R0, 0x2 ;  /* 0x00000000130c7211 */ /* 0x042fe200078c10ff */
[----:B------:R-:W-:Y:S01]  /*1be20*/  IMAD R17, R136, 0x2, R19 ;  /* 0x0000000288117824 */ /* 0x000fe200078e0213 */
[----:B------:R-:W4:Y:S02]  /*1be30*/  LDL.LU R16, [R1+0x628] ;  /* 0x0006280001107983 */ /* 0x000f240000300800 */
[----:B------:R-:W-:-:S02]  /*1be40*/  LEA.HI.X.SX32 R13, R19, R137, 0x2, P6 ;  /* 0x00000089130d7211 */ /* 0x000fc400030f16ff */
[----:B------:R-:W-:-:S04]  /*1be50*/  LEA R14, P6, R17, R0, 0x2 ;  /* 0x00000000110e7211 */ /* 0x000fc800078c10ff */
[----:B------:R-:W-:Y:S01]  /*1be60*/  LEA.HI.X.SX32 R15, R17, R137, 0x2, P6 ;  /* 0x00000089110f7211 */ /* 0x000fe200030f16ff */
[----:B------:R1:W-:Y:S04]  /*1be70*/  @P3 STG.E desc[UR42][R12.64], R81 ;  /* 0x000000510c003986 */ /* 0x0003e8000c10192a */
[----:B------:R1:W-:Y:S01]  /*1be80*/  @P5 STG.E desc[UR42][R14.64], R82 ;  /* 0x000000520e005986 */ /* 0x0003e2000c10192a */
[----:B--2---:R-:W-:Y:S01]  /*1be90*/  ISETP.LT.AND P3, PT, R18, UR6, !P0 ;  /* 0x0000000612007c0c */ /* 0x004fe2000c761270 */
[----:B------:R-:W-:Y:S02]  /*1bea0*/  IMAD R19, R136, 0x2, R17 ;  /* 0x0000000288137824 */ /* 0x000fe400078e0211 */
[----:B------:R-:W2:Y:S01]  /*1beb0*/  LDL.LU R18, [R1+0x624] ;  /* 0x0006240001127983 */ /* 0x000ea20000300800 */
[----:B------:R-:W-:Y:S01]  /*1bec0*/  ISETP.LT.AND P2, PT, R30, UR5, !P0 ;  /* 0x000000051e007c0c */ /* 0x000fe2000c741270 */
[----:B------:R-:W3:Y:S02]  /*1bed0*/  LDCU UR5, c[0x0][0x39c] ;  /* 0x00007380ff0577ac */ /* 0x000ee40008000800 */
[----:B---3--:R-:W-:-:S02]  /*1bee0*/  ISETP.LT.AND P5, PT, R2, UR4, !P0 ;  /* 0x0000000402007c0c */ /* 0x008fc4000c7a1270 */
[----:B------:R-:W3:Y:S01]  /*1bef0*/  LDL.LU R2, [R1+0x620] ;  /* 0x0006200001027983 */ /* 0x000ee20000300800 */
[----:B------:R-:W4:Y:S01]  /*1bf00*/  LDCU UR6, c[0x0][0x39c] ;  /* 0x00007380ff0677ac */ /* 0x000f220008000800 */
[CC--:B-1----:R-:W-:Y:S01]  /*1bf10*/  LEA R12, P6, R19.reuse, R0.reuse, 0x2 ;  /* 0x00000000130c7211 */ /* 0x0c2fe200078c10ff */
[C---:B------:R-:W-:Y:S01]  /*1bf20*/  IMAD R17, R136.reuse, 0x2, R19 ;  /* 0x0000000288117824 */ /* 0x040fe200078e0213 */
[----:B------:R-:W1:Y:S02]  /*1bf30*/  LDCU UR4, c[0x0][0x39c] ;  /* 0x00007380ff0477ac */ /* 0x000e640008000800 */
[----:B------:R-:W-:Y:S02]  /*1bf40*/  LEA.HI.X.SX32 R13, R19, R137, 0x2, P6 ;  /* 0x00000089130d7211 */ /* 0x000fe400030f16ff */
[----:B------:R-:W-:Y:S01]  /*1bf50*/  LEA R14, P6, R17, R0, 0x2 ;  /* 0x00000000110e7211 */ /* 0x000fe200078c10ff */
[----:B------:R-:W-:-:S03]  /*1bf60*/  IMAD R19, R136, 0x2, R17 ;  /* 0x0000000288137824 */ /* 0x000fc600078e0211 */
[----:B------:R-:W-:Y:S01]  /*1bf70*/  LEA.HI.X.SX32 R15, R17, R137, 0x2, P6 ;  /* 0x00000089110f7211 */ /* 0x000fe200030f16ff */
[----:B------:R1:W-:Y:S01]  /*1bf80*/  @P4 STG.E desc[UR42][R12.64], R83 ;  /* 0x000000530c004986 */ /* 0x0003e2000c10192a */
[----:B------:R-:W-:Y:S01]  /*1bf90*/  IMAD R17, R136, 0x2, R19 ;  /* 0x0000000288117824 */ /* 0x000fe200078e0213 */
[----:B------:R-:W-:Y:S01]  /*1bfa0*/  ISETP.LT.AND P4, PT, R29, UR5, !P0 ;  /* 0x000000051d007c0c */ /* 0x000fe2000c781270 */
[----:B------:R-:W2:Y:S01]  /*1bfb0*/  LDCU UR5, c[0x0][0x39c] ;  /* 0x00007380ff0577ac */ /* 0x000ea20008000800 */
[----:B------:R-:W3:Y:S04]  /*1bfc0*/  LDL.LU R29, [R1+0x61c] ;  /* 0x00061c00011d7983 */ /* 0x000ee80000300800 */
[----:B------:R1:W-:Y:S02]  /*1bfd0*/  @P2 STG.E desc[UR42][R14.64], R76 ;  /* 0x0000004c0e002986 */ /* 0x0003e4000c10192a */
[----:B-1----:R-:W-:-:S04]  /*1bfe0*/  LEA R12, P6, R19, R0, 0x2 ;  /* 0x00000000130c7211 */ /* 0x002fc800078c10ff */
[----:B------:R-:W-:Y:S01]  /*1bff0*/  LEA.HI.X.SX32 R13, R19, R137, 0x2, P6 ;  /* 0x00000089130d7211 */ /* 0x000fe200030f16ff */
[----:B------:R-:W-:Y:S01]  /*1c000*/  IMAD R19, R136, 0x2, R17 ;  /* 0x0000000288137824 */ /* 0x000fe200078e0211 */
[----:B------:R-:W-:-:S03]  /*1c010*/  LEA R14, P6, R17, R0, 0x2 ;  /* 0x00000000110e7211 */ /* 0x000fc600078c10ff */
[----:B------:R1:W-:Y:S01]  /*1c020*/  @P3 STG.E desc[UR42][R12.64], R77 ;  /* 0x0000004d0c003986 */ /* 0x0003e2000c10192a */
[----:B------:R-:W-:Y:S02]  /*1c030*/  LEA.HI.X.SX32 R15, R17, R137, 0x2, P6 ;  /* 0x00000089110f7211 */ /* 0x000fe400030f16ff */
[----:B-1----:R-:W-:-:S04]  /*1c040*/  LEA R12, P6, R19, R0, 0x2 ;  /* 0x00000000130c7211 */ /* 0x002fc800078c10ff */
[----:B------:R-:W-:Y:S01]  /*1c050*/  LEA.HI.X.SX32 R13, R19, R137, 0x2, P6 ;  /* 0x00000089130d7211 */ /* 0x000fe200030f16ff */
[----:B------:R1:W-:Y:S04]  /*1c060*/  @P5 STG.E desc[UR42][R14.64], R78 ;  /* 0x0000004e0e005986 */ /* 0x0003e8000c10192a */
[----:B------:R1:W-:Y:S01]  /*1c070*/  @P4 STG.E desc[UR42][R12.64], R79 ;  /* 0x0000004f0c004986 */ /* 0x0003e2000c10192a */
[----:B----4-:R-:W-:Y:S01]  /*1c080*/  ISETP.LT.AND P2, PT, R28, UR6, !P0 ;  /* 0x000000061c007c0c */ /* 0x010fe2000c741270 */
[----:B------:R-:W3:Y:S02]  /*1c090*/  LDCU UR6, c[0x0][0x39c] ;  /* 0x00007380ff0677ac */ /* 0x000ee40008000800 */
[----:B------:R-:W4:Y:S01]  /*1c0a0*/  LDL.LU R28, [R1+0x618] ;  /* 0x00061800011c7983 */ /* 0x000f220000300800 */
[----:B------:R-:W-:Y:S01]  /*1c0b0*/  ISETP.LT.AND P3, PT, R16, UR4, !P0 ;  /* 0x0000000410007c0c */ /* 0x000fe2000c761270 */
[----:B------:R-:W1:Y:S02]  /*1c0c0*/  LDCU UR4, c[0x0][0x39c] ;  /* 0x00007380ff0477ac */ /* 0x000e640008000800 */
[----:B------:R-:W4:Y:S01]  /*1c0d0*/  LDL.LU R16, [R1+0x614] ;  /* 0x0006140001107983 */ /* 0x000f220000300800 */
[----:B--2---:R-:W-:Y:S01]  /*1c0e0*/  ISETP.LT.AND P5, PT, R18, UR5, !P0 ;  /* 0x0000000512007c0c */ /* 0x004fe2000c7a1270 */
[----:B------:R-:W-:-:S02]  /*1c0f0*/  IMAD R17, R136, 0x2, R19 ;  /* 0x0000000288117824 */ /* 0x000fc400078e0213 */
[----:B------:R-:W2:Y:S01]  /*1c100*/  LDL.LU R18, [R1+0x610] ;  /* 0x0006100001127983 */ /* 0x000ea20000300800 */
[----:B------:R-:W4:Y:S01]  /*1c110*/  LDCU UR5, c[0x0][0x39c] ;  /* 0x00007380ff0577ac */ /* 0x000f220008000800 */
[----:B---3--:R-:W-:Y:S02]  /*1c120*/  ISETP.LT.AND P4, PT, R2, UR6, !P0 ;  /* 0x0000000602007c0c */ /* 0x008fe4000c781270 */
[----:B------:R-:W3:Y:S01]  /*1c130*/  LDL.LU R2, [R1+0x60c] ;  /* 0x00060c0001027983 */ /* 0x000ee20000300800 */
        /* <DEDUP_REMOVED lines=9> */
[----:B------:R-:W-:Y:S02]  /*1c1d0*/  ISETP.LT.AND P2, PT, R29, UR4, !P0 ;  /* 0x000000041d007c0c */ /* 0x000fe4000c741270 */
[----:B------:R1:W-:Y:S01]  /*1c1e0*/  @P3 STG.E desc[UR42][R12.64], R85 ;  /* 0x000000550c003986 */ /* 0x0003e2000c10192a */
[----:B------:R-:W2:Y:S03]  /*1c1f0*/  LDCU UR4, c[0x0][0x39c] ;  /* 0x00007380ff0477ac */ /* 0x000ea60008000800 */
[----:B------:R-:W2:Y:S01]  /*1c200*/  LDL.LU R29, [R1+0x608] ;  /* 0x00060800011d7983 */ /* 0x000ea20000300800 */
[----:B-1----:R-:W-:-:S04]  /*1c210*/  LEA R14, P6, R17, R0, 0x2 ;  /* 0x00000000110e7211 */ /* 0x002fc800078c10ff */
[----:B------:R-:W-:Y:S01]  /*1c220*/  LEA.HI.X.SX32 R15, R17, R137, 0x2, P6 ;  /* 0x00000089110f7211 */ /* 0x000fe200030f16ff */
[----:B------:R-:W-:Y:S01]  /*1c230*/  IMAD R17, R136, 0x2, R19 ;  /* 0x0000000288117824 */ /* 0x000fe200078e0213 */
[----:B------:R-:W-:-:S03]  /*1c240*/  LEA R12, P6, R19, R0, 0x2 ;  /* 0x00000000130c7211 */ /* 0x000fc600078c10ff */
[----:B------:R1:W-:Y:S01]  /*1c250*/  @P5 STG.E desc[UR42][R14.64], R86 ;  /* 0x000000560e005986 */ /* 0x0003e2000c10192a */
[----:B------:R-:W-:Y:S01]  /*1c260*/  LEA.HI.X.SX32 R13, R19, R137, 0x2, P6 ;  /* 0x00000089130d7211 */ /* 0x000fe200030f16ff */
[----:B------:R-:W-:-:S04]  /*1c270*/  IMAD R19, R136, 0x2, R17 ;  /* 0x0000000288137824 */ /* 0x000fc800078e0211 */
[----:B------:R1:W-:Y:S01]  /*1c280*/  @P4 STG.E desc[UR42][R12.64], R87 ;  /* 0x000000570c004986 */ /* 0x0003e2000c10192a */
[----:B----4-:R-:W-:Y:S01]  /*1c290*/  ISETP.LT.AND P3, PT, R28, UR5, !P0 ;  /* 0x000000051c007c0c */ /* 0x010fe2000c761270 */
[----:B------:R-:W3:Y:S02]  /*1c2a0*/  LDCU UR5, c[0x0][0x39c] ;  /* 0x00007380ff0577ac */ /* 0x000ee40008000800 */
[----:B------:R-:W4:Y:S01]  /*1c2b0*/  LDL.LU R28, [R1+0x604] ;  /* 0x00060400011c7983 */ /* 0x000f220000300800 */
[----:B------:R-:W-:Y:S01]  /*1c2c0*/  ISETP.LT.AND P5, PT, R16, UR6, !P0 ;  /* 0x0000000610007c0c */ /* 0x000fe2000c7a1270 */
[----:B------:R-:W1:Y:S01]  /*1c2d0*/  LDCU UR6, c[0x0][0x39c] ;  /* 0x00007380ff0677ac */ /* 0x000e620008000800 */
[C---:B------:R-:W-:Y:S01]  /*1c2e0*/  LEA R16, P6, R17.reuse, R0, 0x2 ;  /* 0x0000000011107211 */ /* 0x040fe200078c10ff */
[----:B------:R-:W4:Y:S03]  /*1c2f0*/  LDL.LU R31, [R1+0x5fc] ;  /* 0x0005fc00011f7983 */ /* 0x000f260000300800 */
[----:B------:R-:W-:Y:S01]  /*1c300*/  LEA.HI.X.SX32 R17, R17, R137, 0x2, P6 ;  /* 0x0000008911117211 */ /* 0x000fe200030f16ff */
[----:B------:R-:W4:Y:S04]  /*1c310*/  LDL.LU R30, [R1+0x5f8] ;  /* 0x0005f800011e7983 */ /* 0x000f280000300800 */
[----:B------:R1:W-:Y:S01]  /*1c320*/  @P2 STG.E desc[UR42][R16.64], R88 ;  /* 0x0000005810002986 */ /* 0x0003e2000c10192a */
[----:B---3--:R-:W-:Y:S01]  /*1c330*/  ISETP.LT.AND P2, PT, R2, UR5, !P0 ;  /* 0x0000000502007c0c */ /* 0x008fe2000c741270 */
[----:B-1----:R-:W-:-:S02]  /*1c340*/  IMAD R15, R136, 0x2, R19 ;  /* 0x00000002880f7824 */ /* 0x002fc400078e0213 */
[----:B------:R-:W3:Y:S01]  /*1c350*/  LDL.LU R2, [R1+0x5f4] ;  /* 0x0005f40001027983 */ /* 0x000ee20000300800 */
[----:B--2---:R-:W-:Y:S01]  /*1c360*/  ISETP.LT.AND P4, PT, R18, UR4, !P0 ;  /* 0x0000000412007c0c */ /* 0x004fe2000c781270 */
[----:B------:R-:W4:Y:S01]  /*1c370*/  LDCU UR4, c[0x0][0x39c] ;  /* 0x00007380ff0477ac */ /* 0x000f220008000800 */
[CC--:B------:R-:W-:Y:S01]  /*1c380*/  LEA R18, P6, R19.reuse, R0.reuse, 0x2 ;  /* 0x0000000013127211 */ /* 0x0c0fe200078c10ff */
[----:B------:R-:W-:Y:S01]  /*1c390*/  IMAD R13, R136, 0x2, R15 ;  /* 0x00000002880d7824 */ /* 0x000fe200078e020f */
[----:B------:R-:W2:Y:S01]  /*1c3a0*/  LDL.LU R32, [R1+0x5f0] ;  /* 0x0005f00001207983 */ /* 0x000ea20000300800 */
[----:B------:R-:W1:Y:S01]  /*1c3b0*/  LDCU UR5, c[0x0][0x39c] ;  /* 0x00007380ff0577ac */ /* 0x000e620008000800 */
[----:B------:R-:W-:Y:S02]  /*1c3c0*/  LEA.HI.X.SX32 R19, R19, R137, 0x2, P6 ;  /* 0x0000008913137211 */ /* 0x000fe400030f16ff */
[----:B------:R-:W-:-:S04]  /*1c3d0*/  LEA R14, P6, R15, R0, 0x2 ;  /* 0x000000000f0e7211 */ /* 0x000fc800078c10ff */
[-C--:B------:R-:W-:Y:S01]  /*1c3e0*/  LEA.HI.X.SX32 R15, R15, R137.reuse, 0x2, P6 ;  /* 0x000000890f0f7211 */ /* 0x080fe200030f16ff */
[----:B------:R1:W-:Y:S01]  /*1c3f0*/  @P3 STG.E desc[UR42][R18.64], R89 ;  /* 0x0000005912003986 */ /* 0x0003e2000c10192a */
[-C--:B------:R-:W-:Y:S02]  /*1c400*/  LEA R12, P6, R13, R0.reuse, 0x2 ;  /* 0x000000000d0c7211 */ /* 0x080fe400078c10ff */
[----:B------:R-:W-:Y:S01]  /*1c410*/  ISETP.LT.AND P3, PT, R29, UR6, !P0 ;  /* 0x000000061d007c0c */ /* 0x000fe2000c761270 */
[C---:B------:R-:W-:Y:S01]  /*1c420*/  IMAD R29, R136.reuse, 0x2, R13 ;  /* 0x00000002881d7824 */ /* 0x040fe200078e020d */
[----:B------:R1:W-:Y:S01]  /*1c430*/  @P5 STG.E desc[UR42][R14.64], R90 ;  /* 0x0000005a0e005986 */ /* 0x0003e2000c10192a */
[----:B------:R-:W4:Y:S01]  /*1c440*/  LDCU UR6, c[0x0][0x39c] ;  /* 0x00007380ff0677ac */ /* 0x000f220008000800 */
[----:B------:R-:W-:Y:S02]  /*1c450*/  LEA.HI.X.SX32 R13, R13, R137, 0x2, P6 ;  /* 0x000000890d0d7211 */ /* 0x000fe400030f16ff */
[----:B------:R-:W-:Y:S01]  /*1c460*/  LEA R16, P6, R29, R0, 0x2 ;  /* 0x000000001d107211 */ /* 0x000fe200078c10ff */
[----:B-1----:R-:W-:-:S03]  /*1c470*/  IMAD R19, R136, 0x2, R29 ;  /* 0x0000000288137824 */ /* 0x002fc600078e021d */
[----:B------:R-:W-:Y:S02]  /*1c480*/  LEA.HI.X.SX32 R17, R29, R137, 0x2, P6 ;  /* 0x000000891d117211 */ /* 0x000fe400030f16ff */
[----:B------:R-:W-:Y:S01]  /*1c490*/  LEA R18, P6, R19, R0, 0x2 ;  /* 0x0000000013127211 */ /* 0x000fe200078c10ff */
[----:B------:R-:W-:-:S03]  /*1c4a0*/  IMAD R15, R136, 0x2, R19 ;  /* 0x00000002880f7824 */ /* 0x000fc600078e0213 */
[----:B------:R-:W-:Y:S01]  /*1c4b0*/  LEA.HI.X.SX32 R19, R19, R137, 0x2, P6 ;  /* 0x0000008913137211 */ /* 0x000fe200030f16ff */
[----:B------:R-:W-:Y:S04]  /*1c4c0*/  @P4 STG.E desc[UR42][R12.64], R91 ;  /* 0x0000005b0c004986 */ /* 0x000fe8000c10192a */
[----:B------:R1:W-:Y:S04]  /*1c4d0*/  @P2 STG.E desc[UR42][R16.64], R112 ;  /* 0x0000007010002986 */ /* 0x0003e8000c10192a */
[----:B------:R1:W-:Y:S01]  /*1c4e0*/  @P3 STG.E desc[UR42][R18.64], R113 ;  /* 0x0000007112003986 */ /* 0x0003e2000c10192a */
[----:B----4-:R-:W-:Y:S01]  /*1c4f0*/  ISETP.LT.AND P5, PT, R28, UR4, !P0 ;  /* 0x000000041c007c0c */ /* 0x010fe2000c7a1270 */
[----:B------:R-:W3:Y:S02]  /*1c500*/  LDCU UR4, c[0x0][0x39c] ;  /* 0x00007380ff0477ac */ /* 0x000ee40008000800 */
[----:B------:R-:W4:Y:S01]  /*1c510*/  LDL.LU R28, [R1+0x5ec] ;  /* 0x0005ec00011c7983 */ /* 0x000f220000300800 */
[----:B------:R-:W-:Y:S01]  /*1c520*/  ISETP.LT.AND P4, PT, R31, UR5, !P0 ;  /* 0x000000051f007c0c */ /* 0x000fe2000c781270 */
[----:B------:R-:W-:-:S02]  /*1c530*/  IMAD R29, R136, 0x2, R15 ;  /* 0x00000002881d7824 */ /* 0x000fc400078e020f */
[----:B------:R-:W4:Y:S01]  /*1c540*/  LDL.LU R31, [R1+0x5e8] ;  /* 0x0005e800011f7983 */ /* 0x000f220000300800 */
[CC--:B------:R-:W-:Y:S01]  /*1c550*/  LEA R14, P6, R15.reuse, R0.reuse, 0x2 ;  /* 0x000000000f0e7211 */ /* 0x0c0fe200078c10ff */
[----:B------:R-:W2:Y:S01]  /*1c560*/  LDCU UR5, c[0x0][0x39c] ;  /* 0x00007380ff0577ac */ /* 0x000ea20008000800 */
[----:B------:R-:W-:Y:S02]  /*1c570*/  ISETP.LT.AND P2, PT, R30, UR6, !P0 ;  /* 0x000000061e007c0c */ /* 0x000fe4000c741270 */
[----:B------:R-:W4:Y:S01]  /*1c580*/  LDL.LU R30, [R1+0x5e4] ;  /* 0x0005e400011e7983 */ /* 0x000f220000300800 */
[----:B------:R-:W4:Y:S01]  /*1c590*/  LDCU UR6, c[0x0][0x39c] ;  /* 0x00007380ff0677ac */ /* 0x000f220008000800 */
[----:B---3--:R-:W-:Y:S01]  /*1c5a0*/  ISETP.LT.AND P3, PT, R2, UR4, !P0 ;  /* 0x0000000402007c0c */ /* 0x008fe2000c761270 */
[C---:B-1----:R-:W-:Y:S01]  /*1c5b0*/  IMAD R17, R136.reuse, 0x2, R29 ;  /* 0x0000000288117824 */ /* 0x042fe200078e021d */
[----:B------:R-:W3:Y:S01]  /*1c5c0*/  LDL.LU R2, [R1+0x6d4] ;  /* 0x0006d40001027983 */ /* 0x000ee20000300800 */
[-C--:B------:R-:W-:Y:S01]  /*1c5d0*/  LEA.HI.X.SX32 R15, R15, R137.reuse, 0x2, P6 ;  /* 0x000000890f0f7211 */ /* 0x080fe200030f16ff */
[----:B------:R-:W1:Y:S01]  /*1c5e0*/  LDCU UR4, c[0x0][0x39c] ;  /* 0x00007380ff0477ac */ /* 0x000e620008000800 */
[C---:B------:R-:W-:Y:S01]  /*1c5f0*/  LEA R12, P6, R29.reuse, R0, 0x2 ;  /* 0x000000001d0c7211 */ /* 0x040fe200078c10ff */
[----:B------:R-:W-:Y:S01]  /*1c600*/  IMAD R19, R136, 0x2, R17 ;  /* 0x0000000288137824 */ /* 0x000fe200078e0211 */
[----:B------:R-:W3:Y:S02]  /*1c610*/  LDL.LU R34, [R1+0x6d0] ;  /* 0x0006d00001227983 */ /* 0x000ee40000300800 */
[----:B------:R-:W-:-:S02]  /*1c620*/  LEA.HI.X.SX32 R13, R29, R137, 0x2, P6 ;  /* 0x000000891d0d7211 */ /* 0x000fc400030f16ff */
[----:B------:R-:W-:Y:S01]  /*1c630*/  @P5 STG.E desc[UR42][R14.64], R114 ;  /* 0x000000720e005986 */ /* 0x000fe2000c10192a */
[----:B------:R-:W-:-:S03]  /*1c640*/  LEA R16, P6, R17, R0, 0x2 ;  /* 0x0000000011107211 */ /* 0x000fc600078c10ff */
[----:B------:R1:W-:Y:S01]  /*1c650*/  @P4 STG.E desc[UR42][R12.64], R115 ;  /* 0x000000730c004986 */ /* 0x0003e2000c10192a */
[----:B------:R-:W-:-:S03]  /*1c660*/  LEA.HI.X.SX32 R17, R17, R137, 0x2, P6 ;  /* 0x0000008911117211 */ /* 0x000fc600030f16ff */
[----:B------:R-:W3:Y:S01]  /*1c670*/  LDL.LU R33, [R1+0x6cc] ;  /* 0x0006cc0001217983 */ /* 0x000ee20000300800 */
[CC--:B------:R-:W-:Y:S01]  /*1c680*/  LEA R18, P6, R19.reuse, R0.reuse, 0x2 ;  /* 0x0000000013127211 */ /* 0x0c0fe200078c10ff */
[----:B------:R-:W-:Y:S01]  /*1c690*/  IMAD R29, R136, 0x2, R19 ;  /* 0x00000002881d7824 */ /* 0x000fe200078e0213 */
[----:B--2---:R-:W-:Y:S01]  /*1c6a0*/  ISETP.LT.AND P5, PT, R32, UR5, !P0 ;  /* 0x0000000520007c0c */ /* 0x004fe2000c7a1270 */
[----:B------:R2:W-:Y:S01]  /*1c6b0*/  @P2 STG.E desc[UR42][R16.64], R104 ;  /* 0x0000006810002986 */ /* 0x0005e2000c10192a */
[----:B------:R-:W-:Y:S01]  /*1c6c0*/  LEA.HI.X.SX32 R19, R19, R137, 0x2, P6 ;  /* 0x0000008913137211 */ /* 0x000fe200030f16ff */
[----:B------:R-:W2:Y:S01]  /*1c6d0*/  LDCU UR5, c[0x0][0x39c] ;  /* 0x00007380ff0577ac */ /* 0x000ea20008000800 */
[----:B-1----:R-:W-:Y:S01]  /*1c6e0*/  IMAD R13, R136, 0x2, R29 ;  /* 0x00000002880d7824 */ /* 0x002fe200078e021d */
[----:B------:R-:W3:Y:S04]  /*1c6f0*/  LDL.LU R32, [R1+0x6c8] ;  /* 0x0006c80001207983 */ /* 0x000ee80000300800 */
[----:B------:R1:W-:Y:S04]  /*1c700*/  @P3 STG.E desc[UR42][R18.64], R105 ;  /* 0x0000006912003986 */ /* 0x0003e8000c10192a */
[----:B------:R-:W3:Y:S01]  /*1c710*/  LDL.LU R44, [R1+0x6c4] ;  /* 0x0006c400012c7983 */ /* 0x000ee20000300800 */
[----:B----4-:R-:W-:Y:S01]  /*1c720*/  ISETP.LT.AND P4, PT, R28, UR6, !P0 ;  /* 0x000000061c007c0c */ /* 0x010fe2000c781270 */
[----:B------:R-:W3:Y:S01]  /*1c730*/  LDCU UR6, c[0x0][0x39c] ;  /* 0x00007380ff0677ac */ /* 0x000ee20008000800 */
[----:B------:R-:W-:-:S04]  /*1c740*/  LEA R28, P6, R29, R0, 0x2 ;  /* 0x000000001d1c7211 */ /* 0x000fc800078c10ff */
[----:B------:R-:W-:-:S05]  /*1c750*/  LEA.HI.X.SX32 R29, R29, R137, 0x2, P6 ;  /* 0x000000891d1d7211 */ /* 0x000fca00030f16ff */
[----:B------:R4:W-:Y:S01]  /*1c760*/  @P5 STG.E desc[UR42][R28.64], R106 ;  /* 0x0000006a1c005986 */ /* 0x0009e2000c10192a */
[----:B---3--:R-:W-:Y:S02]  /*1c770*/  ISETP.LT.AND P5, PT, R2, UR6, !P0 ;  /* 0x0000000602007c0c */ /* 0x008fe4000c7a1270 */
[----:B------:R-:W-:Y:S01]  /*1c780*/  ISETP.LT.AND P2, PT, R31, UR4, !P0 ;  /* 0x000000041f007c0c */ /* 0x000fe2000c741270 */
[----:B------:R-:W3:Y:S01]  /*1c790*/  LDL.LU R2, [R1+0x6c0] ;  /* 0x0006c00001027983 */ /* 0x000ee20000300800 */
[----:B------:R-:W4:Y:S01]  /*1c7a0*/  LDCU UR4, c[0x0][0x39c] ;  /* 0x00007380ff0477ac */ /* 0x000f220008000800 */
[----:B--2---:R-:W-:Y:S01]  /*1c7b0*/  ISETP.LT.AND P3, PT, R30, UR5, !P0 ;  /* 0x000000051e007c0c */ /* 0x004fe2000c761270 */
[----:B------:R-:W-:Y:S01]  /*1c7c0*/  IMAD R17, R136, 0x2, R13 ;  /* 0x0000000288117824 */ /* 0x000fe200078e020d */
[----:B------:R-:W2:Y:S01]  /*1c7d0*/  LDL.LU R35, [R1+0x6bc] ;  /* 0x0006bc0001237983 */ /* 0x000ea20000300800 */
[----:B------:R-:W4:Y:S01]  /*1c7e0*/  LDCU UR5, c[0x0][0x39c] ;  /* 0x00007380ff0577ac */ /* 0x000f220008000800 */
[C---:B------:R-:W-:Y:S01]  /*1c7f0*/  LEA R30, P6, R13.reuse, R0, 0x2 ;  /* 0x000000000d1e7211 */ /* 0x040fe200078c10ff */
[----:B------:R-:W4:Y:S03]  /*1c800*/  LDCU UR6, c[0x0][0x39c] ;  /* 0x00007380ff0677ac */ /* 0x000f260008000800 */
[----:B------:R-:W-:-:S02]  /*1c810*/  LEA.HI.X.SX32 R31, R13, R137, 0x2, P6 ;  /* 0x000000890d1f7211 */ /* 0x000fc400030f16ff */
[CC--:B------:R-:W-:Y:S01]  /*1c820*/  LEA R16, P6, R17.reuse, R0.reuse, 0x2 ;  /* 0x0000000011107211 */ /* 0x0c0fe200078c10ff */
[C---:B-1----:R-:W-:Y:S01]  /*1c830*/  IMAD R19, R136.reuse, 0x2, R17 ;  /* 0x0000000288137824 */ /* 0x042fe200078e0211 */
[----:B------:R-:W1:Y:S02]  /*1c840*/  LDS.128 R12, [R3+UR33] ;  /* 0x00000021030c7984 */ /* 0x000e640008000c00 */
[-C--:B------:R-:W-:Y:S01]  /*1c850*/  LEA.HI.X.SX32 R17, R17, R137.reuse, 0x2, P6 ;  /* 0x0000008911117211 */ /* 0x080fe200030f16ff */
[----:B----4-:R-:W-:Y:S01]  /*1c860*/  IMAD R29, R136, 0x2, R19 ;  /* 0x00000002881d7824 */ /* 0x010fe200078e0213 */
[----:B------:R4:W-:Y:S01]  /*1c870*/  @P4 STG.E desc[UR42][R30.64], R107 ;  /* 0x0000006b1e004986 */ /* 0x0009e2000c10192a */
[----:B------:R-:W-:Y:S01]  /*1c880*/  ISETP.LT.AND P4, PT, R34, UR4, !P0 ;  /* 0x0000000422007c0c */ /* 0x000fe2000c781270 */
[----:B------:R-:W4:Y:S01]  /*1c890*/  LDCU UR4, c[0x0][0x39c] ;  /* 0x00007380ff0477ac */ /* 0x000f220008000800 */
[----:B------:R-:W-:Y:S01]  /*1c8a0*/  LEA R18, P6, R19, R0, 0x2 ;  /* 0x0000000013127211 */ /* 0x000fe200078c10ff */
[----:B------:R-:W-:Y:S01]  /*1c8b0*/  @P2 STG.E desc[UR42][R16.64], R116 ;  /* 0x0000007410002986 */ /* 0x000fe2000c10192a */
[----:B------:R-:W-:Y:S01]  /*1c8c0*/  ISETP.LT.AND P2, PT, R33, UR5, !P0 ;  /* 0x0000000521007c0c */ /* 0x000fe2000c741270 */
[----:B------:R-:W3:Y:S02]  /*1c8d0*/  LDCU UR5, c[0x0][0x39c] ;  /* 0x00007380ff0577ac */ /* 0x000ee40008000800 */
[----:B------:R-:W2:Y:S01]  /*1c8e0*/  LDL.LU R34, [R1+0x6b8] ;  /* 0x0006b80001227983 */ /* 0x000ea20000300800 */
[----:B------:R-:W-:-:S02]  /*1c8f0*/  LEA.HI.X.SX32 R19, R19, R137, 0x2, P6 ;  /* 0x0000008913137211 */ /* 0x000fc400030f16ff */
[----:B------:R-:W-:Y:S01]  /*1c900*/  LEA R28, P6, R29, R0, 0x2 ;  /* 0x000000001d1c7211 */ /* 0x000fe200078c10ff */
[----:B----4-:R-:W-:-:S03]  /*1c910*/  IMAD R31, R136, 0x2, R29 ;  /* 0x00000002881f7824 */ /* 0x010fc600078e021d */
[----:B------:R-:W-:Y:S02]  /*1c920*/  LEA.HI.X.SX32 R29, R29, R137, 0x2, P6 ;  /* 0x000000891d1d7211 */ /* 0x000fe400030f16ff */
[----:B------:R-:W-:Y:S01]  /*1c930*/  LEA R30, P6, R31, R0, 0x2 ;  /* 0x000000001f1e7211 */ /* 0x000fe200078c10ff */
[----:B------:R-:W-:-:S03]  /*1c940*/  IMAD R33, R136, 0x2, R31 ;  /* 0x0000000288217824 */ /* 0x000fc600078e021f */
[----:B------:R-:W-:Y:S01]  /*1c950*/  LEA.HI.X.SX32 R31, R31, R137, 0x2, P6 ;  /* 0x000000891f1f7211 */ /* 0x000fe200030f16ff */
[----:B------:R4:W-:Y:S01]  /*1c960*/  @P3 STG.E desc[UR42][R18.64], R117 ;  /* 0x0000007512003986 */ /* 0x0009e2000c10192a */
[----:B------:R-:W-:Y:S01]  /*1c970*/  ISETP.LT.AND P3, PT, R32, UR6, !P0 ;  /* 0x0000000620007c0c */ /* 0x000fe2000c761270 */
[----:B------:R-:W2:Y:S02]  /*1c980*/  LDCU UR6, c[0x0][0x39c] ;  /* 0x00007380ff0677ac */ /* 0x000ea40008000800 */
[----:B------:R1:W-:Y:S01]  /*1c990*/  @P5 STG.E desc[UR42][R28.64], R118 ;  /* 0x000000761c005986 */ /* 0x0003e2000c10192a */
[----:B------:R-:W-:Y:S01]  /*1c9a0*/  ISETP.LT.AND P5, PT, R44, UR4, !P0 ;  /* 0x000000042c007c0c */ /* 0x000fe2000c7a1270 */
[----:B------:R-:W1:Y:S02]  /*1c9b0*/  LDCU UR4, c[0x0][0x39c] ;  /* 0x00007380ff0477ac */ /* 0x000e640008000800 */
[----:B------:R-:W2:Y:S04]  /*1c9c0*/  LDL.LU R32, [R1+0x6b4] ;  /* 0x0006b40001207983 */ /* 0x000ea80000300800 */
[----:B------:R1:W-:Y:S04]  /*1c9d0*/  @P4 STG.E desc[UR42][R30.64], R119 ;  /* 0x000000771e004986 */ /* 0x0003e8000c10192a */
[----:B------:R-:W2:Y:S01]  /*1c9e0*/  LDL.LU R44, [R1+0x6b0] ;  /* 0x0006b000012c7983 */ /* 0x000ea20000300800 */
[----:B---3--:R-:W-:Y:S01]  /*1c9f0*/  ISETP.LT.AND P4, PT, R2, UR5, !P0 ;  /* 0x0000000502007c0c */ /* 0x008fe2000c781270 */
[----:B----4-:R-:W-:-:S02]  /*1ca00*/  IMAD R19, R136, 0x2, R33 ;  /* 0x0000000288137824 */ /* 0x010fc400078e0221 */
[----:B------:R-:W3:Y:S01]  /*1ca10*/  LDL.LU R2, [R1+0x6ac] ;  /* 0x0006ac0001027983 */ /* 0x000ee20000300800 */
[CC--:B------:R-:W-:Y:S01]  /*1ca20*/  LEA R16, P6, R33.reuse, R0.reuse, 0x2 ;  /* 0x0000000021107211 */ /* 0x0c0fe200078c10ff */
[----:B------:R-:W4:Y:S03]  /*1ca30*/  LDCU UR5, c[0x0][0x39c] ;  /* 0x00007380ff0577ac */ /* 0x000f260008000800 */
[----:B------:R-:W-:Y:S02]  /*1ca40*/  LEA.HI.X.SX32 R17, R33, R137, 0x2, P6 ;  /* 0x0000008921117211 */ /* 0x000fe400030f16ff */
[----:B------:R-:W-:Y:S01]  /*1ca50*/  LEA R18, P6, R19, R0, 0x2 ;  /* 0x0000000013127211 */ /* 0x000fe200078c10ff */
[----:B-1----:R-:W-:-:S03]  /*1ca60*/  IMAD R29, R136, 0x2, R19 ;  /* 0x00000002881d7824 */ /* 0x002fc600078e0213 */
[-C--:B------:R-:W-:Y:S01]  /*1ca70*/  LEA.HI.X.SX32 R19, R19, R137.reuse, 0x2, P6 ;  /* 0x0000008913137211 */ /* 0x080fe200030f16ff */
[----:B------:R1:W-:Y:S01]  /*1ca80*/  @P2 STG.E desc[UR42][R16.64], R12 ;  /* 0x0000000c10002986 */ /* 0x0003e2000c10192a */
[----:B--2---:R-:W-:Y:S01]  /*1ca90*/  ISETP.LT.AND P2, PT, R35, UR6, !P0 ;  /* 0x0000000623007c0c */ /* 0x004fe2000c741270 */
[----:B------:R-:W-:Y:S01]  /*1caa0*/  IMAD R33, R136, 0x2, R29 ;  /* 0x0000000288217824 */ /* 0x000fe200078e021d */
[C---:B------:R-:W-:Y:S01]  /*1cab0*/  LEA R28, P6, R29.reuse, R0, 0x2 ;  /* 0x000000001d1c7211 */ /* 0x040fe200078c10ff */
[----:B------:R2:W-:Y:S01]  /*1cac0*/  @P3 STG.E desc[UR42][R18.64], R13 ;  /* 0x0000000d12003986 */ /* 0x0005e2000c10192a */
[----:B------:R-:W2:Y:S03]  /*1cad0*/  LDCU UR6, c[0x0][0x39c] ;  /* 0x00007380ff0677ac */ /* 0x000ea60008000800 */
[----:B------:R-:W3:Y:S01]  /*1cae0*/  LDL.LU R35, [R1+0x6a8] ;  /* 0x0006a80001237983 */ /* 0x000ee20000300800 */
[----:B------:R-:W-:-:S02]  /*1caf0*/  LEA.HI.X.SX32 R29, R29, R137, 0x2, P6 ;  /* 0x000000891d1d7211 */ /* 0x000fc400030f16ff */
[----:B------:R-:W-:Y:S01]  /*1cb00*/  ISETP.LT.AND P3, PT, R34, UR4, !P0 ;  /* 0x0000000422007c0c */ /* 0x000fe2000c761270 */
[----:B------:R-:W3:Y:S01]  /*1cb10*/  LDCU UR4, c[0x0][0x39c] ;  /* 0x00007380ff0477ac */ /* 0x000ee20008000800 */
[----:B------:R-:W3:Y:S01]  /*1cb20*/  LDL.LU R34, [R1+0x6a4] ;  /* 0x0006a40001227983 */ /* 0x000ee20000300800 */
[----:B------:R-:W-:Y:S01]  /*1cb30*/  LEA R30, P6, R33, R0, 0x2 ;  /* 0x00000000211e7211 */ /* 0x000fe200078c10ff */
[----:B-1----:R-:W-:-:S03]  /*1cb40*/  IMAD R17, R136, 0x2, R33 ;  /* 0x0000000288117824 */ /* 0x002fc600078e0221 */
[----:B------:R-:W-:Y:S02]  /*1cb50*/  LEA.HI.X.SX32 R31, R33, R137, 0x2, P6 ;  /* 0x00000089211f7211 */ /* 0x000fe400030f16ff */
[----:B------:R-:W-:Y:S01]  /*1cb60*/  LEA R16, P6, R17, R0, 0x2 ;  /* 0x0000000011107211 */ /* 0x000fe200078c10ff */
[----:B--2---:R-:W-:-:S03]  /*1cb70*/  IMAD R13, R136, 0x2, R17 ;  /* 0x00000002880d7824 */ /* 0x004fc600078e0211 */
[----:B------:R-:W-:Y:S01]  /*1cb80*/  LEA.HI.X.SX32 R17, R17, R137, 0x2, P6 ;  /* 0x0000008911117211 */ /* 0x000fe200030f16ff */
[----:B------:R-:W-:Y:S04]  /*1cb90*/  @P5 STG.E desc[UR42][R28.64], R14 ;  /* 0x0000000e1c005986 */ /* 0x000fe8000c10192a */
[----:B------:R1:W-:Y:S01]  /*1cba0*/  @P4 STG.E desc[UR42][R30.64], R15 ;  /* 0x0000000f1e004986 */ /* 0x0003e2000c10192a */
[----:B----4-:R-:W-:-:S03]  /*1cbb0*/  ISETP.LT.AND P5, PT, R32, UR5, !P0 ;  /* 0x0000000520007c0c */ /* 0x010fc6000c7a1270 */
[----:B------:R2:W-:Y:S01]  /*1cbc0*/  @P2 STG.E desc[UR42][R16.64], R4 ;  /* 0x0000000410002986 */ /* 0x0005e2000c10192a */
[C---:B------:R-:W-:Y:S01]  /*1cbd0*/  LEA R12, P6, R13.reuse, R0, 0x2 ;  /* 0x000000000d0c7211 */ /* 0x040fe200078c10ff */
[----:B------:R-:W-:Y:S01]  /*1cbe0*/  IMAD R19, R136, 0x2, R13 ;  /* 0x0000000288137824 */ /* 0x000fe200078e020d */
[----:B------:R-:W4:Y:S01]  /*1cbf0*/  LDCU UR5, c[0x0][0x39c] ;  /* 0x00007380ff0577ac */ /* 0x000f220008000800 */
[----:B------:R-:W4:Y:S04]  /*1cc00*/  LDL.LU R32, [R1+0x6a0] ;  /* 0x0006a00001207983 */ /* 0x000f280000300800 */
[----:B-1----:R-:W4:Y:S01]  /*1cc10*/  LDL.LU R31, [R1+0x69c] ;  /* 0x00069c00011f7983 */ /* 0x002f220000300800 */
[----:B---3--:R-:W-:Y:S02]  /*1cc20*/  ISETP.LT.AND P2, PT, R2, UR4, !P0 ;  /* 0x0000000402007c0c */ /* 0x008fe4000c741270 */
[----:B------:R-:W-:Y:S01]  /*1cc30*/  ISETP.LT.AND P4, PT, R44, UR6, !P0 ;  /* 0x000000062c007c0c */ /* 0x000fe2000c781270 */
[----:B------:R-:W3:Y:S01]  /*1cc40*/  LDL.LU R2, [R1+0x698] ;  /* 0x0006980001027983 */ /* 0x000ee20000300800 */
[----:B------:R-:W1:Y:S01]  /*1cc50*/  LDCU UR6, c[0x0][0x39c] ;  /* 0x00007380ff0677ac */ /* 0x000e620008000800 */
[----:B------:R-:W-:-:S02]  /*1cc60*/  LEA.HI.X.SX32 R13, R13, R137, 0x2, P6 ;  /* 0x000000890d0d7211 */ /* 0x000fc400030f16ff */
[CC--:B------:R-:W-:Y:S01]  /*1cc70*/  LEA R18, P6, R19.reuse, R0.reuse, 0x2 ;  /* 0x0000000013127211 */ /* 0x0c0fe200078c10ff */
[C---:B------:R-:W-:Y:S01]  /*1cc80*/  IMAD R15, R136.reuse, 0x2, R19 ;  /* 0x00000002880f7824 */ /* 0x040fe200078e0213 */
[----:B------:R-:W3:Y:S01]  /*1cc90*/  LDL.LU R30, [R1+0x694] ;  /* 0x00069400011e7983 */ /* 0x000ee20000300800 */
[----:B------:R-:W4:Y:S01]  /*1cca0*/  LDCU UR4, c[0x0][0x39c] ;  /* 0x00007380ff0477ac */ /* 0x000f220008000800 */
[----:B------:R-:W-:Y:S01]  /*1ccb0*/  LEA.HI.X.SX32 R19, R19, R137, 0x2, P6 ;  /* 0x0000008913137211 */ /* 0x000fe200030f16ff */
[----:B--2---:R-:W-:Y:S01]  /*1ccc0*/  IMAD R17, R136, 0x2, R15 ;  /* 0x0000000288117824 */ /* 0x004fe200078e020f */
[----:B------:R2:W-:Y:S01]  /*1ccd0*/  @P3 STG.E desc[UR42][R12.64], R5 ;  /* 0x000000050c003986 */ /* 0x0005e2000c10192a */
[----:B------:R-:W-:-:S03]  /*1cce0*/  LEA R14, P6, R15, R0, 0x2 ;  /* 0x000000000f0e7211 */ /* 0x000fc600078c10ff */
[----:B------:R2:W-:Y:S01]  /*1ccf0*/  @P5 STG.E desc[UR42][R18.64], R6 ;  /* 0x0000000612005986 */ /* 0x0005e2000c10192a */
[----:B------:R-:W-:-:S03]  /*1cd00*/  LEA.HI.X.SX32 R15, R15, R137, 0x2, P6 ;  /* 0x000000890f0f7211 */ /* 0x000fc600030f16ff */
[----:B------:R-:W3:Y:S01]  /*1cd10*/  LDL.LU R28, [R1+0x690] ;  /* 0x00069000011c7983 */ /* 0x000ee20000300800 */
[-C--:B------:R-:W-:Y:S02]  /*1cd20*/  LEA R16, P6, R17, R0.reuse, 0x2 ;  /* 0x0000000011107211 */ /* 0x080fe400078c10ff */
[----:B-1----:R-:W-:Y:S01]  /*1cd30*/  ISETP.LT.AND P5, PT, R34, UR6, !P0 ;  /* 0x0000000622007c0c */ /* 0x002fe2000c7a1270 */
[----:B------:R-:W3:Y:S01]  /*1cd40*/  LDCU UR6, c[0x0][0x39c] ;  /* 0x00007380ff0677ac */ /* 0x000ee20008000800 */
[C---:B------:R-:W-:Y:S01]  /*1cd50*/  IMAD R29, R136.reuse, 0x2, R17 ;  /* 0x00000002881d7824 */ /* 0x040fe200078e0211 */
[----:B----4-:R-:W-:Y:S01]  /*1cd60*/  ISETP.LT.AND P3, PT, R35, UR5, !P0 ;  /* 0x0000000523007c0c */ /* 0x010fe2000c761270 */
[----:B------:R1:W-:Y:S01]  /*1cd70*/  @P4 STG.E desc[UR42][R14.64], R7 ;  /* 0x000000070e004986 */ /* 0x0003e2000c10192a */
[----:B------:R-:W4:Y:S01]  /*1cd80*/  LDCU UR5, c[0x0][0x39c] ;  /* 0x00007380ff0577ac */ /* 0x000f220008000800 */
[-C--:B------:R-:W-:Y:S02]  /*1cd90*/  LEA.HI.X.SX32 R17, R17, R137.reuse, 0x2, P6 ;  /* 0x0000008911117211 */ /* 0x080fe400030f16ff */
[C---:B------:R-:W-:Y:S01]  /*1cda0*/  LEA R4, P6, R29.reuse, R0, 0x2 ;  /* 0x000000001d047211 */ /* 0x040fe200078c10ff */
[----:B--2---:R-:W-:Y:S01]  /*1cdb0*/  IMAD R13, R136, 0x2, R29 ;  /* 0x00000002880d7824 */ /* 0x004fe200078e021d */
[----:B------:R-:W2:Y:S02]  /*1cdc0*/  LDL.LU R19, [R1+0x68c] ;  /* 0x00068c0001137983 */ /* 0x000ea40000300800 */
[----:B------:R-:W-:-:S02]  /*1cdd0*/  LEA.HI.X.SX32 R5, R29, R137, 0x2, P6 ;  /* 0x000000891d057211 */ /* 0x000fc400030f16ff */
[----:B------:R-:W-:Y:S01]  /*1cde0*/  @P2 STG.E desc[UR42][R16.64], R8 ;  /* 0x0000000810002986 */ /* 0x000fe2000c10192a */
[CC--:B------:R-:W-:Y:S01]  /*1cdf0*/  LEA R12, P6, R13.reuse, R0.reuse, 0x2 ;  /* 0x000000000d0c7211 */ /* 0x0c0fe200078c10ff */
[C---:B-1----:R-:W-:Y:S02]  /*1ce00*/  IMAD R7, R136.reuse, 0x2, R13 ;  /* 0x0000000288077824 */ /* 0x042fe400078e020d */
[----:B------:R1:W-:Y:S04]  /*1ce10*/  @P3 STG.E desc[UR42][R4.64], R9 ;  /* 0x0000000904003986 */ /* 0x0003e8000c10192a */
[----:B------:R-:W2:Y:S01]  /*1ce20*/  LDL.LU R18, [R1+0x688] ;  /* 0x0006880001127983 */ /* 0x000ea20000300800 */
[----:B------:R-:W-:Y:S01]  /*1ce30*/  LEA.HI.X.SX32 R13, R13, R137, 0x2, P6 ;  /* 0x000000890d0d7211 */ /* 0x000fe200030f16ff */
[----:B------:R-:W-:Y:S01]  /*1ce40*/  IMAD R15, R136, 0x2, R7 ;  /* 0x00000002880f7824 */ /* 0x000fe200078e0207 */
[----:B------:R-:W-:Y:S01]  /*1ce50*/  ISETP.LT.AND P4, PT, R32, UR4, !P0 ;  /* 0x0000000420007c0c */ /* 0x000fe2000c781270 */
[----:B------:R-:W3:Y:S01]  /*1ce60*/  LDCU UR4, c[0x0][0x39c] ;  /* 0x00007380ff0477ac */ /* 0x000ee20008000800 */
[----:B------:R-:W-:-:S02]  /*1ce70*/  LEA R6, P6, R7, R0, 0x2 ;  /* 0x0000000007067211 */ /* 0x000fc400078c10ff */
[----:B----4-:R-:W-:Y:S01]  /*1ce80*/  ISETP.LT.AND P2, PT, R31, UR5, !P0 ;  /* 0x000000051f007c0c */ /* 0x010fe2000c741270 */
[----:B-1----:R-:W-:Y:S01]  /*1ce90*/  IMAD R5, R136, 0x2, R15 ;  /* 0x0000000288057824 */ /* 0x002fe200078e020f */
[-C--:B------:R-:W-:Y:S01]  /*1cea0*/  LEA.HI.X.SX32 R7, R7, R137.reuse, 0x2, P6 ;  /* 0x0000008907077211 */ /* 0x080fe200030f16ff */
[----:B------:R-:W-:Y:S01]  /*1ceb0*/  @P5 STG.E desc[UR42][R12.64], R10 ;  /* 0x0000000a0c005986 */ /* 0x000fe2000c10192a */
[CC--:B------:R-:W-:Y:S01]  /*1cec0*/  LEA R14, P6, R15.reuse, R0.reuse, 0x2 ;  /* 0x000000000f0e7211 */ /* 0x0c0fe200078c10ff */
[----:B------:R-:W1:Y:S03]  /*1ced0*/  LDCU UR5, c[0x0][0x39c] ;  /* 0x00007380ff0577ac */ /* 0x000e660008000800 */
[-C--:B------:R-:W-:Y:S01]  /*1cee0*/  LEA.HI.X.SX32 R15, R15, R137.reuse, 0x2, P6 ;  /* 0x000000890f0f7211 */ /* 0x080fe200030f16ff */
[----:B------:R-:W-:Y:S04]  /*1cef0*/  @P4 STG.E desc[UR42][R6.64], R11 ;  /* 0x0000000b06004986 */ /* 0x000fe8000c10192a */
[----:B------:R4:W-:Y:S01]  /*1cf00*/  @P2 STG.E desc[UR42][R14.64], R20 ;  /* 0x000000140e002986 */ /* 0x0009e2000c10192a */
[----:B---3--:R-:W-:Y:S01]  /*1cf10*/  ISETP.LT.AND P3, PT, R2, UR6, !P0 ;  /* 0x0000000602007c0c */ /* 0x008fe2000c761270 */
[----:B------:R-:W2:Y:S02]  /*1cf20*/  LDCU UR6, c[0x0][0x39c] ;  /* 0x00007380ff0677ac */ /* 0x000ea40008000800 */
[----:B------:R-:W3:Y:S04]  /*1cf30*/  LDL.LU R2, [R1+0x684] ;  /* 0x0006840001027983 */ /* 0x000ee80000300800 */
[----:B------:R-:W3:Y:S04]  /*1cf40*/  LDL.LU R16, [R1+0x680] ;  /* 0x0006800001107983 */ /* 0x000ee80000300800 */
[----:B------:R-:W3:Y:S04]  /*1cf50*/  LDL.LU R17, [R1+0x67c] ;  /* 0x00067c0001117983 */ /* 0x000ee80000300800 */
[----:B----4-:R-:W4:Y:S01]  /*1cf60*/  LDL.LU R14, [R1+0x678] ;  /* 0x00067800010e7983 */ /* 0x010f220000300800 */
[----:B-1----:R-:W-:Y:S01]  /*1cf70*/  ISETP.LT.AND P4, PT, R28, UR5, !P0 ;  /* 0x000000051c007c0c */ /* 0x002fe2000c781270 */
[----:B------:R-:W3:Y:S01]  /*1cf80*/  LDCU UR5, c[0x0][0x39c] ;  /* 0x00007380ff0577ac */ /* 0x000ee20008000800 */
[CC--:B------:R-:W-:Y:S01]  /*1cf90*/  LEA R4, P6, R5.reuse, R0.reuse, 0x2 ;  /* 0x0000000005047211 */ /* 0x0c0fe200078c10ff */
[----:B------:R-:W-:Y:S01]  /*1cfa0*/  IMAD R9, R136, 0x2, R5 ;  /* 0x0000000288097824 */ /* 0x000fe200078e0205 */
[----:B------:R-:W-:Y:S01]  /*1cfb0*/  ISETP.LT.AND P5, PT, R30, UR4, !P0 ;  /* 0x000000041e007c0c */ /* 0x000fe2000c7a1270 */
[----:B------:R-:W1:Y:S01]  /*1cfc0*/  LDCU UR4, c[0x0][0x39c] ;  /* 0x00007380ff0477ac */ /* 0x000e620008000800 */
[----:B------:R-:W-:Y:S01]  /*1cfd0*/  LEA.HI.X.SX32 R5, R5, R137, 0x2, P6 ;  /* 0x0000008905057211 */ /* 0x000fe200030f16ff */
[----:B------:R-:W4:Y:S01]  /*1cfe0*/  LDL.LU R12, [R1+0x674] ;  /* 0x00067400010c7983 */ /* 0x000f220000300800 */
[----:B------:R-:W-:Y:S01]  /*1cff0*/  LEA R8, P6, R9, R0, 0x2 ;  /* 0x0000000009087211 */ /* 0x000fe200078c10ff */
[----:B------:R-:W-:-:S03]  /*1d000*/  IMAD R13, R136, 0x2, R9 ;  /* 0x00000002880d7824 */ /* 0x000fc600078e0209 */
[-C--:B------:R-:W-:Y:S01]  /*1d010*/  LEA.HI.X.SX32 R9, R9, R137.reuse, 0x2, P6 ;  /* 0x0000008909097211 */ /* 0x080fe200030f16ff */
[----:B------:R1:W-:Y:S01]  /*1d020*/  @P3 STG.E desc[UR42][R4.64], R21 ;  /* 0x0000001504003986 */ /* 0x0003e2000c10192a */
[-C--:B------:R-:W-:Y:S01]  /*1d030*/  LEA R6, P6, R13, R0.reuse, 0x2 ;  /* 0x000000000d067211 */ /* 0x080fe200078c10ff */
[C---:B------:R-:W-:Y:S01]  /*1d040*/  IMAD R11, R136.reuse, 0x2, R13 ;  /* 0x00000002880b7824 */ /* 0x040fe200078e020d */
[----:B--2---:R-:W-:Y:S01]  /*1d050*/  ISETP.LT.AND P2, PT, R19, UR6, !P0 ;  /* 0x0000000613007c0c */ /* 0x004fe2000c741270 */
[----:B------:R-:W2:Y:S01]  /*1d060*/  LDCU UR6, c[0x0][0x39c] ;  /* 0x00007380ff0677ac */ /* 0x000ea20008000800 */
[----:B------:R-:W-:Y:S01]  /*1d070*/  @P5 STG.E desc[UR42][R8.64], R22 ;  /* 0x0000001608005986 */ /* 0x000fe2000c10192a */
[-C--:B------:R-:W-:Y:S02]  /*1d080*/  LEA.HI.X.SX32 R7, R13, R137.reuse, 0x2, P6 ;  /* 0x000000890d077211 */ /* 0x080fe400030f16ff */
[CC--:B------:R-:W-:Y:S01]  /*1d090*/  LEA R10, P6, R11.reuse, R0.reuse, 0x2 ;  /* 0x000000000b0a7211 */ /* 0x0c0fe200078c10ff */
[----:B-1----:R-:W-:Y:S01]  /*1d0a0*/  IMAD R5, R136, 0x2, R11 ;  /* 0x0000000288057824 */ /* 0x002fe200078e020b */
[----:B------:R-:W-:Y:S01]  /*1d0b0*/  ISETP.LT.AND P3, PT, R18, UR4, !P0 ;  /* 0x0000000412007c0c */ /* 0x000fe2000c761270 */
[----:B------:R1:W-:Y:S01]  /*1d0c0*/  @P4 STG.E desc[UR42][R6.64], R23 ;  /* 0x0000001706004986 */ /* 0x0003e2000c10192a */
[-C--:B------:R-:W-:Y:S01]  /*1d0d0*/  LEA.HI.X.SX32 R11, R11, R137.reuse, 0x2, P6 ;  /* 0x000000890b0b7211 */ /* 0x080fe200030f16ff */
[----:B------:R-:W-:Y:S01]  /*1d0e0*/  IMAD R13, R136, 0x2, R5 ;  /* 0x00000002880d7824 */ /* 0x000fe200078e0205 */
[C---:B------:R-:W-:Y:S01]  /*1d0f0*/  LEA R4, P6, R5.reuse, R0, 0x2 ;  /* 0x0000000005047211 */ /* 0x040fe200078c10ff */
[----:B------:R-:W1:Y:S01]  /*1d100*/  LDCU UR4, c[0x0][0x39c] ;  /* 0x00007380ff0477ac */ /* 0x000e620008000800 */
[----:B------:R-:W1:Y:S02]  /*1d110*/  LDS.128 R20, [R3+UR33+0x800] ;  /* 0x0008002103147984 */ /* 0x000e640008000c00 */
[----:B------:R-:W-:-:S02]  /*1d120*/  LEA.HI.X.SX32 R5, R5, R137, 0x2, P6 ;  /* 0x0000008905057211 */ /* 0x000fc400030f16ff */
[----:B------:R1:W-:Y:S04]  /*1d130*/  @P2 STG.E desc[UR42][R10.64], R24 ;  /* 0x000000180a002986 */ /* 0x0003e8000c10192a */
[----:B------:R1:W-:Y:S01]  /*1d140*/  @P3 STG.E desc[UR42][R4.64], R25 ;  /* 0x0000001904003986 */ /* 0x0003e2000c10192a */
[----:B---3--:R-:W-:Y:S01]  /*1d150*/  ISETP.LT.AND P5, PT, R2, UR5, !P0 ;  /* 0x0000000502007c0c */ /* 0x008fe2000c7a1270 */
[----:B------:R-:W4:Y:S02]  /*1d160*/  LDCU UR5, c[0x0][0x39c] ;  /* 0x00007380ff0577ac */ /* 0x000f240008000800 */
[----:B------:R-:W3:Y:S01]  /*1d170*/  LDL.LU R2, [R1+0x670] ;  /* 0x0006700001027983 */ /* 0x000ee20000300800 */
[----:B--2---:R-:W-:Y:S01]  /*1d180*/  ISETP.LT.AND P4, PT, R16, UR6, !P0 ;  /* 0x0000000610007c0c */ /* 0x004fe2000c781270 */
[----:B------:R-:W2:Y:S02]  /*1d190*/  LDCU UR6, c[0x0][0x39c] ;  /* 0x00007380ff0677ac */ /* 0x000ea40008000800 */
[----:B------:R-:W3:Y:S04]  /*1d1a0*/  LDL.LU R16, [R1+0x66c] ;  /* 0x00066c0001107983 */ /* 0x000ee80000300800 */
[----:B------:R-:W3:Y:S01]  /*1d1b0*/  LDL.LU R15, [R1+0x668] ;  /* 0x00066800010f7983 */ /* 0x000ee20000300800 */
[----:B----4-:R-:W-:Y:S01]  /*1d1c0*/  ISETP.LT.AND P3, PT, R14, UR5, !P0 ;  /* 0x000000050e007c0c */ /* 0x010fe2000c761270 */
[----:B-1----:R-:W-:-:S02]  /*1d1d0*/  IMAD R7, R136, 0x2, R13 ;  /* 0x0000000288077824 */ /* 0x002fc400078e020d */
[----:B------:R-:W4:Y:S01]  /*1d1e0*/  LDL.LU R14, [R1+0x664] ;  /* 0x00066400010e7983 */ /* 0x000f220000300800 */
[----:B------:R-:W-:Y:S01]  /*1d1f0*/  ISETP.LT.AND P2, PT, R17, UR4, !P0 ;  /* 0x0000000411007c0c */ /* 0x000fe2000c741270 */
[----:B------:R-:W3:Y:S01]  /*1d200*/  LDCU UR4, c[0x0][0x39c] ;  /* 0x00007380ff0477ac */ /* 0x000ee20008000800 */
[CC--:B------:R-:W-:Y:S01]  /*1d210*/  LEA R8, P6, R13.reuse, R0.reuse, 0x2 ;  /* 0x000000000d087211 */ /* 0x0c0fe200078c10ff */
[----:B------:R-:W1:Y:S03]  /*1d220*/  LDCU UR5, c[0x0][0x39c] ;  /* 0x00007380ff0577ac */ /* 0x000e660008000800 */
[----:B------:R-:W-:Y:S02]  /*1d230*/  LEA.HI.X.SX32 R9, R13, R137, 0x2, P6 ;  /* 0x000000890d097211 */ /* 0x000fe400030f16ff */
[----:B------:R-:W-:Y:S01]  /*1d240*/  LEA R6, P6, R7, R0, 0x2 ;  /* 0x0000000007067211 */ /* 0x000fe200078c10ff */
[----:B------:R-:W-:-:S03]  /*1d250*/  IMAD R11, R136, 0x2, R7 ;  /* 0x00000002880b7824 */ /* 0x000fc600078e0207 */
[-C--:B------:R-:W-:Y:S01]  /*1d260*/  LEA.HI.X.SX32 R7, R7, R137.reuse, 0x2, P6 ;  /* 0x0000008907077211 */ /* 0x080fe200030f16ff */
[----:B------:R1:W-:Y:S01]  /*1d270*/  @P5 STG.E desc[UR42][R8.64], R26 ;  /* 0x0000001a08005986 */ /* 0x0003e2000c10192a */
[----:B--2---:R-:W-:Y:S01]  /*1d280*/  ISETP.LT.AND P5, PT, R12, UR6, !P0 ;  /* 0x000000060c007c0c */ /* 0x004fe2000c7a1270 */
[----:B------:R-:W-:Y:S01]  /*1d290*/  IMAD R13, R136, 0x2, R11 ;  /* 0x00000002880d7824 */ /* 0x000fe200078e020b */
[C---:B------:R-:W-:Y:S01]  /*1d2a0*/  LEA R10, P6, R11.reuse, R0, 0x2 ;  /* 0x000000000b0a7211 */ /* 0x040fe200078c10ff */
[----:B------:R2:W-:Y:S01]  /*1d2b0*/  @P4 STG.E desc[UR42][R6.64], R27 ;  /* 0x0000001b06004986 */ /* 0x0005e2000c10192a */
[----:B------:R-:W3:Y:S03]  /*1d2c0*/  LDCU UR6, c[0x0][0x39c] ;  /* 0x00007380ff0677ac */ /* 0x000ee60008000800 */
[----:B------:R-:W4:Y:S01]  /*1d2d0*/  LDL.LU R12, [R1+0x5e0] ;  /* 0x0005e000010c7983 */ /* 0x000f220000300800 */
[----:B------:R-:W-:-:S02]  /*1d2e0*/  LEA.HI.X.SX32 R11, R11, R137, 0x2, P6 ;  /* 0x000000890b0b7211 */ /* 0x000fc400030f16ff */
[----:B------:R-:W-:Y:S01]  /*1d2f0*/  LEA R4, P6, R13, R0, 0x2 ;  /* 0x000000000d047211 */ /* 0x000fe200078c10ff */
[----:B-1----:R-:W-:-:S03]  /*1d300*/  IMAD R9, R136, 0x2, R13 ;  /* 0x0000000288097824 */ /* 0x002fc600078e020d */
[----:B------:R-:W-:Y:S02]  /*1d310*/  LEA.HI.X.SX32 R5, R13, R137, 0x2, P6 ;  /* 0x000000890d057211 */ /* 0x000fe400030f16ff */
[----:B------:R-:W-:Y:S01]  /*1d320*/  LEA R8, P6, R9, R0, 0x2 ;  /* 0x0000000009087211 */ /* 0x000fe200078c10ff */
[----:B--2---:R-:W-:-:S03]  /*1d330*/  IMAD R7, R136, 0x2, R9 ;  /* 0x0000000288077824 */ /* 0x004fc600078e0209 */
[----:B------:R-:W-:Y:S01]  /*1d340*/  LEA.HI.X.SX32 R9, R9, R137, 0x2, P6 ;  /* 0x0000008909097211 */ /* 0x000fe200030f16ff */
[----:B------:R1:W-:Y:S04]  /*1d350*/  @P2 STG.E desc[UR42][R10.64], R36 ;  /* 0x000000240a002986 */ /* 0x0003e8000c10192a */
[----:B------:R2:W-:Y:S04]  /*1d360*/  @P3 STG.E desc[UR42][R4.64], R37 ;  /* 0x0000002504003986 */ /* 0x0005e8000c10192a */
[----:B------:R1:W-:Y:S01]  /*1d370*/  @P5 STG.E desc[UR42][R8.64], R38 ;  /* 0x0000002608005986 */ /* 0x0003e2000c10192a */
[----:B---3--:R-:W-:Y:S01]  /*1d380*/  ISETP.LT.AND P4, PT, R2, UR4, !P0 ;  /* 0x0000000402007c0c */ /* 0x008fe2000c781270 */
[----:B------:R-:W4:Y:S02]  /*1d390*/  LDCU UR4, c[0x0][0x39c] ;  /* 0x00007380ff0477ac */ /* 0x000f240008000800 */
[----:B------:R-:W3:Y:S01]  /*1d3a0*/  LDL.LU R2, [R1+0x5dc] ;  /* 0x0005dc0001027983 */ /* 0x000ee20000300800 */
[----:B------:R-:W-:Y:S01]  /*1d3b0*/  ISETP.LT.AND P2, PT, R16, UR5, !P0 ;  /* 0x0000000510007c0c */ /* 0x000fe2000c741270 */
[----:B------:R-:W1:Y:S02]  /*1d3c0*/  LDCU UR5, c[0x0][0x39c] ;  /* 0x00007380ff0577ac */ /* 0x000e640008000800 */
[----:B------:R-:W3:Y:S01]  /*1d3d0*/  LDL.LU R16, [R1+0x5d8] ;  /* 0x0005d80001107983 */ /* 0x000ee20000300800 */
[----:B------:R-:W-:Y:S01]  /*1d3e0*/  ISETP.LT.AND P3, PT, R15, UR6, !P0 ;  /* 0x000000060f007c0c */ /* 0x000fe2000c761270 */
[----:B------:R-:W3:Y:S02]  /*1d3f0*/  LDCU UR6, c[0x0][0x39c] ;  /* 0x00007380ff0677ac */ /* 0x000ee40008000800 */
[----:B------:R-:W3:Y:S01]  /*1d400*/  LDL.LU R15, [R1+0x5d4] ;  /* 0x0005d400010f7983 */ /* 0x000ee20000300800 */
[----:B----4-:R-:W-:Y:S01]  /*1d410*/  ISETP.LT.AND P5, PT, R14, UR4, !P0 ;  /* 0x000000040e007c0c */ /* 0x010fe2000c7a1270 */
[----:B------:R-:W-:-:S02]  /*1d420*/  IMAD R13, R136, 0x2, R7 ;  /* 0x00000002880d7824 */ /* 0x000fc400078e0207 */
[----:B------:R-:W4:Y:S01]  /*1d430*/  LDL.LU R14, [R1+0x5d0] ;  /* 0x0005d000010e7983 */ /* 0x000f220000300800 */
[CC--:B------:R-:W-:Y:S01]  /*1d440*/  LEA R6, P6, R7.reuse, R0.reuse, 0x2 ;  /* 0x0000000007067211 */ /* 0x0c0fe200078c10ff */
[----:B------:R-:W3:Y:S03]  /*1d450*/  LDCU UR4, c[0x0][0x39c] ;  /* 0x00007380ff0477ac */ /* 0x000ee60008000800 */
[----:B------:R-:W-:Y:S02]  /*1d460*/  LEA.HI.X.SX32 R7, R7, R137, 0x2, P6 ;  /* 0x0000008907077211 */ /* 0x000fe400030f16ff */
[----:B-1----:R-:W-:Y:S01]  /*1d470*/  LEA R10, P6, R13, R0, 0x2 ;  /* 0x000000000d0a7211 */ /* 0x002fe200078c10ff */
[----:B--2---:R-:W-:-:S03]  /*1d480*/  IMAD R5, R136, 0x2, R13 ;  /* 0x0000000288057824 */ /* 0x004fc600078e020d */
[-C--:B------:R-:W-:Y:S01]  /*1d490*/  LEA.HI.X.SX32 R11, R13, R137.reuse, 0x2, P6 ;  /* 0x000000890d0b7211 */ /* 0x080fe200030f16ff */
[----:B------:R1:W-:Y:S01]  /*1d4a0*/  @P4 STG.E desc[UR42][R6.64], R39 ;  /* 0x0000002706004986 */ /* 0x0003e2000c10192a */
[CC--:B------:R-:W-:Y:S01]  /*1d4b0*/  LEA R4, P6, R5.reuse, R0.reuse, 0x2 ;  /* 0x0000000005047211 */ /* 0x0c0fe200078c10ff */
[----:B------:R-:W-:Y:S02]  /*1d4c0*/  IMAD R9, R136, 0x2, R5 ;  /* 0x0000000288097824 */ /* 0x000fe400078e0205 */
[----:B------:R2:W-:Y:S01]  /*1d4d0*/  @P2 STG.E desc[UR42][R10.64], R40 ;  /* 0x000000280a002986 */ /* 0x0005e2000c10192a */
[----:B------:R-:W-:Y:S01]  /*1d4e0*/  ISETP.LT.AND P4, PT, R12, UR5, !P0 ;  /* 0x000000050c007c0c */ /* 0x000fe2000c781270 */
[----:B------:R-:W2:Y:S02]  /*1d4f0*/  LDCU UR5, c[0x0][0x39c] ;  /* 0x00007380ff0577ac */ /* 0x000ea40008000800 */
[----:B------:R-:W4:Y:S01]  /*1d500*/  LDL.LU R12, [R1+0x5cc] ;  /* 0x0005cc00010c7983 */ /* 0x000f220000300800 */
[----:B------:R-:W-:Y:S01]  /*1d510*/  LEA.HI.X.SX32 R5, R5, R137, 0x2, P6 ;  /* 0x0000008905057211 */ /* 0x000fe200030f16ff */
[----:B------:R-:W-:Y:S01]  /*1d520*/  IMAD R13, R136, 0x2, R9 ;  /* 0x00000002880d7824 */ /* 0x000fe200078e0209 */
[----:B------:R-:W-:-:S04]  /*1d530*/  LEA R8, P6, R9, R0, 0x2 ;  /* 0x0000000009087211 */ /* 0x000fc800078c10ff */
[-C--:B------:R-:W-:Y:S02]  /*1d540*/  LEA.HI.X.SX32 R9, R9, R137.reuse, 0x2, P6 ;  /* 0x0000008909097211 */ /* 0x080fe400030f16ff */
[C---:B-1----:R-:W-:Y:S01]  /*1d550*/  LEA R6, P6, R13.reuse, R0, 0x2 ;  /* 0x000000000d067211 */ /* 0x042fe200078c10ff */
[----:B------:R1:W-:Y:S03]  /*1d560*/  @P3 STG.E desc[UR42][R4.64], R41 ;  /* 0x0000002904003986 */ /* 0x0003e6000c10192a */
[----:B------:R-:W-:Y:S01]  /*1d570*/  LEA.HI.X.SX32 R7, R13, R137, 0x2, P6 ;  /* 0x000000890d077211 */ /* 0x000fe200030f16ff */
[----:B------:R1:W-:Y:S04]  /*1d580*/  @P5 STG.E desc[UR42][R8.64], R42 ;  /* 0x0000002a08005986 */ /* 0x0003e8000c10192a */
[----:B------:R1:W-:Y:S01]  /*1d590*/  @P4 STG.E desc[UR42][R6.64], R43 ;  /* 0x0000002b06004986 */ /* 0x0003e2000c10192a */
[----:B---3--:R-:W-:Y:S01]  /*1d5a0*/  ISETP.LT.AND P2, PT, R2, UR6, !P0 ;  /* 0x0000000602007c0c */ /* 0x008fe2000c741270 */
[----:B------:R-:W4:Y:S02]  /*1d5b0*/  LDCU UR6, c[0x0][0x39c] ;  /* 0x00007380ff0677ac */ /* 0x000f240008000800 */
[----:B------:R-:W3:Y:S01]  /*1d5c0*/  LDL.LU R2, [R1+0x5c8] ;  /* 0x0005c80001027983 */ /* 0x000ee20000300800 */
[----:B------:R-:W-:Y:S01]  /*1d5d0*/  ISETP.LT.AND P3, PT, R16, UR4, !P0 ;  /* 0x0000000410007c0c */ /* 0x000fe2000c761270 */
[----:B--2---:R-:W-:-:S02]  /*1d5e0*/  IMAD R11, R136, 0x2, R13 ;  /* 0x00000002880b7824 */ /* 0x004fc400078e020d */
[----:B------:R-:W2:Y:S01]  /*1d5f0*/  LDL.LU R16, [R1+0x5c4] ;  /* 0x0005c40001107983 */ /* 0x000ea20000300800 */
[----:B------:R-:W4:Y:S01]  /*1d600*/  LDCU UR4, c[0x0][0x39c] ;  /* 0x00007380ff0477ac */ /* 0x000f220008000800 */
[----:B------:R-:W-:Y:S02]  /*1d610*/  ISETP.LT.AND P5, PT, R15, UR5, !P0 ;  /* 0x000000050f007c0c */ /* 0x000fe4000c7a1270 */
[----:B------:R-:W2:Y:S01]  /*1d620*/  LDL.LU R15, [R1+0x5c0] ;  /* 0x0005c000010f7983 */ /* 0x000ea20000300800 */
[----:B------:R-:W3:Y:S01]  /*1d630*/  LDCU UR5, c[0x0][0x39c] ;  /* 0x00007380ff0577ac */ /* 0x000ee20008000800 */
[----:B----4-:R-:W-:Y:S01]  /*1d640*/  ISETP.LT.AND P4, PT, R14, UR6, !P0 ;  /* 0x000000060e007c0c */ /* 0x010fe2000c781270 */
[----:B-1----:R-:W-:Y:S01]  /*1d650*/  IMAD R5, R136, 0x2, R11 ;  /* 0x0000000288057824 */ /* 0x002fe200078e020b */
[----:B------:R-:W4:Y:S01]  /*1d660*/  LDL.LU R14, [R1+0x5bc] ;  /* 0x0005bc00010e7983 */ /* 0x000f220000300800 */
[C---:B------:R-:W-:Y:S01]  /*1d670*/  LEA R10, P6, R11.reuse, R0, 0x2 ;  /* 0x000000000b0a7211 */ /* 0x040fe200078c10ff */
[----:B------:R-:W2:Y:S03]  /*1d680*/  LDCU UR6, c[0x0][0x39c] ;  /* 0x00007380ff0677ac */ /* 0x000ea60008000800 */
[----:B------:R-:W-:-:S02]  /*1d690*/  LEA.HI.X.SX32 R11, R11, R137, 0x2, P6 ;  /* 0x000000890b0b7211 */ /* 0x000fc400030f16ff */
[----:B------:R-:W-:Y:S01]  /*1d6a0*/  LEA R4, P6, R5, R0, 0x2 ;  /* 0x0000000005047211 */ /* 0x000fe200078c10ff */
[----:B------:R-:W-:-:S03]  /*1d6b0*/  IMAD R13, R136, 0x2, R5 ;  /* 0x00000002880d7824 */ /* 0x000fc600078e0205 */
[-C--:B------:R-:W-:Y:S01]  /*1d6c0*/  LEA.HI.X.SX32 R5, R5, R137.reuse, 0x2, P6 ;  /* 0x0000008905057211 */ /* 0x080fe200030f16ff */
[----:B------:R1:W-:Y:S01]  /*1d6d0*/  @P2 STG.E desc[UR42][R10.64], R52 ;  /* 0x000000340a002986 */ /* 0x0003e2000c10192a */
[CC--:B------:R-:W-:Y:S01]  /*1d6e0*/  LEA R8, P6, R13.reuse, R0.reuse, 0x2 ;  /* 0x000000000d087211 */ /* 0x0c0fe200078c10ff */
[----:B------:R-:W-:Y:S02]  /*1d6f0*/  IMAD R7, R136, 0x2, R13 ;  /* 0x0000000288077824 */ /* 0x000fe400078e020d */
[----:B------:R-:W-:Y:S01]  /*1d700*/  @P3 STG.E desc[UR42][R4.64], R53 ;  /* 0x0000003504003986 */ /* 0x000fe2000c10192a */
[----:B------:R-:W-:Y:S01]  /*1d710*/  ISETP.LT.AND P2, PT, R12, UR4, !P0 ;  /* 0x000000040c007c0c */ /* 0x000fe2000c741270 */
[----:B------:R-:W2:Y:S02]  /*1d720*/  LDCU UR4, c[0x0][0x39c] ;  /* 0x00007380ff0477ac */ /* 0x000ea40008000800 */
[----:B------:R-:W4:Y:S01]  /*1d730*/  LDL.LU R12, [R1+0x5b8] ;  /* 0x0005b800010c7983 */ /* 0x000f220000300800 */
[----:B------:R-:W-:Y:S01]  /*1d740*/  LEA.HI.X.SX32 R9, R13, R137, 0x2, P6 ;  /* 0x000000890d097211 */ /* 0x000fe200030f16ff */
[----:B-1----:R-:W-:Y:S01]  /*1d750*/  IMAD R11, R136, 0x2, R7 ;  /* 0x00000002880b7824 */ /* 0x002fe200078e0207 */
[----:B------:R-:W-:-:S04]  /*1d760*/  LEA R6, P6, R7, R0, 0x2 ;  /* 0x0000000007067211 */ /* 0x000fc800078c10ff */
[----:B------:R-:W-:Y:S02]  /*1d770*/  LEA.HI.X.SX32 R7, R7, R137, 0x2, P6 ;  /* 0x0000008907077211 */ /* 0x000fe400030f16ff */
[----:B------:R-:W-:Y:S01]  /*1d780*/  LEA R10, P6, R11, R0, 0x2 ;  /* 0x000000000b0a7211 */ /* 0x000fe200078c10ff */
[----:B------:R-:W-:-:S03]  /*1d790*/  IMAD R13, R136, 0x2, R11 ;  /* 0x00000002880d7824 */ /* 0x000fc600078e020b */
[----:B------:R-:W-:Y:S01]  /*1d7a0*/  LEA.HI.X.SX32 R11, R11, R137, 0x2, P6 ;  /* 0x000000890b0b7211 */ /* 0x000fe200030f16ff */
[----:B------:R1:W-:Y:S04]  /*1d7b0*/  @P5 STG.E desc[UR42][R8.64], R54 ;  /* 0x0000003608005986 */ /* 0x0003e8000c10192a */
[----:B------:R1:W-:Y:S04]  /*1d7c0*/  @P4 STG.E desc[UR42][R6.64], R55 ;  /* 0x0000003706004986 */ /* 0x0003e8000c10192a */
[----:B------:R-:W-:Y:S01]  /*1d7d0*/  @P2 STG.E desc[UR42][R10.64], R56 ;  /* 0x000000380a002986 */ /* 0x000fe2000c10192a */
[----:B---3--:R-:W-:Y:S01]  /*1d7e0*/  ISETP.LT.AND P3, PT, R2, UR5, !P0 ;  /* 0x0000000502007c0c */ /* 0x008fe2000c761270 */
[----:B------:R-:W4:Y:S02]  /*1d7f0*/  LDCU UR5, c[0x0][0x39c] ;  /* 0x00007380ff0577ac */ /* 0x000f240008000800 */
[----:B------:R-:W3:Y:S01]  /*1d800*/  LDL.LU R2, [R1+0x5b4] ;  /* 0x0005b40001027983 */ /* 0x000ee20000300800 */
[----:B--2---:R-:W-:Y:S01]  /*1d810*/  ISETP.LT.AND P5, PT, R16, UR6, !P0 ;  /* 0x0000000610007c0c */ /* 0x004fe2000c7a1270 */
[----:B------:R-:W2:Y:S02]  /*1d820*/  LDCU UR6, c[0x0][0x39c] ;  /* 0x00007380ff0677ac */ /* 0x000ea40008000800 */
[----:B------:R-:W3:Y:S01]  /*1d830*/  LDL.LU R16, [R1+0x5b0] ;  /* 0x0005b00001107983 */ /* 0x000ee20000300800 */
[----:B------:R-:W-:Y:S01]  /*1d840*/  ISETP.LT.AND P4, PT, R15, UR4, !P0 ;  /* 0x000000040f007c0c */ /* 0x000fe2000c781270 */
[----:B------:R-:W3:Y:S02]  /*1d850*/  LDCU UR4, c[0x0][0x39c] ;  /* 0x00007380ff0477ac */ /* 0x000ee40008000800 */
[----:B------:R-:W3:Y:S01]  /*1d860*/  LDL.LU R15, [R1+0x5ac] ;  /* 0x0005ac00010f7983 */ /* 0x000ee20000300800 */
[----:B----4-:R-:W-:Y:S01]  /*1d870*/  ISETP.LT.AND P2, PT, R14, UR5, !P0 ;  /* 0x000000050e007c0c */ /* 0x010fe2000c741270 */
[----:B-1----:R-:W-:-:S02]  /*1d880*/  IMAD R9, R136, 0x2, R13 ;  /* 0x0000000288097824 */ /* 0x002fc400078e020d */
[----:B------:R-:W4:Y:S01]  /*1d890*/  LDL.LU R14, [R1+0x5a8] ;  /* 0x0005a800010e7983 */ /* 0x000f220000300800 */
[CC--:B------:R-:W-:Y:S01]  /*1d8a0*/  LEA R4, P6, R13.reuse, R0.reuse, 0x2 ;  /* 0x000000000d047211 */ /* 0x0c0fe200078c10ff */
[----:B------:R-:W1:Y:S03]  /*1d8b0*/  LDCU UR5, c[0x0][0x39c] ;  /* 0x00007380ff0577ac */ /* 0x000e660008000800 */
[----:B------:R-:W-:Y:S02]  /*1d8c0*/  LEA.HI.X.SX32 R5, R13, R137, 0x2, P6 ;  /* 0x000000890d057211 */ /* 0x000fe400030f16ff */
[----:B------:R-:W-:Y:S01]  /*1d8d0*/  LEA R8, P6, R9, R0, 0x2 ;  /* 0x0000000009087211 */ /* 0x000fe200078c10ff */
[----:B------:R-:W-:-:S03]  /*1d8e0*/  IMAD R7, R136, 0x2, R9 ;  /* 0x0000000288077824 */ /* 0x000fc600078e0209 */
[-C--:B------:R-:W-:Y:S01]  /*1d8f0*/  LEA.HI.X.SX32 R9, R9, R137.reuse, 0x2, P6 ;  /* 0x0000008909097211 */ /* 0x080fe200030f16ff */
[----:B------:R1:W-:Y:S01]  /*1d900*/  @P3 STG.E desc[UR42][R4.64], R57 ;  /* 0x0000003904003986 */ /* 0x0003e2000c10192a */
[CC--:B------:R-:W-:Y:S01]  /*1d910*/  LEA R6, P6, R7.reuse, R0.reuse, 0x2 ;  /* 0x0000000007067211 */ /* 0x0c0fe200078c10ff */
[----:B------:R-:W-:Y:S02]  /*1d920*/  IMAD R13, R136, 0x2, R7 ;  /* 0x00000002880d7824 */ /* 0x000fe400078e0207 */
[----:B------:R1:W-:Y:S01]  /*1d930*/  @P5 STG.E desc[UR42][R8.64], R58 ;  /* 0x0000003a08005986 */ /* 0x0003e2000c10192a */
[----:B--2---:R-:W-:Y:S01]  /*1d940*/  ISETP.LT.AND P3, PT, R12, UR6, !P0 ;  /* 0x000000060c007c0c */ /* 0x004fe2000c761270 */
        /* <DEDUP_REMOVED lines=18> */
[----:B--2---:R-:W-:Y:S01]  /*1da70*/  ISETP.LT.AND P2, PT, R15, UR6, !P0 ;  /* 0x000000060f007c0c */ /* 0x004fe2000c741270 */
[----:B------:R-:W3:Y:S02]  /*1da80*/  LDCU UR6, c[0x0][0x39c] ;  /* 0x00007380ff0677ac */ /* 0x000ee40008000800 */
[----:B------:R-:W2:Y:S01]  /*1da90*/  LDL.LU R15, [R1+0x598] ;  /* 0x00059800010f7983 */ /* 0x000ea20000300800 */
[----:B----4-:R-:W-:Y:S01]  /*1daa0*/  ISETP.LT.AND P3, PT, R14, UR4, !P0 ;  /* 0x000000040e007c0c */ /* 0x010fe2000c761270 */
[----:B------:R-:W-:-:S02]  /*1dab0*/  IMAD R13, R136, 0x2, R9 ;  /* 0x00000002880d7824 */ /* 0x000fc400078e0209 */
[----:B------:R-:W4:Y:S01]  /*1dac0*/  LDL.LU R14, [R1+0x594] ;  /* 0x00059400010e7983 */ /* 0x000f220000300800 */
[CC--:B------:R-:W-:Y:S01]  /*1dad0*/  LEA R8, P6, R9.reuse, R0.reuse, 0x2 ;  /* 0x0000000009087211 */ /* 0x0c0fe200078c10ff */
[----:B------:R-:W3:Y:S03]  /*1dae0*/  LDCU UR4, c[0x0][0x39c] ;  /* 0x00007380ff0477ac */ /* 0x000ee60008000800 */
[----:B------:R-:W-:Y:S02]  /*1daf0*/  LEA.HI.X.SX32 R9, R9, R137, 0x2, P6 ;  /* 0x0000008909097211 */ /* 0x000fe400030f16ff */
[----:B-1----:R-:W-:Y:S01]  /*1db00*/  LEA R6, P6, R13, R0, 0x2 ;  /* 0x000000000d067211 */ /* 0x002fe200078c10ff */
[----:B------:R-:W-:-:S03]  /*1db10*/  IMAD R11, R136, 0x2, R13 ;  /* 0x00000002880b7824 */ /* 0x000fc600078e020d */
        /* <DEDUP_REMOVED lines=21> */
[----:B------:R-:W-:-:S02]  /*1dc70*/  IMAD R7, R136, 0x2, R13 ;  /* 0x0000000288077824 */ /* 0x000fc400078e020d */
[----:B------:R-:W3:Y:S01]  /*1dc80*/  LDL.LU R16, [R1+0x588] ;  /* 0x0005880001107983 */ /* 0x000ee20000300800 */
[----:B------:R-:W4:Y:S01]  /*1dc90*/  LDCU UR4, c[0x0][0x39c] ;  /* 0x00007380ff0477ac */ /* 0x000f220008000800 */
[----:B--2---:R-:W-:Y:S02]  /*1dca0*/  ISETP.LT.AND P3, PT, R15, UR5, !P0 ;  /* 0x000000050f007c0c */ /* 0x004fe4000c761270 */
[----:B------:R-:W2:Y:S01]  /*1dcb0*/  LDL.LU R15, [R1+0x584] ;  /* 0x00058400010f7983 */ /* 0x000ea20000300800 */
[----:B------:R-:W3:Y:S01]  /*1dcc0*/  LDCU UR5, c[0x0][0x39c] ;  /* 0x00007380ff0577ac */ /* 0x000ee20008000800 */
[----:B----4-:R-:W-:Y:S01]  /*1dcd0*/  ISETP.LT.AND P5, PT, R14, UR6, !P0 ;  /* 0x000000060e007c0c */ /* 0x010fe2000c7a1270 */
[----:B-1----:R-:W-:Y:S01]  /*1dce0*/  IMAD R11, R136, 0x2, R7 ;  /* 0x00000002880b7824 */ /* 0x002fe200078e0207 */
[----:B------:R-:W4:Y:S01]  /*1dcf0*/  LDL.LU R14, [R1+0x580] ;  /* 0x00058000010e7983 */ /* 0x000f220000300800 */
[C---:B------:R-:W-:Y:S01]  /*1dd00*/  LEA R6, P6, R7.reuse, R0, 0x2 ;  /* 0x0000000007067211 */ /* 0x040fe200078c10ff */
[----:B------:R-:W1:Y:S03]  /*1dd10*/  LDCU UR6, c[0x0][0x39c] ;  /* 0x00007380ff0677ac */ /* 0x000e660008000800 */
        /* <DEDUP_REMOVED lines=24> */
[----:B------:R-:W-:Y:S01]  /*1dea0*/  ISETP.LT.AND P3, PT, R16, UR6, !P0 ;  /* 0x0000000610007c0c */ /* 0x000fe2000c761270 */
[----:B------:R-:W4:Y:S02]  /*1deb0*/  LDCU UR6, c[0x0][0x39c] ;  /* 0x00007380ff0677ac */ /* 0x000f240008000800 */
[----:B------:R-:W3:Y:S01]  /*1dec0*/  LDL.LU R16, [R1+0x574] ;  /* 0x0005740001107983 */ /* 0x000ee20000300800 */
[----:B--2---:R-:W-:Y:S01]  /*1ded0*/  ISETP.LT.AND P5, PT, R15, UR4, !P0 ;  /* 0x000000040f007c0c */ /* 0x004fe2000c7a1270 */
[----:B------:R-:W3:Y:S02]  /*1dee0*/  LDCU UR4, c[0x0][0x39c] ;  /* 0x00007380ff0477ac */ /* 0x000ee40008000800 */
[----:B------:R-:W2:Y:S01]  /*1def0*/  LDL.LU R15, [R1+0x570] ;  /* 0x00057000010f7983 */ /* 0x000ea20000300800 */
        /* <DEDUP_REMOVED lines=48> */
[-C--:B------:R-:W-:Y:S02]  /*1e200*/  LEA.HI.X.SX32 R7, R7, R137.reuse, 0x2, P6 ;  /* 0x0000008907077211 */ /* 0x080fe400030f16ff */
[----:B------:R-:W-:Y:S01]  /*1e210*/  ISETP.LT.AND P3, PT, R12, UR5, !P0 ;  /* 0x000000050c007c0c */ /* 0x000fe2000c761270 */
[----:B------:R-:W-:Y:S01]  /*1e220*/  IMAD R13, R136, 0x2, R11 ;  /* 0x00000002880d7824 */ /* 0x000fe200078e020b */
[----:B------:R-:W2:Y:S01]  /*1e230*/  LDL.LU R12, [R1+0x554] ;  /* 0x00055400010c7983 */ /* 0x000ea20000300800 */
[C---:B------:R-:W-:Y:S01]  /*1e240*/  LEA R10, P6, R11.reuse, R0, 0x2 ;  /* 0x000000000b0a7211 */ /* 0x040fe200078c10ff */
[----:B------:R-:W2:Y:S03]  /*1e250*/  LDCU UR5, c[0x0][0x39c] ;  /* 0x00007380ff0577ac */ /* 0x000ea60008000800 */
[----:B------:R-:W-:-:S02]  /*1e260*/  LEA.HI.X.SX32 R11, R11, R137, 0x2, P6 ;  /* 0x000000890b0b7211 */ /* 0x000fc400030f16ff */
        /* <DEDUP_REMOVED lines=9> */
[----:B------:R-:W-:Y:S01]  /*1e300*/  IMAD R9, R136, 0x2, R13 ;  /* 0x0000000288097824 */ /* 0x000fe200078e020d */
[----:B------:R-:W1:Y:S01]  /*1e310*/  LDCU UR4, c[0x0][0x39c] ;  /* 0x00007380ff0477ac */ /* 0x000e620008000800 */
[----:B----4-:R-:W-:-:S02]  /*1e320*/  ISETP.LT.AND P3, PT, R14, UR6, !P0 ;  /* 0x000000060e007c0c */ /* 0x010fc4000c761270 */
[----:B------:R-:W-:Y:S01]  /*1e330*/  IMAD R13, R136, 0x2, R9 ;  /* 0x00000002880d7824 */ /* 0x000fe200078e0209 */
[----:B------:R-:W4:Y:S01]  /*1e340*/  LDL.LU R14, [R1+0x54c] ;  /* 0x00054c00010e7983 */ /* 0x000f220000300800 */
[C---:B------:R-:W-:Y:S01]  /*1e350*/  LEA R8, P2, R9.reuse, R0, 0x2 ;  /* 0x0000000009087211 */ /* 0x040fe200078410ff */
[----:B------:R-:W3:Y:S02]  /*1e360*/  LDCU UR6, c[0x0][0x39c] ;  /* 0x00007380ff0677ac */ /* 0x000ee40008000800 */
[----:B------:R-:W4:Y:S04]  /*1e370*/  LDL.LU R18, [R1+0x548] ;  /* 0x0005480001127983 */ /* 0x000f280000300800 */
[----:B------:R-:W4:Y:S01]  /*1e380*/  LDL.LU R16, [R1+0x544] ;  /* 0x0005440001107983 */ /* 0x000f220000300800 */
[----:B------:R-:W-:-:S02]  /*1e390*/  LEA.HI.X.SX32 R9, R9, R137, 0x2, P2 ;  /* 0x0000008909097211 */ /* 0x000fc400010f16ff */
[-C--:B-1----:R-:W-:Y:S02]  /*1e3a0*/  LEA R6, P6, R13, R0.reuse, 0x2 ;  /* 0x000000000d067211 */ /* 0x082fe400078c10ff */
[----:B--2---:R-:W-:Y:S01]  /*1e3b0*/  ISETP.LT.AND P2, PT, R15, UR5, !P0 ;  /* 0x000000050f007c0c */ /* 0x004fe2000c741270 */
[----:B------:R-:W3:Y:S01]  /*1e3c0*/  LDCU UR5, c[0x0][0x39c] ;  /* 0x00007380ff0577ac */ /* 0x000ee20008000800 */
[----:B------:R-:W-:Y:S01]  /*1e3d0*/  LEA.HI.X.SX32 R7, R13, R137, 0x2, P6 ;  /* 0x000000890d077211 */ /* 0x000fe200030f16ff */
[C---:B------:R-:W-:Y:S01]  /*1e3e0*/  IMAD R13, R136.reuse, 0x2, R13 ;  /* 0x00000002880d7824 */ /* 0x040fe200078e020d */
[----:B------:R1:W-:Y:S03]  /*1e3f0*/  @P5 STG.E desc[UR42][R8.64], R102 ;  /* 0x0000006608005986 */ /* 0x0003e6000c10192a */
[----:B------:R-:W-:Y:S01]  /*1e400*/  IMAD R11, R136, 0x2, R13 ;  /* 0x00000002880b7824 */ /* 0x000fe200078e020d */
[----:B------:R2:W-:Y:S01]  /*1e410*/  @P4 STG.E desc[UR42][R6.64], R103 ;  /* 0x0000006706004986 */ /* 0x0005e2000c10192a */
[----:B------:R-:W-:-:S02]  /*1e420*/  LEA R4, P4, R13, R0, 0x2 ;  /* 0x000000000d047211 */ /* 0x000fc400078810ff */
[C---:B------:R-:W-:Y:S02]  /*1e430*/  IMAD R15, R136.reuse, 0x2, R11 ;  /* 0x00000002880f7824 */ /* 0x040fe400078e020b */
[-C--:B------:R-:W-:Y:S02]  /*1e440*/  LEA.HI.X.SX32 R5, R13, R137.reuse, 0x2, P4 ;  /* 0x000000890d057211 */ /* 0x080fe400020f16ff */
[----:B------:R-:W-:Y:S01]  /*1e450*/  IMAD R13, R136, 0x2, R15 ;  /* 0x00000002880d7824 */ /* 0x000fe200078e020f */
[CC--:B-1----:R-:W-:Y:S02]  /*1e460*/  LEA R8, P6, R11.reuse, R0.reuse, 0x2 ;  /* 0x000000000b087211 */ /* 0x0c2fe400078c10ff */
[----:B------:R-:W-:Y:S01]  /*1e470*/  ISETP.LT.AND P5, PT, R12, UR4, !P0 ;  /* 0x000000040c007c0c */ /* 0x000fe2000c7a1270 */
[----:B------:R-:W4:Y:S01]  /*1e480*/  LDCU UR4, c[0x0][0x39c] ;  /* 0x00007380ff0477ac */ /* 0x000f220008000800 */
[----:B------:R-:W-:Y:S01]  /*1e490*/  LEA.HI.X.SX32 R9, R11, R137, 0x2, P6 ;  /* 0x000000890b097211 */ /* 0x000fe200030f16ff */
[C---:B------:R-:W-:Y:S01]  /*1e4a0*/  IMAD R11, R136.reuse, 0x2, R13 ;  /* 0x00000002880b7824 */ /* 0x040fe200078e020d */
[----:B------:R1:W-:Y:S03]  /*1e4b0*/  @P2 STG.E desc[UR42][R4.64], R128 ;  /* 0x0000008004002986 */ /* 0x0003e6000c10192a */
[----:B------:R-:W-:Y:S01]  /*1e4c0*/  IMAD R17, R136, 0x2, R11 ;  /* 0x0000000288117824 */ /* 0x000fe200078e020b */
[----:B--2---:R-:W-:-:S03]  /*1e4d0*/  LEA R6, P6, R13, R0, 0x2 ;  /* 0x000000000d067211 */ /* 0x004fc600078c10ff */
[C---:B------:R-:W-:Y:S01]  /*1e4e0*/  IMAD R19, R136.reuse, 0x2, R17 ;  /* 0x0000000288137824 */ /* 0x040fe200078e0211 */
[-C--:B------:R-:W-:Y:S02]  /*1e4f0*/  LEA.HI.X.SX32 R7, R13, R137.reuse, 0x2, P6 ;  /* 0x000000890d077211 */ /* 0x080fe400030f16ff */
[CC--:B------:R-:W-:Y:S01]  /*1e500*/  LEA R10, P6, R11.reuse, R0.reuse, 0x2 ;  /* 0x000000000b0a7211 */ /* 0x0c0fe200078c10ff */
[----:B------:R-:W-:Y:S01]  /*1e510*/  IMAD R136, R136, 0x2, R19 ;  /* 0x0000000288887824 */ /* 0x000fe200078e0213 */
[----:B------:R2:W-:Y:S02]  /*1e520*/  @P3 STG.E desc[UR42][R8.64], R129 ;  /* 0x0000008108003986 */ /* 0x0005e4000c10192a */
[----:B------:R-:W-:Y:S02]  /*1e530*/  LEA.HI.X.SX32 R11, R11, R137, 0x2, P6 ;  /* 0x000000890b0b7211 */ /* 0x000fe400030f16ff */
[----:B---3--:R-:W-:Y:S01]  /*1e540*/  ISETP.LT.AND P4, PT, R2, UR5, !P0 ;  /* 0x0000000502007c0c */ /* 0x008fe2000c781270 */
[----:B------:R-:W3:Y:S01]  /*1e550*/  LDCU UR5, c[0x0][0x39c] ;  /* 0x00007380ff0577ac */ /* 0x000ee20008000800 */
[----:B------:R-:W-:-:S04]  /*1e560*/  LEA R2, P2, R15, R0, 0x2 ;  /* 0x000000000f027211 */ /* 0x000fc800078410ff */
[----:B------:R-:W-:Y:S02]  /*1e570*/  LEA.HI.X.SX32 R3, R15, R137, 0x2, P2 ;  /* 0x000000890f037211 */ /* 0x000fe400010f16ff */
[----:B------:R-:W-:-:S04]  /*1e580*/  LEA R12, P2, R17, R0, 0x2 ;  /* 0x00000000110c7211 */ /* 0x000fc800078410ff */
[-C--:B------:R-:W-:Y:S02]  /*1e590*/  LEA.HI.X.SX32 R13, R17, R137.reuse, 0x2, P2 ;  /* 0x00000089110d7211 */ /* 0x080fe400010f16ff */
[----:B----4-:R-:W-:Y:S02]  /*1e5a0*/  ISETP.LT.AND P3, PT, R14, UR4, !P0 ;  /* 0x000000040e007c0c */ /* 0x010fe4000c761270 */
[----:B------:R-:W-:Y:S02]  /*1e5b0*/  LEA R14, P6, R136, R0, 0x2 ;  /* 0x00000000880e7211 */ /* 0x000fe400078c10ff */
[----:B------:R-:W-:Y:S02]  /*1e5c0*/  ISETP.LT.AND P2, PT, R18, UR6, !P0 ;  /* 0x0000000612007c0c */ /* 0x000fe4000c741270 */
[----:B---3--:R-:W-:Y:S02]  /*1e5d0*/  ISETP.LT.AND P0, PT, R16, UR5, !P0 ;  /* 0x0000000510007c0c */ /* 0x008fe4000c701270 */
[----:B------:R-:W-:-:S02]  /*1e5e0*/  LEA.HI.X.SX32 R15, R136, R137, 0x2, P6 ;  /* 0x00000089880f7211 */ /* 0x000fc400030f16ff */
[C---:B-1----:R-:W-:Y:S01]  /*1e5f0*/  LEA R4, P6, R19.reuse, R0, 0x2 ;  /* 0x0000000013047211 */ /* 0x042fe200078c10ff */
[----:B------:R2:W-:Y:S03]  /*1e600*/  @P5 STG.E desc[UR42][R2.64], R130 ;  /* 0x0000008202005986 */ /* 0x0005e6000c10192a */
[----:B------:R-:W-:Y:S01]  /*1e610*/  LEA.HI.X.SX32 R5, R19, R137, 0x2, P6 ;  /* 0x0000008913057211 */ /* 0x000fe200030f16ff */
[----:B------:R2:W-:Y:S04]  /*1e620*/  @P4 STG.E desc[UR42][R6.64], R131 ;  /* 0x0000008306004986 */ /* 0x0005e8000c10192a */
[----:B------:R2:W-:Y:S04]  /*1e630*/  @P3 STG.E desc[UR42][R10.64], R20 ;  /* 0x000000140a003986 */ /* 0x0005e8000c10192a */
[----:B------:R2:W-:Y:S04]  /*1e640*/  @P2 STG.E desc[UR42][R12.64], R21 ;  /* 0x000000150c002986 */ /* 0x0005e8000c10192a */
[----:B------:R2:W-:Y:S04]  /*1e650*/  @P0 STG.E desc[UR42][R4.64], R22 ;  /* 0x0000001604000986 */ /* 0x0005e8000c10192a */
[----:B------:R2:W-:Y:S01]  /*1e660*/  @P1 STG.E desc[UR42][R14.64], R23 ;  /* 0x000000170e001986 */ /* 0x0005e2000c10192a */
[----:B------:R-:W-:Y:S06]  /*1e670*/  BAR.SYNC.DEFER_BLOCKING 0x0 ;  /* 0x0000000000007b1d */ /* 0x000fec0000010000 */
[----:B------:R-:W-:Y:S05]  /*1e680*/  BRA.U UP0, `(.L_x_13) ;  /* 0x0000000100a07547 */ /* 0x000fea000b800000 */
[----:B------:R-:W1:Y:S01]  /*1e690*/  S2UR UR5, SR_CgaCtaId ;  /* 0x00000000000579c3 */ /* 0x000e620000008800 */
[----:B------:R-:W-:Y:S01]  /*1e6a0*/  NOP ;  /* 0x0000000000007918 */ /* 0x000fe20000000000 */
[----:B------:R-:W-:Y:S01]  /*1e6b0*/  UMOV UR4, 0x50 ;  /* 0x0000005000047882 */ /* 0x000fe20000000000 */
[----:B------:R-:W-:Y:S02]  /*1e6c0*/  IMAD.U32 R0, RZ, RZ, UR32 ;  /* 0x00000020ff007e24 */ /* 0x000fe4000f8e00ff */
[----:B--2---:R-:W-:Y:S02]  /*1e6d0*/  IMAD.MOV.U32 R3, RZ, RZ, 0xff ;  /* 0x000000ffff037424 */ /* 0x004fe400078e00ff */
[----:B------:R-:W-:Y:S01]  /*1e6e0*/  IMAD.MOV.U32 R7, RZ, RZ, 0x1 ;  /* 0x00000001ff077424 */ /* 0x000fe200078e00ff */
[----:B------:R-:W-:-:S04]  /*1e6f0*/  LOP3.LUT R0, R0, 0xffff, RZ, 0xc0, !PT ;  /* 0x0000ffff00007812 */ /* 0x000fc800078ec0ff */
[----:B------:R-:W-:-:S05]  /*1e700*/  SHF.R.U32.HI R0, RZ, 0x5, R0 ;  /* 0x00000005ff007819 */ /* 0x000fca0000011600 */
[----:B------:R-:W-:Y:S01]  /*1e710*/  VIADD R2, R0, 0x10 ;  /* 0x0000001000027836 */ /* 0x000fe20000000000 */
[----:B------:R-:W-:Y:S01]  /*1e720*/  SHF.L.U32 R0, R3, R0, RZ ;  /* 0x0000000003007219 */ /* 0x000fe200000006ff */
[----:B-1----:R-:W-:-:S03]  /*1e730*/  ULEA UR6, UR5, UR4, 0x18 ;  /* 0x0000000405067291 */ /* 0x002fc6000f8ec0ff */
[----:B------:R-:W-:-:S04]  /*1e740*/  SHF.L.U32 R3, R7, R2, RZ ;  /* 0x0000000207037219 */ /* 0x000fc800000006ff */
[----:B------:R-:W-:Y:S02]  /*1e750*/  LOP3.LUT R0, R3, R0, RZ, 0xfc, !PT ;  /* 0x0000000003007212 */ /* 0x000fe400078efcff */
[----:B------:R-:W1:Y:S02]  /*1e760*/  LDS R5, [UR6] ;  /* 0x00000006ff057984 */ /* 0x000e640008000800 */
[C---:B------:R-:W-:Y:S02]  /*1e770*/  LOP3.LUT R2, R0.reuse, 0xffff, RZ, 0xc0, !PT ;  /* 0x0000ffff00027812 */ /* 0x040fe400078ec0ff */
[----:B-1----:R-:W-:-:S04]  /*1e780*/  LOP3.LUT R3, R0, 0xffff, R5, 0x80, !PT ;  /* 0x0000ffff00037812 */ /* 0x002fc800078e8005 */
[----:B------:R-:W-:-:S13]  /*1e790*/  ISETP.NE.AND P0, PT, R3, R2, PT ;  /* 0x000000020300720c */ /* 0x000fda0003f05270 */
[----:B------:R-:W-:Y:S05]  /*1e7a0*/  @P0 BRA `(.L_x_14) ;  /* 0x0000000000500947 */ /* 0x000fea0003800000 */
[----:B------:R-:W-:Y:S02]  /*1e7b0*/  SHF.R.U32.HI R5, RZ, 0x10, R5 ;  /* 0x00000010ff057819 */ /* 0x000fe40000011605 */
[----:B------:R-:W-:-:S04]  /*1e7c0*/  SHF.R.U32.HI R2, RZ, 0x10, R0 ;  /* 0x00000010ff027819 */ /* 0x000fc80000011600 */
[----:B------:R-:W-:-:S04]  /*1e7d0*/  LOP3.LUT R5, R5, R2, RZ, 0xc0, !PT ;  /* 0x0000000205057212 */ /* 0x000fc800078ec0ff */
[----:B------:R-:W-:-:S13]  /*1e7e0*/  ISETP.NE.AND P0, PT, R5, R2, PT ;  /* 0x000000020500720c */ /* 0x000fda0003f05270 */
[----:B------:R-:W-:Y:S05]  /*1e7f0*/  @P0 BRA `(.L_x_15) ;  /* 0x0000000000300947 */ /* 0x000fea0003800000 */
[----:B------:R-:W-:Y:S01]  /*1e800*/  R2UR UR4, R0 ;  /* 0x00000000000472ca */ /* 0x000fe200000e0000 */
[----:B------:R-:W-:Y:S01]  /*1e810*/  VOTEU.ANY UR5, UPT, PT ;  /* 0x0000000000057886 */ /* 0x000fe200038e0100 */
[----:B------:R-:W1:Y:S01]  /*1e820*/  S2R R0, SR_LANEID ;  /* 0x0000000000007919 */ /* 0x000e620000000000 */
[----:B------:R-:W-:-:S10]  /*1e830*/  UFLO.U32 UR5, UR5 ;  /* 0x00000005000572bd */ /* 0x000fd400080e0000 */
[----:B------:R-:W-:-:S06]  /*1e840*/  ULOP3.LUT UR4, URZ, UR4, URZ, 0x33, !UPT ;  /* 0x00000004ff047292 */ /* 0x000fcc000f8e33ff */
[----:B------:R-:W-:-:S04]  /*1e850*/  IMAD.U32 R2, RZ, RZ, UR4 ;  /* 0x00000004ff027e24 */ /* 0x000fc8000f8e00ff */
[----:B------:R-:W2:Y:S02]  /*1e860*/  REDUX UR7, R2 ;  /* 0x00000000020773c4 */ /* 0x000ea40000000000 */
[----:B------:R3:W-:Y:S01]  /*1e870*/  UTCATOMSWS.AND URZ, UR4 ;  /* 0x0000000400ff79e3 */ /* 0x0007e20008000000 */
[----:B-1----:R-:W-:Y:S01]  /*1e880*/  ISETP.EQ.U32.AND P0, PT, R0, UR5, PT ;  /* 0x0000000500007c0c */ /* 0x002fe2000bf02070 */
[----:B--2---:R-:W-:-:S12]  /*1e890*/  IMAD.U32 R0, RZ, RZ, UR7 ;  /* 0x00000007ff007e24 */ /* 0x004fd8000f8e00ff */
[----:B------:R3:W-:Y:S01]  /*1e8a0*/  @P0 ATOMS.AND RZ, [UR6], R0 ;  /* 0x00000000ffff098c */ /* 0x0007e2000a800006 */
[----:B------:R-:W-:Y:S05]  /*1e8b0*/  BRA `(.L_x_13) ;  /* 0x0000000000147947 */ /* 0x000fea0003800000 */
.L_x_15:
[----:B------:R-:W-:-:S07]  /*1e8c0*/  MOV R2, 0x1e8e0 ;  /* 0x0001e8e000027802 */ /* 0x000fce0000000f00 */
[----:B------:R-:W-:Y:S05]  /*1e8d0*/  CALL.REL.NOINC `($__internal_0_$__cuda_sm10x_tcgen05_guardrail_trap_col_being_dealloced_not_returned_by_alloc) ;  /* 0x00000000002c7944 */ /* 0x000fea0003c00000 */
[----:B------:R-:W-:Y:S05]  /*1e8e0*/  BRA `(.L_x_13) ;  /* 0x0000000000087947 */ /* 0x000fea0003800000 */
.L_x_14:
[----:B------:R-:W-:-:S07]  /*1e8f0*/  MOV R2, 0x1e910 ;  /* 0x0001e91000027802 */ /* 0x000fce0000000f00 */
[----:B------:R-:W-:Y:S05]  /*1e900*/  CALL.REL.NOINC `($__internal_2_$__cuda_sm10x_tcgen05_guardrail_trap_unallocated_columns_being_dealloced) ;  /* 0x0000000000387944 */ /* 0x000fea0003c00000 */
.L_x_13:
[----:B------:R-:W-:Y:S01]  /*1e910*/  NOP ;  /* 0x0000000000007918 */ /* 0x000fe20000000000 */
[----:B---3--:R-:W-:Y:S05]  /*1e920*/  EXIT ;  /* 0x000000000000794d */ /* 0x008fea0003800000 */
.L_x_9:
[----:B------:R-:W1:Y:S02]  /*1e930*/  SYNCS.PHASECHK.TRANS64.TRYWAIT P4, [UR40], R126 ;  /* 0x0000007eff0075a7 */ /* 0x000e640008081128 */
[----:B-1----:R-:W-:Y:S05]  /*1e940*/  @!P4 BRA `(.L_x_9) ;  /* 0xfffffffc00f8c947 */ /* 0x002fea000383ffff */
[----:B------:R-:W-:Y:S05]  /*1e950*/  BRA `(.L_x_16) ;  /* 0xffffff84008c7947 */ /* 0x000fea000383ffff */
.L_x_12:
[----:B------:R-:W1:Y:S02]  /*1e960*/  SYNCS.PHASECHK.TRANS64.TRYWAIT P1, [UR31], R2 ;  /* 0x00000002ff0075a7 */ /* 0x000e64000802111f */
[----:B-1----:R-:W-:Y:S05]  /*1e970*/  @!P1 BRA `(.L_x_12) ;  /* 0xfffffffc00f89947 */ /* 0x002fea000383ffff */
[----:B------:R-:W-:Y:S05]  /*1e980*/  BRA `(.L_x_11) ;  /* 0xffffffb400a07947 */ /* 0x000fea000383ffff */
        .weak           $__internal_0_$__cuda_sm10x_tcgen05_guardrail_trap_col_being_dealloced_not_returned_by_alloc
        .type           $__internal_0_$__cuda_sm10x_tcgen05_guardrail_trap_col_being_dealloced_not_returned_by_alloc,@function
        .size           $__internal_0_$__cuda_sm10x_tcgen05_guardrail_trap_col_being_dealloced_not_returned_by_alloc,($__internal_1_$__cuda_sm10x_tcgen05_guardrail_trap_phase_invalid_during_alloc - $__internal_0_$__cuda_sm10x_tcgen05_guardrail_trap_col_being_dealloced_not_returned_by_alloc)
$__internal_0_$__cuda_sm10x_tcgen05_guardrail_trap_col_being_dealloced_not_returned_by_alloc:
[----:B------:R-:W-:Y:S05]  /*1e990*/  BPT.TRAP 0x1 ;  /* 0x000000040000795c */ /* 0x000fea0000300000 */
[----:B------:R-:W-:-:S04]  /*1e9a0*/  IMAD.MOV.U32 R3, RZ, RZ, 0x0 ;  /* 0x00000000ff037424 */ /* 0x000fc800078e00ff */
[----:B------:R-:W-:Y:S05]  /*1e9b0*/  RET.REL.NODEC R2 `(matmul_kernel) ;  /* 0xfffffe1402907950 */ /* 0x000fea0003c3ffff */
        .weak           $__internal_1_$__cuda_sm10x_tcgen05_guardrail_trap_phase_invalid_during_alloc
        .type           $__internal_1_$__cuda_sm10x_tcgen05_guardrail_trap_phase_invalid_during_alloc,@function
        .size           $__internal_1_$__cuda_sm10x_tcgen05_guardrail_trap_phase_invalid_during_alloc,($__internal_2_$__cuda_sm10x_tcgen05_guardrail_trap_unallocated_columns_being_dealloced - $__internal_1_$__cuda_sm10x_tcgen05_guardrail_trap_phase_invalid_during_alloc)
$__internal_1_$__cuda_sm10x_tcgen05_guardrail_trap_phase_invalid_during_alloc:
[----:B------:R-:W-:Y:S05]  /*1e9c0*/  BPT.TRAP 0x1 ;  /* 0x000000040000795c */ /* 0x000fea0000300000 */
[----:B------:R-:W-:-:S04]  /*1e9d0*/  IMAD.MOV.U32 R3, RZ, RZ, 0x0 ;  /* 0x00000000ff037424 */ /* 0x000fc800078e00ff */
[----:B------:R-:W-:Y:S05]  /*1e9e0*/  RET.REL.NODEC R2 `(matmul_kernel) ;  /* 0xfffffe1402847950 */ /* 0x000fea0003c3ffff */
        .weak           $__internal_2_$__cuda_sm10x_tcgen05_guardrail_trap_unallocated_columns_being_dealloced
        .type           $__internal_2_$__cuda_sm10x_tcgen05_guardrail_trap_unallocated_columns_being_dealloced,@function
        .size           $__internal_2_$__cuda_sm10x_tcgen05_guardrail_trap_unallocated_columns_being_dealloced,(.L_x_20 - $__internal_2_$__cuda_sm10x_tcgen05_guardrail_trap_unallocated_columns_being_dealloced)
$__internal_2_$__cuda_sm10x_tcgen05_guardrail_trap_unallocated_columns_being_dealloced:
[----:B------:R-:W-:Y:S05]  /*1e9f0*/  BPT.TRAP 0x1 ;  /* 0x000000040000795c */ /* 0x000fea0000300000 */
[----:B------:R-:W-:-:S04]  /*1ea00*/  IMAD.MOV.U32 R3, RZ, RZ, 0x0 ;  /* 0x00000000ff037424 */ /* 0x000fc800078e00ff */
[----:B------:R-:W-:Y:S05]  /*1ea10*/  RET.REL.NODEC R2 `(matmul_kernel) ;  /* 0xfffffe1402787950 */ /* 0x000fea0003c3ffff */
.L_x_17:
[----:B------:R-:W-:-:S00]  /*1ea20*/  BRA `(.L_x_17) ;  /* 0xfffffffc00fc7947 */ /* 0x000fc0000383ffff */
[----:B------:R-:W-:-:S00]  /*1ea30*/  NOP ;  /* 0x0000000000007918 */ /* 0x000fc00000000000 */
        /* <DEDUP_REMOVED lines=12> */
.L_x_20:


//--------------------- .nv.shared.matmul_kernel  --------------------------
	.section	.nv.shared.matmul_kernel,"aw",@nobits
	.sectionflags	@""
	.align	16
	.zero		1024


//--------------------- .nv.shared.reserved.0     --------------------------
	.section	.nv.shared.reserved.0,"aw",@nobits
	.align	8
	.weak		__nv_reservedSMEM_offset_0_alias
	.size		__nv_reservedSMEM_offset_0_alias, 0, 64
	.other		__nv_reservedSMEM_offset_0_alias,@"STO_CUDA_RESERVED_SHARED STV_DEFAULT"
__nv_reservedSMEM_offset_0_alias:
	.zero		0
.nv.shared.reserved.0:
	.zero		64
	.weak		__nv_reservedSMEM_allocation_phase
	.type		__nv_reservedSMEM_allocation_phase,@object
	.size		__nv_reservedSMEM_allocation_phase,(.L_0 - __nv_reservedSMEM_allocation_phase)
__nv_reservedSMEM_allocation_phase:
	.zero		1
.L_0:
	.zero		7
	.weak		__nv_reservedSMEM_devtool_atexit_pc
	.type		__nv_reservedSMEM_devtool_atexit_pc,@object
	.size		__nv_reservedSMEM_devtool_atexit_pc,(__nv_reservedSMEM_allocation_mask - __nv_reservedSMEM_devtool_atexit_pc)
__nv_reservedSMEM_devtool_atexit_pc:
	.zero		8
	.weak		__nv_reservedSMEM_allocation_mask
	.type		__nv_reservedSMEM_allocation_mask,@object
	.size		__nv_reservedSMEM_allocation_mask,(.L_2 - __nv_reservedSMEM_allocation_mask)
__nv_reservedSMEM_allocation_mask:
	.zero		4
.L_2:


//--------------------- .nv.constant0.matmul_kernel --------------------------
	.section	.nv.constant0.matmul_kernel,"a",@progbits
	.sectionflags	@""
	.align	4
.nv.constant0.matmul_kernel:
	.zero		976


//--------------------- SYMBOLS --------------------------

	.type		.nv.reservedSmem.offset0,@object
	.size		.nv.reservedSmem.offset0,0x4
	.type		.nv.reservedSmem.cap,@object
	.size		.nv.reservedSmem.cap,0x4
